// Copyright (c) 2024, Jay Shah, Ganesh Bikshandi, Ying Zhang, Vijay Thakkar, Pradeep Ramani, Tri Dao.
// Splitting the different template instantiations to different files to speed up compilation.
// This file is auto-generated. See "generate_kernels.py"

#include "flash_fwd_launch_template.h"

#ifndef FLASHATTENTION_DISABLE_HDIM96
template void run_mha_fwd_<90, cutlass::float_e4m3_t, 96, 96, false, false, true, true>(Flash_fwd_params &params, cudaStream_t stream);
#endif


// ===== COMPILED SASS (sm_90a) =====

	.target	sm_90a

	.elftype	@"ET_EXEC"


//--------------------- .note.nv.tkinfo           --------------------------
	.section	.note.nv.tkinfo,"",@"SHT_NOTE"
	.sectionflags	@"SHF_NOTE_NV_TKINFO"
	.tkinfo
        /*0018*/ 	.word	0x00000002
        /*0030*/ 	.string	""
        /*0030*/ 	.string	"ptxas"
        /*0030*/ 	.string	"Cuda compilation tools, release 13.0, V13.0.88"
        /*0030*/ 	.string	"Build cuda_13.0.r13.0/compiler.36424714_0"
        /*0030*/ 	.string	"-arch sm_90a -m 64 "



//--------------------- .note.nv.cuinfo           --------------------------
	.section	.note.nv.cuinfo,"",@"SHT_NOTE"
	.sectionflags	@"SHF_NOTE_NV_CUINFO"
        /*0018*/ 	.short	0x0002
        /*001a*/ 	.short	0x005a
        /*001c*/ 	.short	0x0082
	.zero		2


//--------------------- .nv.info                  --------------------------
	.section	.nv.info,"",@"SHT_CUDA_INFO"
	.align	4


	//----- nvinfo : EIATTR_REGCOUNT
	.align		4
        /*0000*/ 	.byte	0x04, 0x2f
        /*0002*/ 	.short	(.L_21 - .L_20)
	.align		4
.L_20:
        /*0004*/ 	.word	index@(_ZN7cutlass13device_kernelIN5flash11enable_sm90INS1_16FlashAttnFwdSm90INS1_25CollectiveMainloopFwdSm90ILi2EN4cute5tupleIJNS5_1CILi1EEES8_S8_EEENS6_IJNS7_ILi192EEENS7_ILi128EEENS7_ILi96EEEEEELi96ENS_12float_e4m3_tEfNS_4arch4Sm90ELb1ELb0ELb1ELb1ELb0ELb1ELb0ELb1ELb1ELb1ELb0ELb0EEENS1_21CollectiveEpilogueFwdINS6_IJSA_SC_SB_EEES9_NS_10bfloat16_tESG_Li384ELb1ELb1ELb0ELb1EEENS1_36VarlenDynamicPersistentTileSchedulerILi192ELi128ELi384ELi128ELb0ELb1ELb1ELb1ELb1ELb1EEEEEEEEEvNT_6ParamsE)
        /*0008*/ 	.word	0x00000080


	//----- nvinfo : EIATTR_FRAME_SIZE
	.align		4
.L_21:
        /*000c*/ 	.byte	0x04, 0x11
        /*000e*/ 	.short	(.L_23 - .L_22)
	.align		4
.L_22:
        /*0010*/ 	.word	index@(_ZN7cutlass13device_kernelIN5flash11enable_sm90INS1_16FlashAttnFwdSm90INS1_25CollectiveMainloopFwdSm90ILi2EN4cute5tupleIJNS5_1CILi1EEES8_S8_EEENS6_IJNS7_ILi192EEENS7_ILi128EEENS7_ILi96EEEEEELi96ENS_12float_e4m3_tEfNS_4arch4Sm90ELb1ELb0ELb1ELb1ELb0ELb1ELb0ELb1ELb1ELb1ELb0ELb0EEENS1_21CollectiveEpilogueFwdINS6_IJSA_SC_SB_EEES9_NS_10bfloat16_tESG_Li384ELb1ELb1ELb0ELb1EEENS1_36VarlenDynamicPersistentTileSchedulerILi192ELi128ELi384ELi128ELb0ELb1ELb1ELb1ELb1ELb1EEEEEEEEEvNT_6ParamsE)
        /*0014*/ 	.word	0x00000088


	//----- nvinfo : EIATTR_REGCOUNT
	.align		4
.L_23:
        /*0018*/ 	.byte	0x04, 0x2f
        /*001a*/ 	.short	(.L_25 - .L_24)
	.align		4
.L_24:
        /*001c*/ 	.word	index@(_ZN7cutlass13device_kernelIN5flash11enable_sm90INS1_16FlashAttnFwdSm90INS1_25CollectiveMainloopFwdSm90ILi2EN4cute5tupleIJNS5_1CILi1EEES8_S8_EEENS6_IJNS7_ILi192EEENS7_ILi128EEENS7_ILi96EEEEEELi96ENS_12float_e4m3_tEfNS_4arch4Sm90ELb1ELb0ELb1ELb1ELb0ELb0ELb0ELb1ELb1ELb1ELb0ELb0EEENS1_21CollectiveEpilogueFwdINS6_IJSA_SC_SB_EEES9_NS_10bfloat16_tESG_Li384ELb1ELb1ELb0ELb1EEENS1_36VarlenDynamicPersistentTileSchedulerILi192ELi128ELi384ELi128ELb0ELb1ELb1ELb1ELb1ELb1EEEEEEEEEvNT_6ParamsE)
        /*0020*/ 	.word	0x00000080


	//----- nvinfo : EIATTR_FRAME_SIZE
	.align		4
.L_25:
        /*0024*/ 	.byte	0x04, 0x11
        /*0026*/ 	.short	(.L_27 - .L_26)
	.align		4
.L_26:
        /*0028*/ 	.word	index@(_ZN7cutlass13device_kernelIN5flash11enable_sm90INS1_16FlashAttnFwdSm90INS1_25CollectiveMainloopFwdSm90ILi2EN4cute5tupleIJNS5_1CILi1EEES8_S8_EEENS6_IJNS7_ILi192EEENS7_ILi128EEENS7_ILi96EEEEEELi96ENS_12float_e4m3_tEfNS_4arch4Sm90ELb1ELb0ELb1ELb1ELb0ELb0ELb0ELb1ELb1ELb1ELb0ELb0EEENS1_21CollectiveEpilogueFwdINS6_IJSA_SC_SB_EEES9_NS_10bfloat16_tESG_Li384ELb1ELb1ELb0ELb1EEENS1_36VarlenDynamicPersistentTileSchedulerILi192ELi128ELi384ELi128ELb0ELb1ELb1ELb1ELb1ELb1EEEEEEEEEvNT_6ParamsE)
        /*002c*/ 	.word	0x00000018


	//----- nvinfo : EIATTR_REGCOUNT
	.align		4
.L_27:
        /*0030*/ 	.byte	0x04, 0x2f
        /*0032*/ 	.short	(.L_29 - .L_28)
	.align		4
.L_28:
        /*0034*/ 	.word	index@(_ZN7cutlass13device_kernelIN5flash11enable_sm90INS1_16FlashAttnFwdSm90INS1_25CollectiveMainloopFwdSm90ILi2EN4cute5tupleIJNS5_1CILi1EEES8_S8_EEENS6_IJNS7_ILi192EEENS7_ILi128EEENS7_ILi96EEEEEELi96ENS_12float_e4m3_tEfNS_4arch4Sm90ELb1ELb0ELb1ELb0ELb0ELb0ELb0ELb1ELb1ELb1ELb0ELb0EEENS1_21CollectiveEpilogueFwdINS6_IJSA_SC_SB_EEES9_NS_10bfloat16_tESG_Li384ELb0ELb1ELb0ELb1EEENS1_30DynamicPersistentTileSchedulerILi384ELi128ELb0ELb1ELb1EEEEEEEEEvNT_6ParamsE)
        /*0038*/ 	.word	0x00000080


	//----- nvinfo : EIATTR_FRAME_SIZE
	.align		4
.L_29:
        /*003c*/ 	.byte	0x04, 0x11
        /*003e*/ 	.short	(.L_31 - .L_30)
	.align		4
.L_30:
        /*0040*/ 	.word	index@(_ZN7cutlass13device_kernelIN5flash11enable_sm90INS1_16FlashAttnFwdSm90INS1_25CollectiveMainloopFwdSm90ILi2EN4cute5tupleIJNS5_1CILi1EEES8_S8_EEENS6_IJNS7_ILi192EEENS7_ILi128EEENS7_ILi96EEEEEELi96ENS_12float_e4m3_tEfNS_4arch4Sm90ELb1ELb0ELb1ELb0ELb0ELb0ELb0ELb1ELb1ELb1ELb0ELb0EEENS1_21CollectiveEpilogueFwdINS6_IJSA_SC_SB_EEES9_NS_10bfloat16_tESG_Li384ELb0ELb1ELb0ELb1EEENS1_30DynamicPersistentTileSchedulerILi384ELi128ELb0ELb1ELb1EEEEEEEEEvNT_6ParamsE)
        /*0044*/ 	.word	0x00000008


	//----- nvinfo : EIATTR_REGCOUNT
	.align		4
.L_31:
        /*0048*/ 	.byte	0x04, 0x2f
        /*004a*/ 	.short	(.L_33 - .L_32)
	.align		4
.L_32:
        /*004c*/ 	.word	index@(_ZN7cutlass13device_kernelIN5flash11enable_sm90INS1_16FlashAttnFwdSm90INS1_25CollectiveMainloopFwdSm90ILi2EN4cute5tupleIJNS5_1CILi1EEES8_S8_EEENS6_IJNS7_ILi192EEENS7_ILi128EEENS7_ILi96EEEEEELi96ENS_12float_e4m3_tEfNS_4arch4Sm90ELb0ELb1ELb1ELb1ELb0ELb1ELb0ELb1ELb1ELb1ELb0ELb0EEENS1_21CollectiveEpilogueFwdINS6_IJSA_SC_SB_EEES9_NS_10bfloat16_tESG_Li384ELb1ELb1ELb0ELb1EEENS1_36VarlenDynamicPersistentTileSchedulerILi192ELi128ELi384ELi128ELb0ELb1ELb1ELb1ELb0ELb1EEEEEEEEEvNT_6ParamsE)
        /*0050*/ 	.word	0x00000080


	//----- nvinfo : EIATTR_FRAME_SIZE
	.align		4
.L_33:
        /*0054*/ 	.byte	0x04, 0x11
        /*0056*/ 	.short	(.L_35 - .L_34)
	.align		4
.L_34:
        /*0058*/ 	.word	index@(_ZN7cutlass13device_kernelIN5flash11enable_sm90INS1_16FlashAttnFwdSm90INS1_25CollectiveMainloopFwdSm90ILi2EN4cute5tupleIJNS5_1CILi1EEES8_S8_EEENS6_IJNS7_ILi192EEENS7_ILi128EEENS7_ILi96EEEEEELi96ENS_12float_e4m3_tEfNS_4arch4Sm90ELb0ELb1ELb1ELb1ELb0ELb1ELb0ELb1ELb1ELb1ELb0ELb0EEENS1_21CollectiveEpilogueFwdINS6_IJSA_SC_SB_EEES9_NS_10bfloat16_tESG_Li384ELb1ELb1ELb0ELb1EEENS1_36VarlenDynamicPersistentTileSchedulerILi192ELi128ELi384ELi128ELb0ELb1ELb1ELb1ELb0ELb1EEEEEEEEEvNT_6ParamsE)
        /*005c*/ 	.word	0x00000088


	//----- nvinfo : EIATTR_REGCOUNT
	.align		4
.L_35:
        /*0060*/ 	.byte	0x04, 0x2f
        /*0062*/ 	.short	(.L_37 - .L_36)
	.align		4
.L_36:
        /*0064*/ 	.word	index@(_ZN7cutlass13device_kernelIN5flash11enable_sm90INS1_16FlashAttnFwdSm90INS1_25CollectiveMainloopFwdSm90ILi2EN4cute5tupleIJNS5_1CILi1EEES8_S8_EEENS6_IJNS7_ILi192EEENS7_ILi128EEENS7_ILi96EEEEEELi96ENS_12float_e4m3_tEfNS_4arch4Sm90ELb0ELb1ELb1ELb1ELb0ELb0ELb0ELb1ELb1ELb1ELb0ELb0EEENS1_21CollectiveEpilogueFwdINS6_IJSA_SC_SB_EEES9_NS_10bfloat16_tESG_Li384ELb1ELb1ELb0ELb1EEENS1_36VarlenDynamicPersistentTileSchedulerILi192ELi128ELi384ELi128ELb0ELb1ELb1ELb1ELb0ELb1EEEEEEEEEvNT_6ParamsE)
        /*0068*/ 	.word	0x00000080


	//----- nvinfo : EIATTR_FRAME_SIZE
	.align		4
.L_37:
        /*006c*/ 	.byte	0x04, 0x11
        /*006e*/ 	.short	(.L_39 - .L_38)
	.align		4
.L_38:
        /*0070*/ 	.word	index@(_ZN7cutlass13device_kernelIN5flash11enable_sm90INS1_16FlashAttnFwdSm90INS1_25CollectiveMainloopFwdSm90ILi2EN4cute5tupleIJNS5_1CILi1EEES8_S8_EEENS6_IJNS7_ILi192EEENS7_ILi128EEENS7_ILi96EEEEEELi96ENS_12float_e4m3_tEfNS_4arch4Sm90ELb0ELb1ELb1ELb1ELb0ELb0ELb0ELb1ELb1ELb1ELb0ELb0EEENS1_21CollectiveEpilogueFwdINS6_IJSA_SC_SB_EEES9_NS_10bfloat16_tESG_Li384ELb1ELb1ELb0ELb1EEENS1_36VarlenDynamicPersistentTileSchedulerILi192ELi128ELi384ELi128ELb0ELb1ELb1ELb1ELb0ELb1EEEEEEEEEvNT_6ParamsE)
        /*0074*/ 	.word	0x00000010


	//----- nvinfo : EIATTR_REGCOUNT
	.align		4
.L_39:
        /*0078*/ 	.byte	0x04, 0x2f
        /*007a*/ 	.short	(.L_41 - .L_40)
	.align		4
.L_40:
        /*007c*/ 	.word	index@(_ZN7cutlass13device_kernelIN5flash11enable_sm90INS1_16FlashAttnFwdSm90INS1_25CollectiveMainloopFwdSm90ILi2EN4cute5tupleIJNS5_1CILi1EEES8_S8_EEENS6_IJNS7_ILi192EEENS7_ILi128EEENS7_ILi96EEEEEELi96ENS_12float_e4m3_tEfNS_4arch4Sm90ELb0ELb1ELb1ELb0ELb0ELb0ELb0ELb1ELb1ELb1ELb0ELb0EEENS1_21CollectiveEpilogueFwdINS6_IJSA_SC_SB_EEES9_NS_10bfloat16_tESG_Li384ELb0ELb1ELb0ELb1EEENS1_30DynamicPersistentTileSchedulerILi384ELi128ELb0ELb1ELb1EEEEEEEEEvNT_6ParamsE)
        /*0080*/ 	.word	0x00000080


	//----- nvinfo : EIATTR_FRAME_SIZE
	.align		4
.L_41:
        /*0084*/ 	.byte	0x04, 0x11
        /*0086*/ 	.short	(.L_43 - .L_42)
	.align		4
.L_42:
        /*0088*/ 	.word	index@(_ZN7cutlass13device_kernelIN5flash11enable_sm90INS1_16FlashAttnFwdSm90INS1_25CollectiveMainloopFwdSm90ILi2EN4cute5tupleIJNS5_1CILi1EEES8_S8_EEENS6_IJNS7_ILi192EEENS7_ILi128EEENS7_ILi96EEEEEELi96ENS_12float_e4m3_tEfNS_4arch4Sm90ELb0ELb1ELb1ELb0ELb0ELb0ELb0ELb1ELb1ELb1ELb0ELb0EEENS1_21CollectiveEpilogueFwdINS6_IJSA_SC_SB_EEES9_NS_10bfloat16_tESG_Li384ELb0ELb1ELb0ELb1EEENS1_30DynamicPersistentTileSchedulerILi384ELi128ELb0ELb1ELb1EEEEEEEEEvNT_6ParamsE)
        /*008c*/ 	.word	0x00000008


	//----- nvinfo : EIATTR_REGCOUNT
	.align		4
.L_43:
        /*0090*/ 	.byte	0x04, 0x2f
        /*0092*/ 	.short	(.L_45 - .L_44)
	.align		4
.L_44:
        /*0094*/ 	.word	index@(_ZN7cutlass13device_kernelIN5flash11enable_sm90INS1_16FlashAttnFwdSm90INS1_25CollectiveMainloopFwdSm90ILi2EN4cute5tupleIJNS5_1CILi1EEES8_S8_EEENS6_IJNS7_ILi192EEENS7_ILi128EEENS7_ILi96EEEEEELi96ENS_12float_e4m3_tEfNS_4arch4Sm90ELb0ELb0ELb1ELb1ELb0ELb1ELb0ELb1ELb1ELb1ELb0ELb0EEENS1_21CollectiveEpilogueFwdINS6_IJSA_SC_SB_EEES9_NS_10bfloat16_tESG_Li384ELb1ELb1ELb0ELb1EEENS1_36VarlenDynamicPersistentTileSchedulerILi192ELi128ELi384ELi128ELb0ELb1ELb1ELb0ELb1ELb1EEEEEEEEEvNT_6ParamsE)
        /*0098*/ 	.word	0x00000080


	//----- nvinfo : EIATTR_FRAME_SIZE
	.align		4
.L_45:
        /*009c*/ 	.byte	0x04, 0x11
        /*009e*/ 	.short	(.L_47 - .L_46)
	.align		4
.L_46:
        /*00a0*/ 	.word	index@(_ZN7cutlass13device_kernelIN5flash11enable_sm90INS1_16FlashAttnFwdSm90INS1_25CollectiveMainloopFwdSm90ILi2EN4cute5tupleIJNS5_1CILi1EEES8_S8_EEENS6_IJNS7_ILi192EEENS7_ILi128EEENS7_ILi96EEEEEELi96ENS_12float_e4m3_tEfNS_4arch4Sm90ELb0ELb0ELb1ELb1ELb0ELb1ELb0ELb1ELb1ELb1ELb0ELb0EEENS1_21CollectiveEpilogueFwdINS6_IJSA_SC_SB_EEES9_NS_10bfloat16_tESG_Li384ELb1ELb1ELb0ELb1EEENS1_36VarlenDynamicPersistentTileSchedulerILi192ELi128ELi384ELi128ELb0ELb1ELb1ELb0ELb1ELb1EEEEEEEEEvNT_6ParamsE)
        /*00a4*/ 	.word	0x00000070


	//----- nvinfo : EIATTR_REGCOUNT
	.align		4
.L_47:
        /*00a8*/ 	.byte	0x04, 0x2f
        /*00aa*/ 	.short	(.L_49 - .L_48)
	.align		4
.L_48:
        /*00ac*/ 	.word	index@(_ZN7cutlass13device_kernelIN5flash11enable_sm90INS1_16FlashAttnFwdSm90INS1_25CollectiveMainloopFwdSm90ILi2EN4cute5tupleIJNS5_1CILi1EEES8_S8_EEENS6_IJNS7_ILi192EEENS7_ILi128EEENS7_ILi96EEEEEELi96ENS_12float_e4m3_tEfNS_4arch4Sm90ELb0ELb0ELb1ELb1ELb0ELb0ELb0ELb1ELb1ELb1ELb0ELb0EEENS1_21CollectiveEpilogueFwdINS6_IJSA_SC_SB_EEES9_NS_10bfloat16_tESG_Li384ELb1ELb1ELb0ELb1EEENS1_36VarlenDynamicPersistentTileSchedulerILi192ELi128ELi384ELi128ELb0ELb1ELb1ELb0ELb1ELb1EEEEEEEEEvNT_6ParamsE)
        /*00b0*/ 	.word	0x00000080


	//----- nvinfo : EIATTR_FRAME_SIZE
	.align		4
.L_49:
        /*00b4*/ 	.byte	0x04, 0x11
        /*00b6*/ 	.short	(.L_51 - .L_50)
	.align		4
.L_50:
        /*00b8*/ 	.word	index@(_ZN7cutlass13device_kernelIN5flash11enable_sm90INS1_16FlashAttnFwdSm90INS1_25CollectiveMainloopFwdSm90ILi2EN4cute5tupleIJNS5_1CILi1EEES8_S8_EEENS6_IJNS7_ILi192EEENS7_ILi128EEENS7_ILi96EEEEEELi96ENS_12float_e4m3_tEfNS_4arch4Sm90ELb0ELb0ELb1ELb1ELb0ELb0ELb0ELb1ELb1ELb1ELb0ELb0EEENS1_21CollectiveEpilogueFwdINS6_IJSA_SC_SB_EEES9_NS_10bfloat16_tESG_Li384ELb1ELb1ELb0ELb1EEENS1_36VarlenDynamicPersistentTileSchedulerILi192ELi128ELi384ELi128ELb0ELb1ELb1ELb0ELb1ELb1EEEEEEEEEvNT_6ParamsE)
        /*00bc*/ 	.word	0x00000010


	//----- nvinfo : EIATTR_REGCOUNT
	.align		4
.L_51:
        /*00c0*/ 	.byte	0x04, 0x2f
        /*00c2*/ 	.short	(.L_53 - .L_52)
	.align		4
.L_52:
        /*00c4*/ 	.word	index@(_ZN7cutlass13device_kernelIN5flash11enable_sm90INS1_16FlashAttnFwdSm90INS1_25CollectiveMainloopFwdSm90ILi2EN4cute5tupleIJNS5_1CILi1EEES8_S8_EEENS6_IJNS7_ILi192EEENS7_ILi128EEENS7_ILi96EEEEEELi96ENS_12float_e4m3_tEfNS_4arch4Sm90ELb0ELb0ELb1ELb0ELb0ELb0ELb0ELb1ELb1ELb1ELb0ELb0EEENS1_21CollectiveEpilogueFwdINS6_IJSA_SC_SB_EEES9_NS_10bfloat16_tESG_Li384ELb0ELb1ELb0ELb1EEENS1_29StaticPersistentTileSchedulerILb0EEEEEEEEEvNT_6ParamsE)
        /*00c8*/ 	.word	0x00000080


	//----- nvinfo : EIATTR_FRAME_SIZE
	.align		4
.L_53:
        /*00cc*/ 	.byte	0x04, 0x11
        /*00ce*/ 	.short	(.L_55 - .L_54)
	.align		4
.L_54:
        /*00d0*/ 	.word	index@(_ZN7cutlass13device_kernelIN5flash11enable_sm90INS1_16FlashAttnFwdSm90INS1_25CollectiveMainloopFwdSm90ILi2EN4cute5tupleIJNS5_1CILi1EEES8_S8_EEENS6_IJNS7_ILi192EEENS7_ILi128EEENS7_ILi96EEEEEELi96ENS_12float_e4m3_tEfNS_4arch4Sm90ELb0ELb0ELb1ELb0ELb0ELb0ELb0ELb1ELb1ELb1ELb0ELb0EEENS1_21CollectiveEpilogueFwdINS6_IJSA_SC_SB_EEES9_NS_10bfloat16_tESG_Li384ELb0ELb1ELb0ELb1EEENS1_29StaticPersistentTileSchedulerILb0EEEEEEEEEvNT_6ParamsE)
        /*00d4*/ 	.word	0x00000000


	//----- nvinfo : EIATTR_MIN_STACK_SIZE
	.align		4
.L_55:
        /*00d8*/ 	.byte	0x04, 0x12
        /*00da*/ 	.short	(.L_57 - .L_56)
	.align		4
.L_56:
        /*00dc*/ 	.word	index@(_ZN7cutlass13device_kernelIN5flash11enable_sm90INS1_16FlashAttnFwdSm90INS1_25CollectiveMainloopFwdSm90ILi2EN4cute5tupleIJNS5_1CILi1EEES8_S8_EEENS6_IJNS7_ILi192EEENS7_ILi128EEENS7_ILi96EEEEEELi96ENS_12float_e4m3_tEfNS_4arch4Sm90ELb0ELb0ELb1ELb0ELb0ELb0ELb0ELb1ELb1ELb1ELb0ELb0EEENS1_21CollectiveEpilogueFwdINS6_IJSA_SC_SB_EEES9_NS_10bfloat16_tESG_Li384ELb0ELb1ELb0ELb1EEENS1_29StaticPersistentTileSchedulerILb0EEEEEEEEEvNT_6ParamsE)
        /*00e0*/ 	.word	0x00000000


	//----- nvinfo : EIATTR_MIN_STACK_SIZE
	.align		4
.L_57:
        /*00e4*/ 	.byte	0x04, 0x12
        /*00e6*/ 	.short	(.L_59 - .L_58)
	.align		4
.L_58:
        /*00e8*/ 	.word	index@(_ZN7cutlass13device_kernelIN5flash11enable_sm90INS1_16FlashAttnFwdSm90INS1_25CollectiveMainloopFwdSm90ILi2EN4cute5tupleIJNS5_1CILi1EEES8_S8_EEENS6_IJNS7_ILi192EEENS7_ILi128EEENS7_ILi96EEEEEELi96ENS_12float_e4m3_tEfNS_4arch4Sm90ELb0ELb0ELb1ELb1ELb0ELb0ELb0ELb1ELb1ELb1ELb0ELb0EEENS1_21CollectiveEpilogueFwdINS6_IJSA_SC_SB_EEES9_NS_10bfloat16_tESG_Li384ELb1ELb1ELb0ELb1EEENS1_36VarlenDynamicPersistentTileSchedulerILi192ELi128ELi384ELi128ELb0ELb1ELb1ELb0ELb1ELb1EEEEEEEEEvNT_6ParamsE)
        /*00ec*/ 	.word	0x00000010


	//----- nvinfo : EIATTR_MIN_STACK_SIZE
	.align		4
.L_59:
        /*00f0*/ 	.byte	0x04, 0x12
        /*00f2*/ 	.short	(.L_61 - .L_60)
	.align		4
.L_60:
        /*00f4*/ 	.word	index@(_ZN7cutlass13device_kernelIN5flash11enable_sm90INS1_16FlashAttnFwdSm90INS1_25CollectiveMainloopFwdSm90ILi2EN4cute5tupleIJNS5_1CILi1EEES8_S8_EEENS6_IJNS7_ILi192EEENS7_ILi128EEENS7_ILi96EEEEEELi96ENS_12float_e4m3_tEfNS_4arch4Sm90ELb0ELb0ELb1ELb1ELb0ELb1ELb0ELb1ELb1ELb1ELb0ELb0EEENS1_21CollectiveEpilogueFwdINS6_IJSA_SC_SB_EEES9_NS_10bfloat16_tESG_Li384ELb1ELb1ELb0ELb1EEENS1_36VarlenDynamicPersistentTileSchedulerILi192ELi128ELi384ELi128ELb0ELb1ELb1ELb0ELb1ELb1EEEEEEEEEvNT_6ParamsE)
        /*00f8*/ 	.word	0x00000070


	//----- nvinfo : EIATTR_MIN_STACK_SIZE
	.align		4
.L_61:
        /*00fc*/ 	.byte	0x04, 0x12
        /*00fe*/ 	.short	(.L_63 - .L_62)
	.align		4
.L_62:
        /*0100*/ 	.word	index@(_ZN7cutlass13device_kernelIN5flash11enable_sm90INS1_16FlashAttnFwdSm90INS1_25CollectiveMainloopFwdSm90ILi2EN4cute5tupleIJNS5_1CILi1EEES8_S8_EEENS6_IJNS7_ILi192EEENS7_ILi128EEENS7_ILi96EEEEEELi96ENS_12float_e4m3_tEfNS_4arch4Sm90ELb0ELb1ELb1ELb0ELb0ELb0ELb0ELb1ELb1ELb1ELb0ELb0EEENS1_21CollectiveEpilogueFwdINS6_IJSA_SC_SB_EEES9_NS_10bfloat16_tESG_Li384ELb0ELb1ELb0ELb1EEENS1_30DynamicPersistentTileSchedulerILi384ELi128ELb0ELb1ELb1EEEEEEEEEvNT_6ParamsE)
        /*0104*/ 	.word	0x00000008


	//----- nvinfo : EIATTR_MIN_STACK_SIZE
	.align		4
.L_63:
        /*0108*/ 	.byte	0x04, 0x12
        /*010a*/ 	.short	(.L_65 - .L_64)
	.align		4
.L_64:
        /*010c*/ 	.word	index@(_ZN7cutlass13device_kernelIN5flash11enable_sm90INS1_16FlashAttnFwdSm90INS1_25CollectiveMainloopFwdSm90ILi2EN4cute5tupleIJNS5_1CILi1EEES8_S8_EEENS6_IJNS7_ILi192EEENS7_ILi128EEENS7_ILi96EEEEEELi96ENS_12float_e4m3_tEfNS_4arch4Sm90ELb0ELb1ELb1ELb1ELb0ELb0ELb0ELb1ELb1ELb1ELb0ELb0EEENS1_21CollectiveEpilogueFwdINS6_IJSA_SC_SB_EEES9_NS_10bfloat16_tESG_Li384ELb1ELb1ELb0ELb1EEENS1_36VarlenDynamicPersistentTileSchedulerILi192ELi128ELi384ELi128ELb0ELb1ELb1ELb1ELb0ELb1EEEEEEEEEvNT_6ParamsE)
        /*0110*/ 	.word	0x00000010


	//----- nvinfo : EIATTR_MIN_STACK_SIZE
	.align		4
.L_65:
        /*0114*/ 	.byte	0x04, 0x12
        /*0116*/ 	.short	(.L_67 - .L_66)
	.align		4
.L_66:
        /*0118*/ 	.word	index@(_ZN7cutlass13device_kernelIN5flash11enable_sm90INS1_16FlashAttnFwdSm90INS1_25CollectiveMainloopFwdSm90ILi2EN4cute5tupleIJNS5_1CILi1EEES8_S8_EEENS6_IJNS7_ILi192EEENS7_ILi128EEENS7_ILi96EEEEEELi96ENS_12float_e4m3_tEfNS_4arch4Sm90ELb0ELb1ELb1ELb1ELb0ELb1ELb0ELb1ELb1ELb1ELb0ELb0EEENS1_21CollectiveEpilogueFwdINS6_IJSA_SC_SB_EEES9_NS_10bfloat16_tESG_Li384ELb1ELb1ELb0ELb1EEENS1_36VarlenDynamicPersistentTileSchedulerILi192ELi128ELi384ELi128ELb0ELb1ELb1ELb1ELb0ELb1EEEEEEEEEvNT_6ParamsE)
        /*011c*/ 	.word	0x00000088


	//----- nvinfo : EIATTR_MIN_STACK_SIZE
	.align		4
.L_67:
        /*0120*/ 	.byte	0x04, 0x12
        /*0122*/ 	.short	(.L_69 - .L_68)
	.align		4
.L_68:
        /*0124*/ 	.word	index@(_ZN7cutlass13device_kernelIN5flash11enable_sm90INS1_16FlashAttnFwdSm90INS1_25CollectiveMainloopFwdSm90ILi2EN4cute5tupleIJNS5_1CILi1EEES8_S8_EEENS6_IJNS7_ILi192EEENS7_ILi128EEENS7_ILi96EEEEEELi96ENS_12float_e4m3_tEfNS_4arch4Sm90ELb1ELb0ELb1ELb0ELb0ELb0ELb0ELb1ELb1ELb1ELb0ELb0EEENS1_21CollectiveEpilogueFwdINS6_IJSA_SC_SB_EEES9_NS_10bfloat16_tESG_Li384ELb0ELb1ELb0ELb1EEENS1_30DynamicPersistentTileSchedulerILi384ELi128ELb0ELb1ELb1EEEEEEEEEvNT_6ParamsE)
        /*0128*/ 	.word	0x00000008


	//----- nvinfo : EIATTR_MIN_STACK_SIZE
	.align		4
.L_69:
        /*012c*/ 	.byte	0x04, 0x12
        /*012e*/ 	.short	(.L_71 - .L_70)
	.align		4
.L_70:
        /*0130*/ 	.word	index@(_ZN7cutlass13device_kernelIN5flash11enable_sm90INS1_16FlashAttnFwdSm90INS1_25CollectiveMainloopFwdSm90ILi2EN4cute5tupleIJNS5_1CILi1EEES8_S8_EEENS6_IJNS7_ILi192EEENS7_ILi128EEENS7_ILi96EEEEEELi96ENS_12float_e4m3_tEfNS_4arch4Sm90ELb1ELb0ELb1ELb1ELb0ELb0ELb0ELb1ELb1ELb1ELb0ELb0EEENS1_21CollectiveEpilogueFwdINS6_IJSA_SC_SB_EEES9_NS_10bfloat16_tESG_Li384ELb1ELb1ELb0ELb1EEENS1_36VarlenDynamicPersistentTileSchedulerILi192ELi128ELi384ELi128ELb0ELb1ELb1ELb1ELb1ELb1EEEEEEEEEvNT_6ParamsE)
        /*0134*/ 	.word	0x00000018


	//----- nvinfo : EIATTR_MIN_STACK_SIZE
	.align		4
.L_71:
        /*0138*/ 	.byte	0x04, 0x12
        /*013a*/ 	.short	(.L_73 - .L_72)
	.align		4
.L_72:
        /*013c*/ 	.word	index@(_ZN7cutlass13device_kernelIN5flash11enable_sm90INS1_16FlashAttnFwdSm90INS1_25CollectiveMainloopFwdSm90ILi2EN4cute5tupleIJNS5_1CILi1EEES8_S8_EEENS6_IJNS7_ILi192EEENS7_ILi128EEENS7_ILi96EEEEEELi96ENS_12float_e4m3_tEfNS_4arch4Sm90ELb1ELb0ELb1ELb1ELb0ELb1ELb0ELb1ELb1ELb1ELb0ELb0EEENS1_21CollectiveEpilogueFwdINS6_IJSA_SC_SB_EEES9_NS_10bfloat16_tESG_Li384ELb1ELb1ELb0ELb1EEENS1_36VarlenDynamicPersistentTileSchedulerILi192ELi128ELi384ELi128ELb0ELb1ELb1ELb1ELb1ELb1EEEEEEEEEvNT_6ParamsE)
        /*0140*/ 	.word	0x00000088
.L_73:


//--------------------- .nv.compat                --------------------------
	.section	.nv.compat,"",@"SHT_CUDA_COMPAT_INFO"
	.align	4
        /*0000*/ 	.byte	0x02, 0x09, 0x01, 0x00, 0x02, 0x02, 0x04, 0x00, 0x02, 0x05, 0x05, 0x00, 0x03, 0x07, 0x01, 0x01
        /*0010*/ 	.byte	0x02, 0x03, 0x01, 0x00, 0x02, 0x06, 0x01, 0x00, 0x04, 0x0b, 0x08, 0x00, 0x00, 0x00, 0x00, 0x00
        /*0020*/ 	.byte	0x00, 0x00, 0x00, 0x00


//--------------------- .nv.info._ZN7cutlass13device_kernelIN5flash11enable_sm90INS1_16FlashAttnFwdSm90INS1_25CollectiveMainloopFwdSm90ILi2EN4cute5tupleIJNS5_1CILi1EEES8_S8_EEENS6_IJNS7_ILi192EEENS7_ILi128EEENS7_ILi96EEEEEELi96ENS_12float_e4m3_tEfNS_4arch4Sm90ELb0ELb0ELb1ELb0ELb0ELb0ELb0ELb1ELb1ELb1ELb0ELb0EEENS1_21CollectiveEpilogueFwdINS6_IJSA_SC_SB_EEES9_NS_10bfloat16_tESG_Li384ELb0ELb1ELb0ELb1EEENS1_29StaticPersistentTileSchedulerILb0EEEEEEEEEvNT_6ParamsE --------------------------
	.section	.nv.info._ZN7cutlass13device_kernelIN5flash11enable_sm90INS1_16FlashAttnFwdSm90INS1_25CollectiveMainloopFwdSm90ILi2EN4cute5tupleIJNS5_1CILi1EEES8_S8_EEENS6_IJNS7_ILi192EEENS7_ILi128EEENS7_ILi96EEEEEELi96ENS_12float_e4m3_tEfNS_4arch4Sm90ELb0ELb0ELb1ELb0ELb0ELb0ELb0ELb1ELb1ELb1ELb0ELb0EEENS1_21CollectiveEpilogueFwdINS6_IJSA_SC_SB_EEES9_NS_10bfloat16_tESG_Li384ELb0ELb1ELb0ELb1EEENS1_29StaticPersistentTileSchedulerILb0EEEEEEEEEvNT_6ParamsE,"",@"SHT_CUDA_INFO"
	.sectionflags	@""
	.align	4


	//----- nvinfo : EIATTR_CUDA_API_VERSION
	.align		4
        /*0000*/ 	.byte	0x04, 0x37
        /*0002*/ 	.short	(.L_75 - .L_74)
.L_74:
        /*0004*/ 	.word	0x00000082


	//----- nvinfo : EIATTR_KPARAM_INFO
	.align		4
.L_75:
        /*0008*/ 	.byte	0x04, 0x17
        /*000a*/ 	.short	(.L_77 - .L_76)
.L_76:
        /*000c*/ 	.word	0x00000000
        /*0010*/ 	.short	0x0000
        /*0012*/ 	.short	0x0070
        /*0014*/ 	.byte	0x00, 0xf0, 0x01, 0x28


	//----- nvinfo : EIATTR_SPARSE_MMA_MASK
	.align		4
.L_77:
        /*0018*/ 	.byte	0x03, 0x50
        /*001a*/ 	.short	0x0000


	//----- nvinfo : EIATTR_MAXREG_COUNT
	.align		4
        /*001c*/ 	.byte	0x03, 0x1b
        /*001e*/ 	.short	0x0080


	//----- nvinfo : EIATTR_NUM_BARRIERS
	.align		4
        /*0020*/ 	.byte	0x02, 0x4c
        /*0022*/ 	.byte	0x09
	.zero		1


	//----- nvinfo : EIATTR_EXTERNS
	.align		4
        /*0024*/ 	.byte	0x04, 0x0f
        /*0026*/ 	.short	(.L_79 - .L_78)


	//   ....[0]....
	.align		4
.L_78:
        /*0028*/ 	.word	index@(__assertfail)


	//----- nvinfo : EIATTR_MERCURY_ISA_VERSION
	.align		4
.L_79:
        /*002c*/ 	.byte	0x03, 0x5f
        /*002e*/ 	.short	0x0101


	//----- nvinfo : EIATTR_INT_WARP_WIDE_INSTR_OFFSETS
	.align		4
        /*0030*/ 	.byte	0x04, 0x31
        /*0032*/ 	.short	(.L_81 - .L_80)


	//   ....[0]....
.L_80:
        /*0034*/ 	.word	0x00000120


	//   ....[1]....
        /*0038*/ 	.word	0x00000160


	//   ....[2]....
        /*003c*/ 	.word	0x000001d0


	//----- nvinfo : EIATTR_COOP_GROUP_MASK_REGIDS
	.align		4
.L_81:
        /*0040*/ 	.byte	0x04, 0x29
        /*0042*/ 	.short	(.L_83 - .L_82)


	//   ....[0]....
.L_82:
        /*0044*/ 	.word	0xffffffff


	//   ....[1]....
        /*0048*/ 	.word	0xffffffff


	//   ....[2]....
        /*004c*/ 	.word	0xffffffff


	//   ....[3]....
        /*0050*/ 	.word	0xffffffff


	//   ....[4]....
        /*0054*/ 	.word	0xffffffff


	//   ....[5]....
        /*0058*/ 	.word	0xffffffff


	//   ....[6]....
        /*005c*/ 	.word	0xffffffff


	//   ....[7]....
        /*0060*/ 	.word	0xffffffff


	//   ....[8]....
        /*0064*/ 	.word	0xffffffff


	//   ....[9]....
        /*0068*/ 	.word	0xffffffff


	//   ....[10]....
        /*006c*/ 	.word	0xffffffff


	//   ....[11]....
        /*0070*/ 	.word	0xffffffff


	//   ....[12]....
        /*0074*/ 	.word	0xffffffff


	//   ....[13]....
        /*0078*/ 	.word	0xffffffff


	//   ....[14]....
        /*007c*/ 	.word	0xffffffff


	//   ....[15]....
        /*0080*/ 	.word	0xffffffff


	//   ....[16]....
        /*0084*/ 	.word	0xffffffff


	//   ....[17]....
        /*0088*/ 	.word	0xffffffff


	//   ....[18]....
        /*008c*/ 	.word	0xffffffff


	//   ....[19]....
        /*0090*/ 	.word	0xffffffff


	//   ....[20]....
        /*0094*/ 	.word	0xffffffff


	//   ....[21]....
        /*0098*/ 	.word	0xffffffff


	//   ....[22]....
        /*009c*/ 	.word	0xffffffff


	//   ....[23]....
        /*00a0*/ 	.word	0xffffffff


	//   ....[24]....
        /*00a4*/ 	.word	0xffffffff


	//   ....[25]....
        /*00a8*/ 	.word	0xffffffff


	//   ....[26]....
        /*00ac*/ 	.word	0xffffffff


	//   ....[27]....
        /*00b0*/ 	.word	0xffffffff


	//   ....[28]....
        /*00b4*/ 	.word	0xffffffff


	//   ....[29]....
        /*00b8*/ 	.word	0xffffffff


	//   ....[30]....
        /*00bc*/ 	.word	0xffffffff


	//   ....[31]....
        /*00c0*/ 	.word	0xffffffff


	//   ....[32]....
        /*00c4*/ 	.word	0xffffffff


	//   ....[33]....
        /*00c8*/ 	.word	0xffffffff


	//   ....[34]....
        /*00cc*/ 	.word	0xffffffff


	//   ....[35]....
        /*00d0*/ 	.word	0xffffffff


	//   ....[36]....
        /*00d4*/ 	.word	0xffffffff


	//   ....[37]....
        /*00d8*/ 	.word	0xffffffff


	//   ....[38]....
        /*00dc*/ 	.word	0xffffffff


	//   ....[39]....
        /*00e0*/ 	.word	0xffffffff


	//   ....[40]....
        /*00e4*/ 	.word	0xffffffff


	//   ....[41]....
        /*00e8*/ 	.word	0xffffffff


	//   ....[42]....
        /*00ec*/ 	.word	0xffffffff


	//   ....[43]....
        /*00f0*/ 	.word	0xffffffff


	//   ....[44]....
        /*00f4*/ 	.word	0xffffffff


	//   ....[45]....
        /*00f8*/ 	.word	0xffffffff


	//   ....[46]....
        /*00fc*/ 	.word	0xffffffff


	//   ....[47]....
        /*0100*/ 	.word	0xffffffff


	//   ....[48]....
        /*0104*/ 	.word	0xffffffff


	//   ....[49]....
        /*0108*/ 	.word	0xffffffff


	//   ....[50]....
        /*010c*/ 	.word	0xffffffff


	//   ....[51]....
        /*0110*/ 	.word	0xffffffff


	//   ....[52]....
        /*0114*/ 	.word	0xffffffff


	//   ....[53]....
        /*0118*/ 	.word	0xffffffff


	//   ....[54]....
        /*011c*/ 	.word	0xffffffff


	//   ....[55]....
        /*0120*/ 	.word	0xffffffff


	//   ....[56]....
        /*0124*/ 	.word	0xffffffff


	//   ....[57]....
        /*0128*/ 	.word	0xffffffff


	//   ....[58]....
        /*012c*/ 	.word	0xffffffff


	//   ....[59]....
        /*0130*/ 	.word	0xffffffff


	//   ....[60]....
        /*0134*/ 	.word	0x0500000f


	//   ....[61]....
        /*0138*/ 	.word	0x0500000f


	//   ....[62]....
        /*013c*/ 	.word	0x0500000f


	//   ....[63]....
        /*0140*/ 	.word	0x0500000f


	//   ....[64]....
        /*0144*/ 	.word	0x0500000f


	//   ....[65]....
        /*0148*/ 	.word	0x0500000f


	//   ....[66]....
        /*014c*/ 	.word	0x0500000f


	//----- nvinfo : EIATTR_COOP_GROUP_INSTR_OFFSETS
	.align		4
.L_83:
        /*0150*/ 	.byte	0x04, 0x28
        /*0152*/ 	.short	(.L_85 - .L_84)


	//   ....[0]....
.L_84:
        /*0154*/ 	.word	0x00000050


	//   ....[1]....
        /*0158*/ 	.word	0x00000130


	//   ....[2]....
        /*015c*/ 	.word	0x00000180


	//   ....[3]....
        /*0160*/ 	.word	0x000003b0


	//   ....[4]....
        /*0164*/ 	.word	0x00000510


	//   ....[5]....
        /*0168*/ 	.word	0x00000630


	//   ....[6]....
        /*016c*/ 	.word	0x00000790


	//   ....[7]....
        /*0170*/ 	.word	0x00000d60


	//   ....[8]....
        /*0174*/ 	.word	0x000029d0


	//   ....[9]....
        /*0178*/ 	.word	0x00002a30


	//   ....[10]....
        /*017c*/ 	.word	0x00002fd0


	//   ....[11]....
        /*0180*/ 	.word	0x00003080


	//   ....[12]....
        /*0184*/ 	.word	0x00004dd0


	//   ....[13]....
        /*0188*/ 	.word	0x00004df0


	//   ....[14]....
        /*018c*/ 	.word	0x00004e30


	//   ....[15]....
        /*0190*/ 	.word	0x00004e40


	//   ....[16]....
        /*0194*/ 	.word	0x00006460


	//   ....[17]....
        /*0198*/ 	.word	0x00006470


	//   ....[18]....
        /*019c*/ 	.word	0x000064f0


	//   ....[19]....
        /*01a0*/ 	.word	0x00006500


	//   ....[20]....
        /*01a4*/ 	.word	0x00007490


	//   ....[21]....
        /*01a8*/ 	.word	0x000074a0


	//   ....[22]....
        /*01ac*/ 	.word	0x000074b0


	//   ....[23]....
        /*01b0*/ 	.word	0x000074c0


	//   ....[24]....
        /*01b4*/ 	.word	0x000074d0


	//   ....[25]....
        /*01b8*/ 	.word	0x000074e0


	//   ....[26]....
        /*01bc*/ 	.word	0x000074f0


	//   ....[27]....
        /*01c0*/ 	.word	0x00007500


	//   ....[28]....
        /*01c4*/ 	.word	0x00007520


	//   ....[29]....
        /*01c8*/ 	.word	0x00007530


	//   ....[30]....
        /*01cc*/ 	.word	0x00007540


	//   ....[31]....
        /*01d0*/ 	.word	0x00007560


	//   ....[32]....
        /*01d4*/ 	.word	0x00007570


	//   ....[33]....
        /*01d8*/ 	.word	0x00007580


	//   ....[34]....
        /*01dc*/ 	.word	0x00007590


	//   ....[35]....
        /*01e0*/ 	.word	0x000075a0


	//   ....[36]....
        /*01e4*/ 	.word	0x000075b0


	//   ....[37]....
        /*01e8*/ 	.word	0x000075c0


	//   ....[38]....
        /*01ec*/ 	.word	0x000075d0


	//   ....[39]....
        /*01f0*/ 	.word	0x000075e0


	//   ....[40]....
        /*01f4*/ 	.word	0x000075f0


	//   ....[41]....
        /*01f8*/ 	.word	0x00007620


	//   ....[42]....
        /*01fc*/ 	.word	0x00007650


	//   ....[43]....
        /*0200*/ 	.word	0x00007660


	//   ....[44]....
        /*0204*/ 	.word	0x00007780


	//   ....[45]....
        /*0208*/ 	.word	0x000077b0


	//   ....[46]....
        /*020c*/ 	.word	0x000077e0


	//   ....[47]....
        /*0210*/ 	.word	0x00007810


	//   ....[48]....
        /*0214*/ 	.word	0x00007cb0


	//   ....[49]....
        /*0218*/ 	.word	0x00007cf0


	//   ....[50]....
        /*021c*/ 	.word	0x00007e00


	//   ....[51]....
        /*0220*/ 	.word	0x00007e40


	//   ....[52]....
        /*0224*/ 	.word	0x00008ac0


	//   ....[53]....
        /*0228*/ 	.word	0x00009830


	//   ....[54]....
        /*022c*/ 	.word	0x00009860


	//   ....[55]....
        /*0230*/ 	.word	0x00009890


	//   ....[56]....
        /*0234*/ 	.word	0x000098b0


	//   ....[57]....
        /*0238*/ 	.word	0x000098c0


	//   ....[58]....
        /*023c*/ 	.word	0x00009910


	//   ....[59]....
        /*0240*/ 	.word	0x0000b0e0


	//   ....[60]....
        /*0244*/ 	.word	0x0000b5d0


	//   ....[61]....
        /*0248*/ 	.word	0x0000b780


	//   ....[62]....
        /*024c*/ 	.word	0x0000b7d0


	//   ....[63]....
        /*0250*/ 	.word	0x0000b880


	//   ....[64]....
        /*0254*/ 	.word	0x0000b930


	//   ....[65]....
        /*0258*/ 	.word	0x0000b9b0


	//   ....[66]....
        /*025c*/ 	.word	0x0000baa0


	//----- nvinfo : EIATTR_REG_RECONFIG
	.align		4
.L_85:
        /*0260*/ 	.byte	0x01, 0x54
	.zero		2


	//----- nvinfo : EIATTR_SYSCALL_OFFSETS
	.align		4
        /*0264*/ 	.byte	0x04, 0x46
        /*0266*/ 	.short	(.L_87 - .L_86)


	//   ....[0]....
.L_86:
        /*0268*/ 	.word	0x000010c0


	//   ....[1]....
        /*026c*/ 	.word	0x000085b0


	//   ....[2]....
        /*0270*/ 	.word	0x000086f0


	//   ....[3]....
        /*0274*/ 	.word	0x00008830


	//   ....[4]....
        /*0278*/ 	.word	0x00008950


	//   ....[5]....
        /*027c*/ 	.word	0x000093b0


	//----- nvinfo : EIATTR_MBARRIER_INSTR_OFFSETS
	.align		4
.L_87:
        /*0280*/ 	.byte	0x04, 0x39
        /*0282*/ 	.short	(.L_89 - .L_88)


	//   ....[0]....
.L_88:
        /*0284*/ 	.word	0x00000260
        /*0288*/ 	.word	0x000000ff
        /*028c*/ 	.word	0x00019c00
        /*0290*/ 	.short	0x0100
        /*0292*/ 	.byte	0x08
	.zero		1


	//   ....[1]....
        /*0294*/ 	.word	0x00000270
        /*0298*/ 	.word	0x000000ff
        /*029c*/ 	.word	0x00019c20
        /*02a0*/ 	.short	0x0100
        /*02a2*/ 	.byte	0x08
	.zero		1


	//   ....[2]....
        /*02a4*/ 	.word	0x00000360
        /*02a8*/ 	.word	0x000000ff
        /*02ac*/ 	.word	0x00019c30
        /*02b0*/ 	.short	0x0100
        /*02b2*/ 	.byte	0x08
	.zero		1


	//   ....[3]....
        /*02b4*/ 	.word	0x00000370
        /*02b8*/ 	.word	0x000000ff
        /*02bc*/ 	.word	0x00019c40
        /*02c0*/ 	.short	0x0100
        /*02c2*/ 	.byte	0x08
	.zero		1


	//   ....[4]....
        /*02c4*/ 	.word	0x00000380
        /*02c8*/ 	.word	0x000000ff
        /*02cc*/ 	.word	0x00019c38
        /*02d0*/ 	.short	0x0100
        /*02d2*/ 	.byte	0x08
	.zero		1


	//   ....[5]....
        /*02d4*/ 	.word	0x00000390
        /*02d8*/ 	.word	0x000000ff
        /*02dc*/ 	.word	0x00019c48
        /*02e0*/ 	.short	0x0100
        /*02e2*/ 	.byte	0x08
	.zero		1


	//   ....[6]....
        /*02e4*/ 	.word	0x000004c0
        /*02e8*/ 	.word	0x000000ff
        /*02ec*/ 	.word	0x00019c50
        /*02f0*/ 	.short	0x0100
        /*02f2*/ 	.byte	0x08
	.zero		1


	//   ....[7]....
        /*02f4*/ 	.word	0x000004d0
        /*02f8*/ 	.word	0x000000ff
        /*02fc*/ 	.word	0x00019c60
        /*0300*/ 	.short	0x0100
        /*0302*/ 	.byte	0x08
	.zero		1


	//   ....[8]....
        /*0304*/ 	.word	0x000004e0
        /*0308*/ 	.word	0x000000ff
        /*030c*/ 	.word	0x00019c58
        /*0310*/ 	.short	0x0100
        /*0312*/ 	.byte	0x08
	.zero		1


	//   ....[9]....
        /*0314*/ 	.word	0x000004f0
        /*0318*/ 	.word	0x000000ff
        /*031c*/ 	.word	0x00019c68
        /*0320*/ 	.short	0x0100
        /*0322*/ 	.byte	0x08
	.zero		1


	//   ....[10]....
        /*0324*/ 	.word	0x000005e0
        /*0328*/ 	.word	0x000000ff
        /*032c*/ 	.word	0x00019c70
        /*0330*/ 	.short	0x0100
        /*0332*/ 	.byte	0x06
	.zero		1


	//   ....[11]....
        /*0334*/ 	.word	0x000005f0
        /*0338*/ 	.word	0x000000ff
        /*033c*/ 	.word	0x00019c80
        /*0340*/ 	.short	0x0100
        /*0342*/ 	.byte	0x06
	.zero		1


	//   ....[12]....
        /*0344*/ 	.word	0x00000600
        /*0348*/ 	.word	0x000000ff
        /*034c*/ 	.word	0x00019c78
        /*0350*/ 	.short	0x0100
        /*0352*/ 	.byte	0x06
	.zero		1


	//   ....[13]....
        /*0354*/ 	.word	0x00000610
        /*0358*/ 	.word	0x000000ff
        /*035c*/ 	.word	0x00019c88
        /*0360*/ 	.short	0x0100
        /*0362*/ 	.byte	0x06
	.zero		1


	//   ....[14]....
        /*0364*/ 	.word	0x00000740
        /*0368*/ 	.word	0x000000ff
        /*036c*/ 	.word	0x00019c90
        /*0370*/ 	.short	0x0100
        /*0372*/ 	.byte	0x08
	.zero		1


	//   ....[15]....
        /*0374*/ 	.word	0x00000750
        /*0378*/ 	.word	0x000000ff
        /*037c*/ 	.word	0x00019ca0
        /*0380*/ 	.short	0x0100
        /*0382*/ 	.byte	0x08
	.zero		1


	//   ....[16]....
        /*0384*/ 	.word	0x00000760
        /*0388*/ 	.word	0x000000ff
        /*038c*/ 	.word	0x00019c98
        /*0390*/ 	.short	0x0100
        /*0392*/ 	.byte	0x08
	.zero		1


	//   ....[17]....
        /*0394*/ 	.word	0x00000770
        /*0398*/ 	.word	0x000000ff
        /*039c*/ 	.word	0x00019ca8
        /*03a0*/ 	.short	0x0100
        /*03a2*/ 	.byte	0x08
	.zero		1


	//   ....[18]....
        /*03a4*/ 	.word	0x000008a0
        /*03a8*/ 	.word	0x000000ff
        /*03ac*/ 	.word	0x00019cb0
        /*03b0*/ 	.short	0x0100
        /*03b2*/ 	.byte	0x08
	.zero		1


	//   ....[19]....
        /*03b4*/ 	.word	0x000008b0
        /*03b8*/ 	.word	0x000000ff
        /*03bc*/ 	.word	0x00019cc0
        /*03c0*/ 	.short	0x0100
        /*03c2*/ 	.byte	0x08
	.zero		1


	//   ....[20]....
        /*03c4*/ 	.word	0x000008c0
        /*03c8*/ 	.word	0x000000ff
        /*03cc*/ 	.word	0x00019cb8
        /*03d0*/ 	.short	0x0100
        /*03d2*/ 	.byte	0x08
	.zero		1


	//   ....[21]....
        /*03d4*/ 	.word	0x000008d0
        /*03d8*/ 	.word	0x000000ff
        /*03dc*/ 	.word	0x00019cc8
        /*03e0*/ 	.short	0x0100
        /*03e2*/ 	.byte	0x08
	.zero		1


	//   ....[22]....
        /*03e4*/ 	.word	0x00001450
        /*03e8*/ 	.word	0x000000ff
        /*03ec*/ 	.word	0x00019c00
        /*03f0*/ 	.short	0x010a
        /*03f2*/ 	.byte	0x2b
	.zero		1


	//   ....[23]....
        /*03f4*/ 	.word	0x000014f0
        /*03f8*/ 	.word	0x00000003
        /*03fc*/ 	.word	0x00019c30
        /*0400*/ 	.short	0x010a
        /*0402*/ 	.byte	0x3f
	.zero		1


	//   ....[24]....
        /*0404*/ 	.word	0x00001560
        /*0408*/ 	.word	0x00000003
        /*040c*/ 	.word	0x00019c30
        /*0410*/ 	.short	0x010a
        /*0412*/ 	.byte	0x3f
	.zero		1


	//   ....[25]....
        /*0414*/ 	.word	0x00003460
        /*0418*/ 	.word	0x00000014
        /*041c*/ 	.word	0x00000000
        /*0420*/ 	.short	0x0101
        /*0422*/ 	.byte	0x3f
	.zero		1


	//   ....[26]....
        /*0424*/ 	.word	0x00003e20
        /*0428*/ 	.word	0x000000ff
        /*042c*/ 	.word	0x00019c30
        /*0430*/ 	.short	0x010a
        /*0432*/ 	.byte	0x14
	.zero		1


	//   ....[27]....
        /*0434*/ 	.word	0x00003e60
        /*0438*/ 	.word	0x000000ff
        /*043c*/ 	.word	0x00019c30
        /*0440*/ 	.short	0x010a
        /*0442*/ 	.byte	0x14
	.zero		1


	//   ....[28]....
        /*0444*/ 	.word	0x00003fc0
        /*0448*/ 	.word	0x000000ff
        /*044c*/ 	.word	0x00019c50
        /*0450*/ 	.short	0x010a
        /*0452*/ 	.byte	0x0e
	.zero		1


	//   ....[29]....
        /*0454*/ 	.word	0x00004000
        /*0458*/ 	.word	0x000000ff
        /*045c*/ 	.word	0x00019c50
        /*0460*/ 	.short	0x010a
        /*0462*/ 	.byte	0x0e
	.zero		1


	//   ....[30]....
        /*0464*/ 	.word	0x00005990
        /*0468*/ 	.word	0x00000004
        /*046c*/ 	.word	0x00000000
        /*0470*/ 	.short	0x0101
        /*0472*/ 	.byte	0x3f
	.zero		1


	//   ....[31]....
        /*0474*/ 	.word	0x00005c40
        /*0478*/ 	.word	0x000000ff
        /*047c*/ 	.word	0x00000000
        /*0480*/ 	.short	0x0101
        /*0482*/ 	.byte	0x06
	.zero		1


	//   ....[32]....
        /*0484*/ 	.word	0x00006170
        /*0488*/ 	.word	0x000000ff
        /*048c*/ 	.word	0x00019c50
        /*0490*/ 	.short	0x010a
        /*0492*/ 	.byte	0x04
	.zero		1


	//   ....[33]....
        /*0494*/ 	.word	0x000061b0
        /*0498*/ 	.word	0x000000ff
        /*049c*/ 	.word	0x00019c50
        /*04a0*/ 	.short	0x010a
        /*04a2*/ 	.byte	0x04
	.zero		1


	//   ....[34]....
        /*04a4*/ 	.word	0x00006c90
        /*04a8*/ 	.word	0x000000ff
        /*04ac*/ 	.word	0x00000000
        /*04b0*/ 	.short	0x0101
        /*04b2*/ 	.byte	0x04
	.zero		1


	//   ....[35]....
        /*04b4*/ 	.word	0x00007cd0
        /*04b8*/ 	.word	0x000000ff
        /*04bc*/ 	.word	0x00000000
        /*04c0*/ 	.short	0x0101
        /*04c2*/ 	.byte	0x2b
	.zero		1


	//   ....[36]....
        /*04c4*/ 	.word	0x00008cf0
        /*04c8*/ 	.word	0x00000005
        /*04cc*/ 	.word	0x00019c80
        /*04d0*/ 	.short	0x010a
        /*04d2*/ 	.byte	0x3f
	.zero		1


	//   ....[37]....
        /*04d4*/ 	.word	0x00008f60
        /*04d8*/ 	.word	0x00000005
        /*04dc*/ 	.word	0x00019c40
        /*04e0*/ 	.short	0x010a
        /*04e2*/ 	.byte	0x3f
	.zero		1


	//   ....[38]....
        /*04e4*/ 	.word	0x00009a90
        /*04e8*/ 	.word	0x000000ff
        /*04ec*/ 	.word	0x00019c00
        /*04f0*/ 	.short	0x0107
        /*04f2*/ 	.byte	0x28
	.zero		1


	//   ....[39]....
        /*04f4*/ 	.word	0x00009ae0
        /*04f8*/ 	.word	0x000000ff
        /*04fc*/ 	.word	0x00019c00
        /*0500*/ 	.short	0x0101
        /*0502*/ 	.byte	0x28
	.zero		1


	//   ....[40]....
        /*0504*/ 	.word	0x00009b10
        /*0508*/ 	.word	0x000000ff
        /*050c*/ 	.word	0x00019c20
        /*0510*/ 	.short	0x010a
        /*0512*/ 	.byte	0x28
	.zero		1


	//   ....[41]....
        /*0514*/ 	.word	0x00009dc0
        /*0518*/ 	.word	0x00000006
        /*051c*/ 	.word	0x00019c80
        /*0520*/ 	.short	0x010a
        /*0522*/ 	.byte	0x3f
	.zero		1


	//   ....[42]....
        /*0524*/ 	.word	0x0000a1f0
        /*0528*/ 	.word	0x00000006
        /*052c*/ 	.word	0x00019c40
        /*0530*/ 	.short	0x010a
        /*0532*/ 	.byte	0x3f
	.zero		1


	//   ....[43]....
        /*0534*/ 	.word	0x0000a6a0
        /*0538*/ 	.word	0x00000003
        /*053c*/ 	.word	0x00019c70
        /*0540*/ 	.short	0x010a
        /*0542*/ 	.byte	0x3f
	.zero		1


	//   ....[44]....
        /*0544*/ 	.word	0x0000a710
        /*0548*/ 	.word	0x00000003
        /*054c*/ 	.word	0x00019c60
        /*0550*/ 	.short	0x010a
        /*0552*/ 	.byte	0x3f
	.zero		1


	//   ....[45]....
        /*0554*/ 	.word	0x0000aa40
        /*0558*/ 	.word	0x00000003
        /*055c*/ 	.word	0x00019c50
        /*0560*/ 	.short	0x0101
        /*0562*/ 	.byte	0x3f
	.zero		1


	//   ....[46]....
        /*0564*/ 	.word	0x0000aab0
        /*0568*/ 	.word	0x00000002
        /*056c*/ 	.word	0x00000000
        /*0570*/ 	.short	0x0101
        /*0572*/ 	.byte	0x3f
	.zero		1


	//   ....[47]....
        /*0574*/ 	.word	0x0000ab90
        /*0578*/ 	.word	0x00000002
        /*057c*/ 	.word	0x00019c70
        /*0580*/ 	.short	0x010a
        /*0582*/ 	.byte	0x3f
	.zero		1


	//   ....[48]....
        /*0584*/ 	.word	0x0000ac00
        /*0588*/ 	.word	0x00000002
        /*058c*/ 	.word	0x00019c60
        /*0590*/ 	.short	0x010a
        /*0592*/ 	.byte	0x3f
	.zero		1


	//   ....[49]....
        /*0594*/ 	.word	0x0000af80
        /*0598*/ 	.word	0x00000002
        /*059c*/ 	.word	0x00019c50
        /*05a0*/ 	.short	0x0101
        /*05a2*/ 	.byte	0x3f
	.zero		1


	//   ....[50]....
        /*05a4*/ 	.word	0x0000afd0
        /*05a8*/ 	.word	0x00000000
        /*05ac*/ 	.word	0x00000000
        /*05b0*/ 	.short	0x0101
        /*05b2*/ 	.byte	0x3f
	.zero		1


	//   ....[51]....
        /*05b4*/ 	.word	0x0000b090
        /*05b8*/ 	.word	0x00000007
        /*05bc*/ 	.word	0x00019c20
        /*05c0*/ 	.short	0x010a
        /*05c2*/ 	.byte	0x3f
	.zero		1


	//   ....[52]....
        /*05c4*/ 	.word	0x0000b1e0
        /*05c8*/ 	.word	0x00000005
        /*05cc*/ 	.word	0x00000000
        /*05d0*/ 	.short	0x010a
        /*05d2*/ 	.byte	0x3f
	.zero		1


	//   ....[53]....
        /*05d4*/ 	.word	0x0000b250
        /*05d8*/ 	.word	0x00000003
        /*05dc*/ 	.word	0x00000000
        /*05e0*/ 	.short	0x010a
        /*05e2*/ 	.byte	0x3f
	.zero		1


	//   ....[54]....
        /*05e4*/ 	.word	0x0000b2a0
        /*05e8*/ 	.word	0x00000003
        /*05ec*/ 	.word	0x00019c60
        /*05f0*/ 	.short	0x010a
        /*05f2*/ 	.byte	0x3f
	.zero		1


	//   ....[55]....
        /*05f4*/ 	.word	0x0000b2f0
        /*05f8*/ 	.word	0x00000005
        /*05fc*/ 	.word	0x00019c60
        /*0600*/ 	.short	0x010a
        /*0602*/ 	.byte	0x3f
	.zero		1


	//   ....[56]....
        /*0604*/ 	.word	0x0000b330
        /*0608*/ 	.word	0x00000003
        /*060c*/ 	.word	0x00019c80
        /*0610*/ 	.short	0x010a
        /*0612*/ 	.byte	0x3f
	.zero		1


	//   ....[57]....
        /*0614*/ 	.word	0x0000b350
        /*0618*/ 	.word	0x00000005
        /*061c*/ 	.word	0x00019c80
        /*0620*/ 	.short	0x010a
        /*0622*/ 	.byte	0x3f
	.zero		1


	//   ....[58]....
        /*0624*/ 	.word	0x0000b3c0
        /*0628*/ 	.word	0x00000003
        /*062c*/ 	.word	0x00019c00
        /*0630*/ 	.short	0x010a
        /*0632*/ 	.byte	0x3f
	.zero		1


	//   ....[59]....
        /*0634*/ 	.word	0x0000b410
        /*0638*/ 	.word	0x00000003
        /*063c*/ 	.word	0x00019c30
        /*0640*/ 	.short	0x010a
        /*0642*/ 	.byte	0x3f
	.zero		1


	//   ....[60]....
        /*0644*/ 	.word	0x0000b470
        /*0648*/ 	.word	0x00000008
        /*064c*/ 	.word	0x00019c30
        /*0650*/ 	.short	0x010a
        /*0652*/ 	.byte	0x3f
	.zero		1


	//   ....[61]....
        /*0654*/ 	.word	0x0000b4d0
        /*0658*/ 	.word	0x00000008
        /*065c*/ 	.word	0x00019c50
        /*0660*/ 	.short	0x010a
        /*0662*/ 	.byte	0x3f
	.zero		1


	//   ....[62]....
        /*0664*/ 	.word	0x0000b530
        /*0668*/ 	.word	0x00000003
        /*066c*/ 	.word	0x00019c50
        /*0670*/ 	.short	0x010a
        /*0672*/ 	.byte	0x3f
	.zero		1


	//   ....[63]....
        /*0674*/ 	.word	0x0000b680
        /*0678*/ 	.word	0x00000005
        /*067c*/ 	.word	0x00019c80
        /*0680*/ 	.short	0x010a
        /*0682*/ 	.byte	0x3f
	.zero		1


	//   ....[64]....
        /*0684*/ 	.word	0x0000b6d0
        /*0688*/ 	.word	0x00000005
        /*068c*/ 	.word	0x00019c40
        /*0690*/ 	.short	0x010a
        /*0692*/ 	.byte	0x3f
	.zero		1


	//   ....[65]....
        /*0694*/ 	.word	0x0000bae0
        /*0698*/ 	.word	0x00000003
        /*069c*/ 	.word	0x00019c20
        /*06a0*/ 	.short	0x010a
        /*06a2*/ 	.byte	0x3f
	.zero		1


	//   ....[66]....
        /*06a4*/ 	.word	0x0000bb30
        /*06a8*/ 	.word	0x00000006
        /*06ac*/ 	.word	0x00019c80
        /*06b0*/ 	.short	0x010a
        /*06b2*/ 	.byte	0x3f
	.zero		1


	//   ....[67]....
        /*06b4*/ 	.word	0x0000bb80
        /*06b8*/ 	.word	0x00000006
        /*06bc*/ 	.word	0x00019c40
        /*06c0*/ 	.short	0x010a
        /*06c2*/ 	.byte	0x3f
	.zero		1


	//   ....[68]....
        /*06c4*/ 	.word	0x0000bbd0
        /*06c8*/ 	.word	0x00000003
        /*06cc*/ 	.word	0x00019c70
        /*06d0*/ 	.short	0x010a
        /*06d2*/ 	.byte	0x3f
	.zero		1


	//   ....[69]....
        /*06d4*/ 	.word	0x0000bc20
        /*06d8*/ 	.word	0x00000003
        /*06dc*/ 	.word	0x00019c60
        /*06e0*/ 	.short	0x010a
        /*06e2*/ 	.byte	0x3f
	.zero		1


	//   ....[70]....
        /*06e4*/ 	.word	0x0000bc70
        /*06e8*/ 	.word	0x00000002
        /*06ec*/ 	.word	0x00019c70
        /*06f0*/ 	.short	0x010a
        /*06f2*/ 	.byte	0x3f
	.zero		1


	//   ....[71]....
        /*06f4*/ 	.word	0x0000bcc0
        /*06f8*/ 	.word	0x00000002
        /*06fc*/ 	.word	0x00019c60
        /*0700*/ 	.short	0x010a
        /*0702*/ 	.byte	0x3f
	.zero		1


	//   ....[72]....
        /*0704*/ 	.word	0x0000bd10
        /*0708*/ 	.word	0x00000007
        /*070c*/ 	.word	0x00019c20
        /*0710*/ 	.short	0x010a
        /*0712*/ 	.byte	0x3f
	.zero		1


	//   ....[73]....
        /*0714*/ 	.word	0x0000bd60
        /*0718*/ 	.word	0x00000005
        /*071c*/ 	.word	0x00000000
        /*0720*/ 	.short	0x010a
        /*0722*/ 	.byte	0x3f
	.zero		1


	//   ....[74]....
        /*0724*/ 	.word	0x0000bdb0
        /*0728*/ 	.word	0x00000003
        /*072c*/ 	.word	0x00000000
        /*0730*/ 	.short	0x010a
        /*0732*/ 	.byte	0x3f
	.zero		1


	//   ....[75]....
        /*0734*/ 	.word	0x0000be00
        /*0738*/ 	.word	0x00000003
        /*073c*/ 	.word	0x00019c60
        /*0740*/ 	.short	0x010a
        /*0742*/ 	.byte	0x3f
	.zero		1


	//   ....[76]....
        /*0744*/ 	.word	0x0000be50
        /*0748*/ 	.word	0x00000005
        /*074c*/ 	.word	0x00019c60
        /*0750*/ 	.short	0x010a
        /*0752*/ 	.byte	0x3f
	.zero		1


	//   ....[77]....
        /*0754*/ 	.word	0x0000bea0
        /*0758*/ 	.word	0x00000003
        /*075c*/ 	.word	0x00019c80
        /*0760*/ 	.short	0x010a
        /*0762*/ 	.byte	0x3f
	.zero		1


	//----- nvinfo : EIATTR_NUM_MBARRIERS
	.align		4
.L_89:
        /*0764*/ 	.byte	0x03, 0x38
        /*0766*/ 	.short	0x0016


	//----- nvinfo : EIATTR_EXIT_INSTR_OFFSETS
	.align		4
        /*0768*/ 	.byte	0x04, 0x1c
        /*076a*/ 	.short	(.L_91 - .L_90)


	//   ....[0]....
.L_90:
        /*076c*/ 	.word	0x000009f0


	//   ....[1]....
        /*0770*/ 	.word	0x00007f60


	//   ....[2]....
        /*0774*/ 	.word	0x0000b100


	//   ....[3]....
        /*0778*/ 	.word	0x0000b3a0


	//----- nvinfo : EIATTR_MAX_THREADS
	.align		4
.L_91:
        /*077c*/ 	.byte	0x04, 0x05
        /*077e*/ 	.short	(.L_93 - .L_92)
.L_92:
        /*0780*/ 	.word	0x00000200
        /*0784*/ 	.word	0x00000001
        /*0788*/ 	.word	0x00000001


	//----- nvinfo : EIATTR_CRS_STACK_SIZE
	.align		4
.L_93:
        /*078c*/ 	.byte	0x04, 0x1e
        /*078e*/ 	.short	(.L_95 - .L_94)
.L_94:
        /*0790*/ 	.word	0x00000000


	//----- nvinfo : EIATTR_CBANK_PARAM_SIZE
	.align		4
.L_95:
        /*0794*/ 	.byte	0x03, 0x19
        /*0796*/ 	.short	0x0a70


	//----- nvinfo : EIATTR_PARAM_CBANK
	.align		4
        /*0798*/ 	.byte	0x04, 0x0a
        /*079a*/ 	.short	(.L_97 - .L_96)
	.align		4
.L_96:
        /*079c*/ 	.word	index@(.nv.constant0._ZN7cutlass13device_kernelIN5flash11enable_sm90INS1_16FlashAttnFwdSm90INS1_25CollectiveMainloopFwdSm90ILi2EN4cute5tupleIJNS5_1CILi1EEES8_S8_EEENS6_IJNS7_ILi192EEENS7_ILi128EEENS7_ILi96EEEEEELi96ENS_12float_e4m3_tEfNS_4arch4Sm90ELb0ELb0ELb1ELb0ELb0ELb0ELb0ELb1ELb1ELb1ELb0ELb0EEENS1_21CollectiveEpilogueFwdINS6_IJSA_SC_SB_EEES9_NS_10bfloat16_tESG_Li384ELb0ELb1ELb0ELb1EEENS1_29StaticPersistentTileSchedulerILb0EEEEEEEEEvNT_6ParamsE)
        /*07a0*/ 	.short	0x0210
        /*07a2*/ 	.short	0x0a70


	//----- nvinfo : EIATTR_SW_WAR
	.align		4
.L_97:
        /*07a4*/ 	.byte	0x04, 0x36
        /*07a6*/ 	.short	(.L_99 - .L_98)
.L_98:
        /*07a8*/ 	.word	0x00000008
.L_99:


//--------------------- .nv.info._ZN7cutlass13device_kernelIN5flash11enable_sm90INS1_16FlashAttnFwdSm90INS1_25CollectiveMainloopFwdSm90ILi2EN4cute5tupleIJNS5_1CILi1EEES8_S8_EEENS6_IJNS7_ILi192EEENS7_ILi128EEENS7_ILi96EEEEEELi96ENS_12float_e4m3_tEfNS_4arch4Sm90ELb0ELb0ELb1ELb1ELb0ELb0ELb0ELb1ELb1ELb1ELb0ELb0EEENS1_21CollectiveEpilogueFwdINS6_IJSA_SC_SB_EEES9_NS_10bfloat16_tESG_Li384ELb1ELb1ELb0ELb1EEENS1_36VarlenDynamicPersistentTileSchedulerILi192ELi128ELi384ELi128ELb0ELb1ELb1ELb0ELb1ELb1EEEEEEEEEvNT_6ParamsE --------------------------
	.section	.nv.info._ZN7cutlass13device_kernelIN5flash11enable_sm90INS1_16FlashAttnFwdSm90INS1_25CollectiveMainloopFwdSm90ILi2EN4cute5tupleIJNS5_1CILi1EEES8_S8_EEENS6_IJNS7_ILi192EEENS7_ILi128EEENS7_ILi96EEEEEELi96ENS_12float_e4m3_tEfNS_4arch4Sm90ELb0ELb0ELb1ELb1ELb0ELb0ELb0ELb1ELb1ELb1ELb0ELb0EEENS1_21CollectiveEpilogueFwdINS6_IJSA_SC_SB_EEES9_NS_10bfloat16_tESG_Li384ELb1ELb1ELb0ELb1EEENS1_36VarlenDynamicPersistentTileSchedulerILi192ELi128ELi384ELi128ELb0ELb1ELb1ELb0ELb1ELb1EEEEEEEEEvNT_6ParamsE,"",@"SHT_CUDA_INFO"
	.sectionflags	@""
	.align	4


	//----- nvinfo : EIATTR_CUDA_API_VERSION
	.align		4
        /*0000*/ 	.byte	0x04, 0x37
        /*0002*/ 	.short	(.L_101 - .L_100)
.L_100:
        /*0004*/ 	.word	0x00000082


	//----- nvinfo : EIATTR_KPARAM_INFO
	.align		4
.L_101:
        /*0008*/ 	.byte	0x04, 0x17
        /*000a*/ 	.short	(.L_103 - .L_102)
.L_102:
        /*000c*/ 	.word	0x00000000
        /*0010*/ 	.short	0x0000
        /*0012*/ 	.short	0x0070
        /*0014*/ 	.byte	0x00, 0xf0, 0x01, 0x2a


	//----- nvinfo : EIATTR_SPARSE_MMA_MASK
	.align		4
.L_103:
        /*0018*/ 	.byte	0x03, 0x50
        /*001a*/ 	.short	0x0000


	//----- nvinfo : EIATTR_MAXREG_COUNT
	.align		4
        /*001c*/ 	.byte	0x03, 0x1b
        /*001e*/ 	.short	0x0080


	//----- nvinfo : EIATTR_NUM_BARRIERS
	.align		4
        /*0020*/ 	.byte	0x02, 0x4c
        /*0022*/ 	.byte	0x09
	.zero		1


	//----- nvinfo : EIATTR_EXTERNS
	.align		4
        /*0024*/ 	.byte	0x04, 0x0f
        /*0026*/ 	.short	(.L_105 - .L_104)


	//   ....[0]....
	.align		4
.L_104:
        /*0028*/ 	.word	index@(__assertfail)


	//----- nvinfo : EIATTR_ANNOTATIONS
	.align		4
.L_105:
        /*002c*/ 	.byte	0x04, 0x55
        /*002e*/ 	.short	(.L_107 - .L_106)


	//   ....[0]....
.L_106:
        /*0030*/ 	.word	0x00000001
        /*0034*/ 	.byte	0xf0, 0x9a, 0x00, 0x00, 0x01, 0x00, 0x00, 0x00, 0xf0, 0x9d, 0x00, 0x00, 0x01, 0x00, 0x00, 0x00
        /*0044*/ 	.byte	0x20, 0x9e, 0x00, 0x00, 0x01, 0x00, 0x00, 0x00, 0x30, 0x9e, 0x00, 0x00, 0x01, 0x00, 0x00, 0x00
        /*0054*/ 	.byte	0x30, 0xb9, 0x00, 0x00, 0x01, 0x00, 0x00, 0x00, 0xc0, 0xbc, 0x00, 0x00, 0x01, 0x00, 0x00, 0x00
        /*0064*/ 	.byte	0xe0, 0xbc, 0x00, 0x00, 0x01, 0x00, 0x00, 0x00, 0xb0, 0xc9, 0x00, 0x00, 0x01, 0x00, 0x00, 0x00
        /*0074*/ 	.byte	0xf0, 0xcf, 0x00, 0x00, 0x01, 0x00, 0x00, 0x00, 0x70, 0xdd, 0x00, 0x00


	//----- nvinfo : EIATTR_MERCURY_ISA_VERSION
	.align		4
.L_107:
        /*0080*/ 	.byte	0x03, 0x5f
        /*0082*/ 	.short	0x0101


	//----- nvinfo : EIATTR_UNUSED_LOAD_BYTE_OFFSET
	.align		4
        /*0084*/ 	.byte	0x04, 0x44
        /*0086*/ 	.short	(.L_109 - .L_108)


	//   ....[0]....
.L_108:
        /*0088*/ 	.word	0x00000a00
        /*008c*/ 	.word	0x0000fff0


	//   ....[1]....
        /*0090*/ 	.word	0x00007000
        /*0094*/ 	.word	0x0000fff0


	//----- nvinfo : EIATTR_INT_WARP_WIDE_INSTR_OFFSETS
	.align		4
.L_109:
        /*0098*/ 	.byte	0x04, 0x31
        /*009a*/ 	.short	(.L_111 - .L_110)


	//   ....[0]....
.L_110:
        /*009c*/ 	.word	0x00000130


	//   ....[1]....
        /*00a0*/ 	.word	0x00000170


	//   ....[2]....
        /*00a4*/ 	.word	0x000001e0


	//   ....[3]....
        /*00a8*/ 	.word	0x0000a460


	//   ....[4]....
        /*00ac*/ 	.word	0x0000a4f0


	//   ....[5]....
        /*00b0*/ 	.word	0x0000ce10


	//   ....[6]....
        /*00b4*/ 	.word	0x0000cea0


	//----- nvinfo : EIATTR_COOP_GROUP_MASK_REGIDS
	.align		4
.L_111:
        /*00b8*/ 	.byte	0x04, 0x29
        /*00ba*/ 	.short	(.L_113 - .L_112)


	//   ....[0]....
.L_112:
        /*00bc*/ 	.word	0xffffffff


	//   ....[1]....
        /*00c0*/ 	.word	0xffffffff


	//   ....[2]....
        /*00c4*/ 	.word	0xffffffff


	//   ....[3]....
        /*00c8*/ 	.word	0xffffffff


	//   ....[4]....
        /*00cc*/ 	.word	0xffffffff


	//   ....[5]....
        /*00d0*/ 	.word	0xffffffff


	//   ....[6]....
        /*00d4*/ 	.word	0xffffffff


	//   ....[7]....
        /*00d8*/ 	.word	0xffffffff


	//   ....[8]....
        /*00dc*/ 	.word	0xffffffff


	//   ....[9]....
        /*00e0*/ 	.word	0xffffffff


	//   ....[10]....
        /*00e4*/ 	.word	0xffffffff


	//   ....[11]....
        /*00e8*/ 	.word	0xffffffff


	//   ....[12]....
        /*00ec*/ 	.word	0xffffffff


	//   ....[13]....
        /*00f0*/ 	.word	0xffffffff


	//   ....[14]....
        /*00f4*/ 	.word	0xffffffff


	//   ....[15]....
        /*00f8*/ 	.word	0xffffffff


	//   ....[16]....
        /*00fc*/ 	.word	0xffffffff


	//   ....[17]....
        /*0100*/ 	.word	0xffffffff


	//   ....[18]....
        /*0104*/ 	.word	0xffffffff


	//   ....[19]....
        /*0108*/ 	.word	0xffffffff


	//   ....[20]....
        /*010c*/ 	.word	0xffffffff


	//   ....[21]....
        /*0110*/ 	.word	0xffffffff


	//   ....[22]....
        /*0114*/ 	.word	0xffffffff


	//   ....[23]....
        /*0118*/ 	.word	0xffffffff


	//   ....[24]....
        /*011c*/ 	.word	0xffffffff


	//   ....[25]....
        /*0120*/ 	.word	0xffffffff


	//   ....[26]....
        /*0124*/ 	.word	0xffffffff


	//   ....[27]....
        /*0128*/ 	.word	0xffffffff


	//   ....[28]....
        /*012c*/ 	.word	0xffffffff


	//   ....[29]....
        /*0130*/ 	.word	0xffffffff


	//   ....[30]....
        /*0134*/ 	.word	0xffffffff


	//   ....[31]....
        /*0138*/ 	.word	0xffffffff


	//   ....[32]....
        /*013c*/ 	.word	0xffffffff


	//   ....[33]....
        /*0140*/ 	.word	0xffffffff


	//   ....[34]....
        /*0144*/ 	.word	0xffffffff


	//   ....[35]....
        /*0148*/ 	.word	0xffffffff


	//   ....[36]....
        /*014c*/ 	.word	0xffffffff


	//   ....[37]....
        /*0150*/ 	.word	0xffffffff


	//   ....[38]....
        /*0154*/ 	.word	0xffffffff


	//   ....[39]....
        /*0158*/ 	.word	0xffffffff


	//   ....[40]....
        /*015c*/ 	.word	0xffffffff


	//   ....[41]....
        /*0160*/ 	.word	0xffffffff


	//   ....[42]....
        /*0164*/ 	.word	0xffffffff


	//   ....[43]....
        /*0168*/ 	.word	0xffffffff


	//   ....[44]....
        /*016c*/ 	.word	0xffffffff


	//   ....[45]....
        /*0170*/ 	.word	0xffffffff


	//   ....[46]....
        /*0174*/ 	.word	0xffffffff


	//   ....[47]....
        /*0178*/ 	.word	0xffffffff


	//   ....[48]....
        /*017c*/ 	.word	0xffffffff


	//   ....[49]....
        /*0180*/ 	.word	0xffffffff


	//   ....[50]....
        /*0184*/ 	.word	0xffffffff


	//   ....[51]....
        /*0188*/ 	.word	0xffffffff


	//   ....[52]....
        /*018c*/ 	.word	0xffffffff


	//   ....[53]....
        /*0190*/ 	.word	0xffffffff


	//   ....[54]....
        /*0194*/ 	.word	0xffffffff


	//   ....[55]....
        /*0198*/ 	.word	0xffffffff


	//   ....[56]....
        /*019c*/ 	.word	0xffffffff


	//   ....[57]....
        /*01a0*/ 	.word	0xffffffff


	//   ....[58]....
        /*01a4*/ 	.word	0xffffffff


	//   ....[59]....
        /*01a8*/ 	.word	0xffffffff


	//   ....[60]....
        /*01ac*/ 	.word	0xffffffff


	//   ....[61]....
        /*01b0*/ 	.word	0xffffffff


	//   ....[62]....
        /*01b4*/ 	.word	0xffffffff


	//   ....[63]....
        /*01b8*/ 	.word	0xffffffff


	//   ....[64]....
        /*01bc*/ 	.word	0xffffffff


	//   ....[65]....
        /*01c0*/ 	.word	0xffffffff


	//   ....[66]....
        /*01c4*/ 	.word	0xffffffff


	//   ....[67]....
        /*01c8*/ 	.word	0xffffffff


	//   ....[68]....
        /*01cc*/ 	.word	0xffffffff


	//   ....[69]....
        /*01d0*/ 	.word	0xffffffff


	//   ....[70]....
        /*01d4*/ 	.word	0xffffffff


	//   ....[71]....
        /*01d8*/ 	.word	0xffffffff


	//   ....[72]....
        /*01dc*/ 	.word	0xffffffff


	//   ....[73]....
        /*01e0*/ 	.word	0xffffffff


	//   ....[74]....
        /*01e4*/ 	.word	0xffffffff


	//   ....[75]....
        /*01e8*/ 	.word	0xffffffff


	//   ....[76]....
        /*01ec*/ 	.word	0xffffffff


	//   ....[77]....
        /*01f0*/ 	.word	0xffffffff


	//   ....[78]....
        /*01f4*/ 	.word	0xffffffff


	//   ....[79]....
        /*01f8*/ 	.word	0xffffffff


	//   ....[80]....
        /*01fc*/ 	.word	0xffffffff


	//   ....[81]....
        /*0200*/ 	.word	0xffffffff


	//   ....[82]....
        /*0204*/ 	.word	0xffffffff


	//   ....[83]....
        /*0208*/ 	.word	0xffffffff


	//   ....[84]....
        /*020c*/ 	.word	0xffffffff


	//   ....[85]....
        /*0210*/ 	.word	0xffffffff


	//   ....[86]....
        /*0214*/ 	.word	0xffffffff


	//   ....[87]....
        /*0218*/ 	.word	0xffffffff


	//   ....[88]....
        /*021c*/ 	.word	0xffffffff


	//   ....[89]....
        /*0220*/ 	.word	0xffffffff


	//   ....[90]....
        /*0224*/ 	.word	0xffffffff


	//   ....[91]....
        /*0228*/ 	.word	0xffffffff


	//   ....[92]....
        /*022c*/ 	.word	0xffffffff


	//   ....[93]....
        /*0230*/ 	.word	0xffffffff


	//   ....[94]....
        /*0234*/ 	.word	0xffffffff


	//   ....[95]....
        /*0238*/ 	.word	0xffffffff


	//   ....[96]....
        /*023c*/ 	.word	0xffffffff


	//   ....[97]....
        /*0240*/ 	.word	0x0500000f


	//   ....[98]....
        /*0244*/ 	.word	0x0500000f


	//   ....[99]....
        /*0248*/ 	.word	0x0500000f


	//   ....[100]....
        /*024c*/ 	.word	0x0500000f


	//   ....[101]....
        /*0250*/ 	.word	0x0500000f


	//   ....[102]....
        /*0254*/ 	.word	0x0500000f


	//   ....[103]....
        /*0258*/ 	.word	0x0500000f


	//   ....[104]....
        /*025c*/ 	.word	0x0500000f


	//----- nvinfo : EIATTR_COOP_GROUP_INSTR_OFFSETS
	.align		4
.L_113:
        /*0260*/ 	.byte	0x04, 0x28
        /*0262*/ 	.short	(.L_115 - .L_114)


	//   ....[0]....
.L_114:
        /*0264*/ 	.word	0x00000060


	//   ....[1]....
        /*0268*/ 	.word	0x00000140


	//   ....[2]....
        /*026c*/ 	.word	0x00000190


	//   ....[3]....
        /*0270*/ 	.word	0x000003c0


	//   ....[4]....
        /*0274*/ 	.word	0x00000520


	//   ....[5]....
        /*0278*/ 	.word	0x00000640


	//   ....[6]....
        /*027c*/ 	.word	0x000007a0


	//   ....[7]....
        /*0280*/ 	.word	0x00001310


	//   ....[8]....
        /*0284*/ 	.word	0x00002de0


	//   ....[9]....
        /*0288*/ 	.word	0x00002e40


	//   ....[10]....
        /*028c*/ 	.word	0x00003430


	//   ....[11]....
        /*0290*/ 	.word	0x000034c0


	//   ....[12]....
        /*0294*/ 	.word	0x00005260


	//   ....[13]....
        /*0298*/ 	.word	0x00005280


	//   ....[14]....
        /*029c*/ 	.word	0x000052a0


	//   ....[15]....
        /*02a0*/ 	.word	0x000052c0


	//   ....[16]....
        /*02a4*/ 	.word	0x00006950


	//   ....[17]....
        /*02a8*/ 	.word	0x00006970


	//   ....[18]....
        /*02ac*/ 	.word	0x000069f0


	//   ....[19]....
        /*02b0*/ 	.word	0x00006a00


	//   ....[20]....
        /*02b4*/ 	.word	0x000076d0


	//   ....[21]....
        /*02b8*/ 	.word	0x000076e0


	//   ....[22]....
        /*02bc*/ 	.word	0x000076f0


	//   ....[23]....
        /*02c0*/ 	.word	0x00007700


	//   ....[24]....
        /*02c4*/ 	.word	0x00007710


	//   ....[25]....
        /*02c8*/ 	.word	0x00007720


	//   ....[26]....
        /*02cc*/ 	.word	0x00007730


	//   ....[27]....
        /*02d0*/ 	.word	0x00007740


	//   ....[28]....
        /*02d4*/ 	.word	0x00007770


	//   ....[29]....
        /*02d8*/ 	.word	0x00007780


	//   ....[30]....
        /*02dc*/ 	.word	0x000077b0


	//   ....[31]....
        /*02e0*/ 	.word	0x000077d0


	//   ....[32]....
        /*02e4*/ 	.word	0x00007800


	//   ....[33]....
        /*02e8*/ 	.word	0x00007810


	//   ....[34]....
        /*02ec*/ 	.word	0x00007840


	//   ....[35]....
        /*02f0*/ 	.word	0x00007850


	//   ....[36]....
        /*02f4*/ 	.word	0x00007860


	//   ....[37]....
        /*02f8*/ 	.word	0x00007890


	//   ....[38]....
        /*02fc*/ 	.word	0x000078a0


	//   ....[39]....
        /*0300*/ 	.word	0x000078c0


	//   ....[40]....
        /*0304*/ 	.word	0x000078d0


	//   ....[41]....
        /*0308*/ 	.word	0x000078e0


	//   ....[42]....
        /*030c*/ 	.word	0x00007910


	//   ....[43]....
        /*0310*/ 	.word	0x00007940


	//   ....[44]....
        /*0314*/ 	.word	0x00007f10


	//   ....[45]....
        /*0318*/ 	.word	0x00007f50


	//   ....[46]....
        /*031c*/ 	.word	0x00007f80


	//   ....[47]....
        /*0320*/ 	.word	0x00007fb0


	//   ....[48]....
        /*0324*/ 	.word	0x00008480


	//   ....[49]....
        /*0328*/ 	.word	0x000084b0


	//   ....[50]....
        /*032c*/ 	.word	0x000085c0


	//   ....[51]....
        /*0330*/ 	.word	0x000085e0


	//   ....[52]....
        /*0334*/ 	.word	0x00008f00


	//   ....[53]....
        /*0338*/ 	.word	0x00008f10


	//   ....[54]....
        /*033c*/ 	.word	0x00009010


	//   ....[55]....
        /*0340*/ 	.word	0x00009030


	//   ....[56]....
        /*0344*/ 	.word	0x000091b0


	//   ....[57]....
        /*0348*/ 	.word	0x00009380


	//   ....[58]....
        /*034c*/ 	.word	0x000093b0


	//   ....[59]....
        /*0350*/ 	.word	0x000093e0


	//   ....[60]....
        /*0354*/ 	.word	0x00009410


	//   ....[61]....
        /*0358*/ 	.word	0x00009440


	//   ....[62]....
        /*035c*/ 	.word	0x00009480


	//   ....[63]....
        /*0360*/ 	.word	0x00009600


	//   ....[64]....
        /*0364*/ 	.word	0x00009630


	//   ....[65]....
        /*0368*/ 	.word	0x00009660


	//   ....[66]....
        /*036c*/ 	.word	0x00009690


	//   ....[67]....
        /*0370*/ 	.word	0x000096c0


	//   ....[68]....
        /*0374*/ 	.word	0x00009700


	//   ....[69]....
        /*0378*/ 	.word	0x00009780


	//   ....[70]....
        /*037c*/ 	.word	0x000097c0


	//   ....[71]....
        /*0380*/ 	.word	0x00009850


	//   ....[72]....
        /*0384*/ 	.word	0x0000abb0


	//   ....[73]....
        /*0388*/ 	.word	0x0000b9f0


	//   ....[74]....
        /*038c*/ 	.word	0x0000ba20


	//   ....[75]....
        /*0390*/ 	.word	0x0000ba50


	//   ....[76]....
        /*0394*/ 	.word	0x0000ba60


	//   ....[77]....
        /*0398*/ 	.word	0x0000ba70


	//   ....[78]....
        /*039c*/ 	.word	0x0000bb30


	//   ....[79]....
        /*03a0*/ 	.word	0x0000d5a0


	//   ....[80]....
        /*03a4*/ 	.word	0x0000d5d0


	//   ....[81]....
        /*03a8*/ 	.word	0x0000d600


	//   ....[82]....
        /*03ac*/ 	.word	0x0000d610


	//   ....[83]....
        /*03b0*/ 	.word	0x0000d640


	//   ....[84]....
        /*03b4*/ 	.word	0x0000d650


	//   ....[85]....
        /*03b8*/ 	.word	0x0000d680


	//   ....[86]....
        /*03bc*/ 	.word	0x0000d6c0


	//   ....[87]....
        /*03c0*/ 	.word	0x0000d800


	//   ....[88]....
        /*03c4*/ 	.word	0x0000d830


	//   ....[89]....
        /*03c8*/ 	.word	0x0000d860


	//   ....[90]....
        /*03cc*/ 	.word	0x0000d890


	//   ....[91]....
        /*03d0*/ 	.word	0x0000d8c0


	//   ....[92]....
        /*03d4*/ 	.word	0x0000d900


	//   ....[93]....
        /*03d8*/ 	.word	0x0000d990


	//   ....[94]....
        /*03dc*/ 	.word	0x0000d9d0


	//   ....[95]....
        /*03e0*/ 	.word	0x0000da60


	//   ....[96]....
        /*03e4*/ 	.word	0x0000de90


	//   ....[97]....
        /*03e8*/ 	.word	0x0000e370


	//   ....[98]....
        /*03ec*/ 	.word	0x0000e530


	//   ....[99]....
        /*03f0*/ 	.word	0x0000e590


	//   ....[100]....
        /*03f4*/ 	.word	0x0000e5f0


	//   ....[101]....
        /*03f8*/ 	.word	0x0000e6f0


	//   ....[102]....
        /*03fc*/ 	.word	0x0000e760


	//   ....[103]....
        /*0400*/ 	.word	0x0000e830


	//   ....[104]....
        /*0404*/ 	.word	0x0000eb70


	//----- nvinfo : EIATTR_REG_RECONFIG
	.align		4
.L_115:
        /*0408*/ 	.byte	0x01, 0x54
	.zero		2


	//----- nvinfo : EIATTR_SYSCALL_OFFSETS
	.align		4
        /*040c*/ 	.byte	0x04, 0x46
        /*040e*/ 	.short	(.L_117 - .L_116)


	//   ....[0]....
.L_116:
        /*0410*/ 	.word	0x00001500


	//   ....[1]....
        /*0414*/ 	.word	0x0000a650


	//   ....[2]....
        /*0418*/ 	.word	0x0000a7c0


	//   ....[3]....
        /*041c*/ 	.word	0x0000a910


	//   ....[4]....
        /*0420*/ 	.word	0x0000aa50


	//   ....[5]....
        /*0424*/ 	.word	0x0000b500


	//----- nvinfo : EIATTR_MBARRIER_INSTR_OFFSETS
	.align		4
.L_117:
        /*0428*/ 	.byte	0x04, 0x39
        /*042a*/ 	.short	(.L_119 - .L_118)


	//   ....[0]....
.L_118:
        /*042c*/ 	.word	0x00000270
        /*0430*/ 	.word	0x000000ff
        /*0434*/ 	.word	0x00019c00
        /*0438*/ 	.short	0x0100
        /*043a*/ 	.byte	0x08
	.zero		1


	//   ....[1]....
        /*043c*/ 	.word	0x00000280
        /*0440*/ 	.word	0x000000ff
        /*0444*/ 	.word	0x00019c20
        /*0448*/ 	.short	0x0100
        /*044a*/ 	.byte	0x08
	.zero		1


	//   ....[2]....
        /*044c*/ 	.word	0x00000370
        /*0450*/ 	.word	0x000000ff
        /*0454*/ 	.word	0x00019c30
        /*0458*/ 	.short	0x0100
        /*045a*/ 	.byte	0x08
	.zero		1


	//   ....[3]....
        /*045c*/ 	.word	0x00000380
        /*0460*/ 	.word	0x000000ff
        /*0464*/ 	.word	0x00019c40
        /*0468*/ 	.short	0x0100
        /*046a*/ 	.byte	0x08
	.zero		1


	//   ....[4]....
        /*046c*/ 	.word	0x00000390
        /*0470*/ 	.word	0x000000ff
        /*0474*/ 	.word	0x00019c38
        /*0478*/ 	.short	0x0100
        /*047a*/ 	.byte	0x08
	.zero		1


	//   ....[5]....
        /*047c*/ 	.word	0x000003a0
        /*0480*/ 	.word	0x000000ff
        /*0484*/ 	.word	0x00019c48
        /*0488*/ 	.short	0x0100
        /*048a*/ 	.byte	0x08
	.zero		1


	//   ....[6]....
        /*048c*/ 	.word	0x000004d0
        /*0490*/ 	.word	0x000000ff
        /*0494*/ 	.word	0x00019c50
        /*0498*/ 	.short	0x0100
        /*049a*/ 	.byte	0x08
	.zero		1


	//   ....[7]....
        /*049c*/ 	.word	0x000004e0
        /*04a0*/ 	.word	0x000000ff
        /*04a4*/ 	.word	0x00019c60
        /*04a8*/ 	.short	0x0100
        /*04aa*/ 	.byte	0x08
	.zero		1


	//   ....[8]....
        /*04ac*/ 	.word	0x000004f0
        /*04b0*/ 	.word	0x000000ff
        /*04b4*/ 	.word	0x00019c58
        /*04b8*/ 	.short	0x0100
        /*04ba*/ 	.byte	0x08
	.zero		1


	//   ....[9]....
        /*04bc*/ 	.word	0x00000500
        /*04c0*/ 	.word	0x000000ff
        /*04c4*/ 	.word	0x00019c68
        /*04c8*/ 	.short	0x0100
        /*04ca*/ 	.byte	0x08
	.zero		1


	//   ....[10]....
        /*04cc*/ 	.word	0x000005f0
        /*04d0*/ 	.word	0x000000ff
        /*04d4*/ 	.word	0x00019c70
        /*04d8*/ 	.short	0x0100
        /*04da*/ 	.byte	0x06
	.zero		1


	//   ....[11]....
        /*04dc*/ 	.word	0x00000600
        /*04e0*/ 	.word	0x000000ff
        /*04e4*/ 	.word	0x00019c80
        /*04e8*/ 	.short	0x0100
        /*04ea*/ 	.byte	0x06
	.zero		1


	//   ....[12]....
        /*04ec*/ 	.word	0x00000610
        /*04f0*/ 	.word	0x000000ff
        /*04f4*/ 	.word	0x00019c78
        /*04f8*/ 	.short	0x0100
        /*04fa*/ 	.byte	0x06
	.zero		1


	//   ....[13]....
        /*04fc*/ 	.word	0x00000620
        /*0500*/ 	.word	0x000000ff
        /*0504*/ 	.word	0x00019c88
        /*0508*/ 	.short	0x0100
        /*050a*/ 	.byte	0x06
	.zero		1


	//   ....[14]....
        /*050c*/ 	.word	0x00000750
        /*0510*/ 	.word	0x000000ff
        /*0514*/ 	.word	0x00019c90
        /*0518*/ 	.short	0x0100
        /*051a*/ 	.byte	0x08
	.zero		1


	//   ....[15]....
        /*051c*/ 	.word	0x00000760
        /*0520*/ 	.word	0x000000ff
        /*0524*/ 	.word	0x00019ca0
        /*0528*/ 	.short	0x0100
        /*052a*/ 	.byte	0x08
	.zero		1


	//   ....[16]....
        /*052c*/ 	.word	0x00000770
        /*0530*/ 	.word	0x000000ff
        /*0534*/ 	.word	0x00019c98
        /*0538*/ 	.short	0x0100
        /*053a*/ 	.byte	0x08
	.zero		1


	//   ....[17]....
        /*053c*/ 	.word	0x00000780
        /*0540*/ 	.word	0x000000ff
        /*0544*/ 	.word	0x00019ca8
        /*0548*/ 	.short	0x0100
        /*054a*/ 	.byte	0x08
	.zero		1


	//   ....[18]....
        /*054c*/ 	.word	0x000008b0
        /*0550*/ 	.word	0x000000ff
        /*0554*/ 	.word	0x00019cb0
        /*0558*/ 	.short	0x0100
        /*055a*/ 	.byte	0x08
	.zero		1


	//   ....[19]....
        /*055c*/ 	.word	0x000008c0
        /*0560*/ 	.word	0x000000ff
        /*0564*/ 	.word	0x00019cc0
        /*0568*/ 	.short	0x0100
        /*056a*/ 	.byte	0x08
	.zero		1


	//   ....[20]....
        /*056c*/ 	.word	0x000008d0
        /*0570*/ 	.word	0x000000ff
        /*0574*/ 	.word	0x00019cb8
        /*0578*/ 	.short	0x0100
        /*057a*/ 	.byte	0x08
	.zero		1


	//   ....[21]....
        /*057c*/ 	.word	0x000008e0
        /*0580*/ 	.word	0x000000ff
        /*0584*/ 	.word	0x00019cc8
        /*0588*/ 	.short	0x0100
        /*058a*/ 	.byte	0x08
	.zero		1


	//   ....[22]....
        /*058c*/ 	.word	0x00001870
        /*0590*/ 	.word	0x00000002
        /*0594*/ 	.word	0x00019c00
        /*0598*/ 	.short	0x010a
        /*059a*/ 	.byte	0x3f
	.zero		1


	//   ....[23]....
        /*059c*/ 	.word	0x00001910
        /*05a0*/ 	.word	0x00000004
        /*05a4*/ 	.word	0x00019c30
        /*05a8*/ 	.short	0x010a
        /*05aa*/ 	.byte	0x3f
	.zero		1


	//   ....[24]....
        /*05ac*/ 	.word	0x00001980
        /*05b0*/ 	.word	0x00000004
        /*05b4*/ 	.word	0x00019c30
        /*05b8*/ 	.short	0x010a
        /*05ba*/ 	.byte	0x3f
	.zero		1


	//   ....[25]....
        /*05bc*/ 	.word	0x00003900
        /*05c0*/ 	.word	0x00000019
        /*05c4*/ 	.word	0x00000000
        /*05c8*/ 	.short	0x0101
        /*05ca*/ 	.byte	0x3f
	.zero		1


	//   ....[26]....
        /*05cc*/ 	.word	0x000042a0
        /*05d0*/ 	.word	0x00000006
        /*05d4*/ 	.word	0x00019c30
        /*05d8*/ 	.short	0x010a
        /*05da*/ 	.byte	0x3f
	.zero		1


	//   ....[27]....
        /*05dc*/ 	.word	0x000042e0
        /*05e0*/ 	.word	0x00000006
        /*05e4*/ 	.word	0x00019c30
        /*05e8*/ 	.short	0x010a
        /*05ea*/ 	.byte	0x3f
	.zero		1


	//   ....[28]....
        /*05ec*/ 	.word	0x00004450
        /*05f0*/ 	.word	0x000000ff
        /*05f4*/ 	.word	0x00019c50
        /*05f8*/ 	.short	0x010a
        /*05fa*/ 	.byte	0x0b
	.zero		1


	//   ....[29]....
        /*05fc*/ 	.word	0x00004490
        /*0600*/ 	.word	0x000000ff
        /*0604*/ 	.word	0x00019c50
        /*0608*/ 	.short	0x010a
        /*060a*/ 	.byte	0x0b
	.zero		1


	//   ....[30]....
        /*060c*/ 	.word	0x00005e30
        /*0610*/ 	.word	0x00000005
        /*0614*/ 	.word	0x00000000
        /*0618*/ 	.short	0x0101
        /*061a*/ 	.byte	0x3f
	.zero		1


	//   ....[31]....
        /*061c*/ 	.word	0x00006150
        /*0620*/ 	.word	0x000000ff
        /*0624*/ 	.word	0x00000000
        /*0628*/ 	.short	0x0101
        /*062a*/ 	.byte	0x06
	.zero		1


	//   ....[32]....
        /*062c*/ 	.word	0x00006610
        /*0630*/ 	.word	0x0000000f
        /*0634*/ 	.word	0x00019c50
        /*0638*/ 	.short	0x010a
        /*063a*/ 	.byte	0x3f
	.zero		1


	//   ....[33]....
        /*063c*/ 	.word	0x00006660
        /*0640*/ 	.word	0x0000000f
        /*0644*/ 	.word	0x00019c50
        /*0648*/ 	.short	0x010a
        /*064a*/ 	.byte	0x3f
	.zero		1


	//   ....[34]....
        /*064c*/ 	.word	0x00006ca0
        /*0650*/ 	.word	0x00000003
        /*0654*/ 	.word	0x00000000
        /*0658*/ 	.short	0x0101
        /*065a*/ 	.byte	0x3f
	.zero		1


	//   ....[35]....
        /*065c*/ 	.word	0x000084a0
        /*0660*/ 	.word	0x00000003
        /*0664*/ 	.word	0x00000000
        /*0668*/ 	.short	0x0101
        /*066a*/ 	.byte	0x3f
	.zero		1


	//   ....[36]....
        /*066c*/ 	.word	0x0000ae00
        /*0670*/ 	.word	0x00000002
        /*0674*/ 	.word	0x00019c80
        /*0678*/ 	.short	0x010a
        /*067a*/ 	.byte	0x3f
	.zero		1


	//   ....[37]....
        /*067c*/ 	.word	0x0000b060
        /*0680*/ 	.word	0x00000002
        /*0684*/ 	.word	0x00019c40
        /*0688*/ 	.short	0x010a
        /*068a*/ 	.byte	0x3f
	.zero		1


	//   ....[38]....
        /*068c*/ 	.word	0x0000bc40
        /*0690*/ 	.word	0x00000011
        /*0694*/ 	.word	0x00019c00
        /*0698*/ 	.short	0x0107
        /*069a*/ 	.byte	0x3f
	.zero		1


	//   ....[39]....
        /*069c*/ 	.word	0x0000bd40
        /*06a0*/ 	.word	0x00000011
        /*06a4*/ 	.word	0x00019c00
        /*06a8*/ 	.short	0x0101
        /*06aa*/ 	.byte	0x3f
	.zero		1


	//   ....[40]....
        /*06ac*/ 	.word	0x0000bd60
        /*06b0*/ 	.word	0x00000011
        /*06b4*/ 	.word	0x00019c20
        /*06b8*/ 	.short	0x010a
        /*06ba*/ 	.byte	0x3f
	.zero		1


	//   ....[41]....
        /*06bc*/ 	.word	0x0000c050
        /*06c0*/ 	.word	0x00000004
        /*06c4*/ 	.word	0x00019c80
        /*06c8*/ 	.short	0x010a
        /*06ca*/ 	.byte	0x3f
	.zero		1


	//   ....[42]....
        /*06cc*/ 	.word	0x0000c470
        /*06d0*/ 	.word	0x00000004
        /*06d4*/ 	.word	0x00019c40
        /*06d8*/ 	.short	0x010a
        /*06da*/ 	.byte	0x3f
	.zero		1


	//   ....[43]....
        /*06dc*/ 	.word	0x0000c910
        /*06e0*/ 	.word	0x00000003
        /*06e4*/ 	.word	0x00019c70
        /*06e8*/ 	.short	0x010a
        /*06ea*/ 	.byte	0x3f
	.zero		1


	//   ....[44]....
        /*06ec*/ 	.word	0x0000c990
        /*06f0*/ 	.word	0x00000003
        /*06f4*/ 	.word	0x00019c60
        /*06f8*/ 	.short	0x010a
        /*06fa*/ 	.byte	0x3f
	.zero		1


	//   ....[45]....
        /*06fc*/ 	.word	0x0000ccf0
        /*0700*/ 	.word	0x00000003
        /*0704*/ 	.word	0x00019c50
        /*0708*/ 	.short	0x0101
        /*070a*/ 	.byte	0x3f
	.zero		1


	//   ....[46]....
        /*070c*/ 	.word	0x0000cd70
        /*0710*/ 	.word	0x00000002
        /*0714*/ 	.word	0x00000000
        /*0718*/ 	.short	0x0101
        /*071a*/ 	.byte	0x3f
	.zero		1


	//   ....[47]....
        /*071c*/ 	.word	0x0000cf60
        /*0720*/ 	.word	0x00000003
        /*0724*/ 	.word	0x00019c70
        /*0728*/ 	.short	0x010a
        /*072a*/ 	.byte	0x3f
	.zero		1


	//   ....[48]....
        /*072c*/ 	.word	0x0000cfd0
        /*0730*/ 	.word	0x00000003
        /*0734*/ 	.word	0x00019c60
        /*0738*/ 	.short	0x010a
        /*073a*/ 	.byte	0x3f
	.zero		1


	//   ....[49]....
        /*073c*/ 	.word	0x0000d330
        /*0740*/ 	.word	0x00000003
        /*0744*/ 	.word	0x00019c50
        /*0748*/ 	.short	0x0101
        /*074a*/ 	.byte	0x3f
	.zero		1


	//   ....[50]....
        /*074c*/ 	.word	0x0000d380
        /*0750*/ 	.word	0x00000000
        /*0754*/ 	.word	0x00000000
        /*0758*/ 	.short	0x0101
        /*075a*/ 	.byte	0x3f
	.zero		1


	//   ....[51]....
        /*075c*/ 	.word	0x0000de10
        /*0760*/ 	.word	0x00000007
        /*0764*/ 	.word	0x00019c20
        /*0768*/ 	.short	0x010a
        /*076a*/ 	.byte	0x3f
	.zero		1


	//   ....[52]....
        /*076c*/ 	.word	0x0000dfb0
        /*0770*/ 	.word	0x00000005
        /*0774*/ 	.word	0x00000000
        /*0778*/ 	.short	0x010a
        /*077a*/ 	.byte	0x3f
	.zero		1


	//   ....[53]....
        /*077c*/ 	.word	0x0000e020
        /*0780*/ 	.word	0x00000003
        /*0784*/ 	.word	0x00000000
        /*0788*/ 	.short	0x010a
        /*078a*/ 	.byte	0x3f
	.zero		1


	//   ....[54]....
        /*078c*/ 	.word	0x0000e070
        /*0790*/ 	.word	0x00000003
        /*0794*/ 	.word	0x00019c60
        /*0798*/ 	.short	0x010a
        /*079a*/ 	.byte	0x3f
	.zero		1


	//   ....[55]....
        /*079c*/ 	.word	0x0000e0c0
        /*07a0*/ 	.word	0x00000005
        /*07a4*/ 	.word	0x00019c60
        /*07a8*/ 	.short	0x010a
        /*07aa*/ 	.byte	0x3f
	.zero		1


	//   ....[56]....
        /*07ac*/ 	.word	0x0000e100
        /*07b0*/ 	.word	0x00000003
        /*07b4*/ 	.word	0x00019c80
        /*07b8*/ 	.short	0x010a
        /*07ba*/ 	.byte	0x3f
	.zero		1


	//   ....[57]....
        /*07bc*/ 	.word	0x0000e120
        /*07c0*/ 	.word	0x00000005
        /*07c4*/ 	.word	0x00019c80
        /*07c8*/ 	.short	0x010a
        /*07ca*/ 	.byte	0x3f
	.zero		1


	//   ....[58]....
        /*07cc*/ 	.word	0x0000e180
        /*07d0*/ 	.word	0x00000002
        /*07d4*/ 	.word	0x00019c00
        /*07d8*/ 	.short	0x010a
        /*07da*/ 	.byte	0x3f
	.zero		1


	//   ....[59]....
        /*07dc*/ 	.word	0x0000e1d0
        /*07e0*/ 	.word	0x00000004
        /*07e4*/ 	.word	0x00019c30
        /*07e8*/ 	.short	0x010a
        /*07ea*/ 	.byte	0x3f
	.zero		1


	//   ....[60]....
        /*07ec*/ 	.word	0x0000e220
        /*07f0*/ 	.word	0x00000006
        /*07f4*/ 	.word	0x00019c30
        /*07f8*/ 	.short	0x010a
        /*07fa*/ 	.byte	0x3f
	.zero		1


	//   ....[61]....
        /*07fc*/ 	.word	0x0000e280
        /*0800*/ 	.word	0x0000000a
        /*0804*/ 	.word	0x00019c50
        /*0808*/ 	.short	0x010a
        /*080a*/ 	.byte	0x3f
	.zero		1


	//   ....[62]....
        /*080c*/ 	.word	0x0000e2d0
        /*0810*/ 	.word	0x0000000f
        /*0814*/ 	.word	0x00019c50
        /*0818*/ 	.short	0x010a
        /*081a*/ 	.byte	0x3f
	.zero		1


	//   ....[63]....
        /*081c*/ 	.word	0x0000e420
        /*0820*/ 	.word	0x00000002
        /*0824*/ 	.word	0x00019c80
        /*0828*/ 	.short	0x010a
        /*082a*/ 	.byte	0x3f
	.zero		1


	//   ....[64]....
        /*082c*/ 	.word	0x0000e470
        /*0830*/ 	.word	0x00000002
        /*0834*/ 	.word	0x00019c40
        /*0838*/ 	.short	0x010a
        /*083a*/ 	.byte	0x3f
	.zero		1


	//   ....[65]....
        /*083c*/ 	.word	0x0000e860
        /*0840*/ 	.word	0x00000011
        /*0844*/ 	.word	0x00019c20
        /*0848*/ 	.short	0x010a
        /*084a*/ 	.byte	0x3f
	.zero		1


	//   ....[66]....
        /*084c*/ 	.word	0x0000e8b0
        /*0850*/ 	.word	0x00000004
        /*0854*/ 	.word	0x00019c80
        /*0858*/ 	.short	0x010a
        /*085a*/ 	.byte	0x3f
	.zero		1


	//   ....[67]....
        /*085c*/ 	.word	0x0000e900
        /*0860*/ 	.word	0x00000004
        /*0864*/ 	.word	0x00019c40
        /*0868*/ 	.short	0x010a
        /*086a*/ 	.byte	0x3f
	.zero		1


	//   ....[68]....
        /*086c*/ 	.word	0x0000e950
        /*0870*/ 	.word	0x00000003
        /*0874*/ 	.word	0x00019c70
        /*0878*/ 	.short	0x010a
        /*087a*/ 	.byte	0x3f
	.zero		1


	//   ....[69]....
        /*087c*/ 	.word	0x0000e9a0
        /*0880*/ 	.word	0x00000003
        /*0884*/ 	.word	0x00019c60
        /*0888*/ 	.short	0x010a
        /*088a*/ 	.byte	0x3f
	.zero		1


	//   ....[70]....
        /*088c*/ 	.word	0x0000e9f0
        /*0890*/ 	.word	0x00000003
        /*0894*/ 	.word	0x00019c70
        /*0898*/ 	.short	0x010a
        /*089a*/ 	.byte	0x3f
	.zero		1


	//   ....[71]....
        /*089c*/ 	.word	0x0000ea40
        /*08a0*/ 	.word	0x00000003
        /*08a4*/ 	.word	0x00019c60
        /*08a8*/ 	.short	0x010a
        /*08aa*/ 	.byte	0x3f
	.zero		1


	//   ....[72]....
        /*08ac*/ 	.word	0x0000ea90
        /*08b0*/ 	.word	0x00000007
        /*08b4*/ 	.word	0x00019c20
        /*08b8*/ 	.short	0x010a
        /*08ba*/ 	.byte	0x3f
	.zero		1


	//   ....[73]....
        /*08bc*/ 	.word	0x0000ec30
        /*08c0*/ 	.word	0x00000005
        /*08c4*/ 	.word	0x00000000
        /*08c8*/ 	.short	0x010a
        /*08ca*/ 	.byte	0x3f
	.zero		1


	//   ....[74]....
        /*08cc*/ 	.word	0x0000ec80
        /*08d0*/ 	.word	0x00000003
        /*08d4*/ 	.word	0x00000000
        /*08d8*/ 	.short	0x010a
        /*08da*/ 	.byte	0x3f
	.zero		1


	//   ....[75]....
        /*08dc*/ 	.word	0x0000ecd0
        /*08e0*/ 	.word	0x00000003
        /*08e4*/ 	.word	0x00019c60
        /*08e8*/ 	.short	0x010a
        /*08ea*/ 	.byte	0x3f
	.zero		1


	//   ....[76]....
        /*08ec*/ 	.word	0x0000ed20
        /*08f0*/ 	.word	0x00000005
        /*08f4*/ 	.word	0x00019c60
        /*08f8*/ 	.short	0x010a
        /*08fa*/ 	.byte	0x3f
	.zero		1


	//   ....[77]....
        /*08fc*/ 	.word	0x0000ed70
        /*0900*/ 	.word	0x00000003
        /*0904*/ 	.word	0x00019c80
        /*0908*/ 	.short	0x010a
        /*090a*/ 	.byte	0x3f
	.zero		1


	//----- nvinfo : EIATTR_NUM_MBARRIERS
	.align		4
.L_119:
        /*090c*/ 	.byte	0x03, 0x38
        /*090e*/ 	.short	0x0016


	//----- nvinfo : EIATTR_EXIT_INSTR_OFFSETS
	.align		4
        /*0910*/ 	.byte	0x04, 0x1c
        /*0912*/ 	.short	(.L_121 - .L_120)


	//   ....[0]....
.L_120:
        /*0914*/ 	.word	0x00000a40


	//   ....[1]....
        /*0918*/ 	.word	0x00009150


	//   ....[2]....
        /*091c*/ 	.word	0x0000e170


	//----- nvinfo : EIATTR_MAX_THREADS
	.align		4
.L_121:
        /*0920*/ 	.byte	0x04, 0x05
        /*0922*/ 	.short	(.L_123 - .L_122)
.L_122:
        /*0924*/ 	.word	0x00000200
        /*0928*/ 	.word	0x00000001
        /*092c*/ 	.word	0x00000001


	//----- nvinfo : EIATTR_CRS_STACK_SIZE
	.align		4
.L_123:
        /*0930*/ 	.byte	0x04, 0x1e
        /*0932*/ 	.short	(.L_125 - .L_124)
.L_124:
        /*0934*/ 	.word	0x00000000


	//----- nvinfo : EIATTR_CBANK_PARAM_SIZE
	.align		4
.L_125:
        /*0938*/ 	.byte	0x03, 0x19
        /*093a*/ 	.short	0x0af0


	//----- nvinfo : EIATTR_PARAM_CBANK
	.align		4
        /*093c*/ 	.byte	0x04, 0x0a
        /*093e*/ 	.short	(.L_127 - .L_126)
	.align		4
.L_126:
        /*0940*/ 	.word	index@(.nv.constant0._ZN7cutlass13device_kernelIN5flash11enable_sm90INS1_16FlashAttnFwdSm90INS1_25CollectiveMainloopFwdSm90ILi2EN4cute5tupleIJNS5_1CILi1EEES8_S8_EEENS6_IJNS7_ILi192EEENS7_ILi128EEENS7_ILi96EEEEEELi96ENS_12float_e4m3_tEfNS_4arch4Sm90ELb0ELb0ELb1ELb1ELb0ELb0ELb0ELb1ELb1ELb1ELb0ELb0EEENS1_21CollectiveEpilogueFwdINS6_IJSA_SC_SB_EEES9_NS_10bfloat16_tESG_Li384ELb1ELb1ELb0ELb1EEENS1_36VarlenDynamicPersistentTileSchedulerILi192ELi128ELi384ELi128ELb0ELb1ELb1ELb0ELb1ELb1EEEEEEEEEvNT_6ParamsE)
        /*0944*/ 	.short	0x0210
        /*0946*/ 	.short	0x0af0


	//----- nvinfo : EIATTR_SW_WAR
	.align		4
.L_127:
        /*0948*/ 	.byte	0x04, 0x36
        /*094a*/ 	.short	(.L_129 - .L_128)
.L_128:
        /*094c*/ 	.word	0x00000008
.L_129:


//--------------------- .nv.info._ZN7cutlass13device_kernelIN5flash11enable_sm90INS1_16FlashAttnFwdSm90INS1_25CollectiveMainloopFwdSm90ILi2EN4cute5tupleIJNS5_1CILi1EEES8_S8_EEENS6_IJNS7_ILi192EEENS7_ILi128EEENS7_ILi96EEEEEELi96ENS_12float_e4m3_tEfNS_4arch4Sm90ELb0ELb0ELb1ELb1ELb0ELb1ELb0ELb1ELb1ELb1ELb0ELb0EEENS1_21CollectiveEpilogueFwdINS6_IJSA_SC_SB_EEES9_NS_10bfloat16_tESG_Li384ELb1ELb1ELb0ELb1EEENS1_36VarlenDynamicPersistentTileSchedulerILi192ELi128ELi384ELi128ELb0ELb1ELb1ELb0ELb1ELb1EEEEEEEEEvNT_6ParamsE --------------------------
	.section	.nv.info._ZN7cutlass13device_kernelIN5flash11enable_sm90INS1_16FlashAttnFwdSm90INS1_25CollectiveMainloopFwdSm90ILi2EN4cute5tupleIJNS5_1CILi1EEES8_S8_EEENS6_IJNS7_ILi192EEENS7_ILi128EEENS7_ILi96EEEEEELi96ENS_12float_e4m3_tEfNS_4arch4Sm90ELb0ELb0ELb1ELb1ELb0ELb1ELb0ELb1ELb1ELb1ELb0ELb0EEENS1_21CollectiveEpilogueFwdINS6_IJSA_SC_SB_EEES9_NS_10bfloat16_tESG_Li384ELb1ELb1ELb0ELb1EEENS1_36VarlenDynamicPersistentTileSchedulerILi192ELi128ELi384ELi128ELb0ELb1ELb1ELb0ELb1ELb1EEEEEEEEEvNT_6ParamsE,"",@"SHT_CUDA_INFO"
	.sectionflags	@""
	.align	4


	//----- nvinfo : EIATTR_CUDA_API_VERSION
	.align		4
        /*0000*/ 	.byte	0x04, 0x37
        /*0002*/ 	.short	(.L_131 - .L_130)
.L_130:
        /*0004*/ 	.word	0x00000082


	//----- nvinfo : EIATTR_KPARAM_INFO
	.align		4
.L_131:
        /*0008*/ 	.byte	0x04, 0x17
        /*000a*/ 	.short	(.L_133 - .L_132)
.L_132:
        /*000c*/ 	.word	0x00000000
        /*0010*/ 	.short	0x0000
        /*0012*/ 	.short	0x0070
        /*0014*/ 	.byte	0x00, 0xf0, 0x01, 0x2a


	//----- nvinfo : EIATTR_SPARSE_MMA_MASK
	.align		4
.L_133:
        /*0018*/ 	.byte	0x03, 0x50
        /*001a*/ 	.short	0x0000


	//----- nvinfo : EIATTR_MAXREG_COUNT
	.align		4
        /*001c*/ 	.byte	0x03, 0x1b
        /*001e*/ 	.short	0x0080


	//----- nvinfo : EIATTR_NUM_BARRIERS
	.align		4
        /*0020*/ 	.byte	0x02, 0x4c
        /*0022*/ 	.byte	0x10
	.zero		1


	//----- nvinfo : EIATTR_EXTERNS
	.align		4
        /*0024*/ 	.byte	0x04, 0x0f
        /*0026*/ 	.short	(.L_135 - .L_134)


	//   ....[0]....
	.align		4
.L_134:
        /*0028*/ 	.word	index@(__assertfail)


	//----- nvinfo : EIATTR_ANNOTATIONS
	.align		4
.L_135:
        /*002c*/ 	.byte	0x04, 0x55
        /*002e*/ 	.short	(.L_137 - .L_136)


	//   ....[0]....
.L_136:
        /*0030*/ 	.word	0x00000001
        /*0034*/ 	.byte	0x90, 0x0a, 0x00, 0x00, 0x01, 0x00, 0x00, 0x00, 0xb0, 0x0c, 0x00, 0x00, 0x01, 0x00, 0x00, 0x00
        /* <DEDUP_REMOVED lines=70> */
        /*04a4*/ 	.byte	0x70, 0x7f, 0x01, 0x00, 0x01, 0x00, 0x00, 0x00, 0x40, 0x8d, 0x01, 0x00


	//----- nvinfo : EIATTR_MERCURY_ISA_VERSION
	.align		4
.L_137:
        /*04b0*/ 	.byte	0x03, 0x5f
        /*04b2*/ 	.short	0x0101


	//----- nvinfo : EIATTR_UNUSED_LOAD_BYTE_OFFSET
	.align		4
        /*04b4*/ 	.byte	0x04, 0x44
        /*04b6*/ 	.short	(.L_139 - .L_138)


	//   ....[0]....
.L_138:
        /*04b8*/ 	.word	0x00000aa0
        /*04bc*/ 	.word	0x0000fff0


	//   ....[1]....
        /*04c0*/ 	.word	0x000108e0
        /*04c4*/ 	.word	0x0000fff0


	//----- nvinfo : EIATTR_INT_WARP_WIDE_INSTR_OFFSETS
	.align		4
.L_139:
        /*04c8*/ 	.byte	0x04, 0x31
        /*04ca*/ 	.short	(.L_141 - .L_140)


	//   ....[0]....
.L_140:
        /*04cc*/ 	.word	0x00000190


	//   ....[1]....
        /*04d0*/ 	.word	0x000001d0


	//   ....[2]....
        /*04d4*/ 	.word	0x00000240


	//   ....[3]....
        /*04d8*/ 	.word	0x00015310


	//   ....[4]....
        /*04dc*/ 	.word	0x000153a0


	//   ....[5]....
        /*04e0*/ 	.word	0x00017d70


	//   ....[6]....
        /*04e4*/ 	.word	0x00017e00


	//----- nvinfo : EIATTR_COOP_GROUP_MASK_REGIDS
	.align		4
.L_141:
        /*04e8*/ 	.byte	0x04, 0x29
        /*04ea*/ 	.short	(.L_143 - .L_142)


	//   ....[0]....
.L_142:
        /*04ec*/ 	.word	0xffffffff


	//   ....[1]....
        /*04f0*/ 	.word	0xffffffff


	//   ....[2]....
        /*04f4*/ 	.word	0xffffffff


	//   ....[3]....
        /*04f8*/ 	.word	0xffffffff


	//   ....[4]....
        /*04fc*/ 	.word	0xffffffff


	//   ....[5]....
        /*0500*/ 	.word	0xffffffff


	//   ....[6]....
        /*0504*/ 	.word	0xffffffff


	//   ....[7]....
        /*0508*/ 	.word	0xffffffff


	//   ....[8]....
        /*050c*/ 	.word	0xffffffff


	//   ....[9]....
        /*0510*/ 	.word	0xffffffff


	//   ....[10]....
        /*0514*/ 	.word	0xffffffff


	//   ....[11]....
        /*0518*/ 	.word	0xffffffff


	//   ....[12]....
        /*051c*/ 	.word	0xffffffff


	//   ....[13]....
        /*0520*/ 	.word	0xffffffff


	//   ....[14]....
        /*0524*/ 	.word	0xffffffff


	//   ....[15]....
        /*0528*/ 	.word	0xffffffff


	//   ....[16]....
        /*052c*/ 	.word	0xffffffff


	//   ....[17]....
        /*0530*/ 	.word	0xffffffff


	//   ....[18]....
        /*0534*/ 	.word	0xffffffff


	//   ....[19]....
        /*0538*/ 	.word	0xffffffff


	//   ....[20]....
        /*053c*/ 	.word	0xffffffff


	//   ....[21]....
        /*0540*/ 	.word	0xffffffff


	//   ....[22]....
        /*0544*/ 	.word	0xffffffff


	//   ....[23]....
        /*0548*/ 	.word	0xffffffff


	//   ....[24]....
        /*054c*/ 	.word	0xffffffff


	//   ....[25]....
        /*0550*/ 	.word	0xffffffff


	//   ....[26]....
        /*0554*/ 	.word	0xffffffff


	//   ....[27]....
        /*0558*/ 	.word	0xffffffff


	//   ....[28]....
        /*055c*/ 	.word	0xffffffff


	//   ....[29]....
        /*0560*/ 	.word	0xffffffff


	//   ....[30]....
        /*0564*/ 	.word	0xffffffff


	//   ....[31]....
        /*0568*/ 	.word	0xffffffff


	//   ....[32]....
        /*056c*/ 	.word	0xffffffff


	//   ....[33]....
        /*0570*/ 	.word	0xffffffff


	//   ....[34]....
        /*0574*/ 	.word	0xffffffff


	//   ....[35]....
        /*0578*/ 	.word	0xffffffff


	//   ....[36]....
        /*057c*/ 	.word	0xffffffff


	//   ....[37]....
        /*0580*/ 	.word	0xffffffff


	//   ....[38]....
        /*0584*/ 	.word	0xffffffff


	//   ....[39]....
        /*0588*/ 	.word	0xffffffff


	//   ....[40]....
        /*058c*/ 	.word	0xffffffff


	//   ....[41]....
        /*0590*/ 	.word	0xffffffff


	//   ....[42]....
        /*0594*/ 	.word	0xffffffff


	//   ....[43]....
        /*0598*/ 	.word	0xffffffff


	//   ....[44]....
        /*059c*/ 	.word	0xffffffff


	//   ....[45]....
        /*05a0*/ 	.word	0xffffffff


	//   ....[46]....
        /*05a4*/ 	.word	0xffffffff


	//   ....[47]....
        /*05a8*/ 	.word	0xffffffff


	//   ....[48]....
        /*05ac*/ 	.word	0xffffffff


	//   ....[49]....
        /*05b0*/ 	.word	0xffffffff


	//   ....[50]....
        /*05b4*/ 	.word	0xffffffff


	//   ....[51]....
        /*05b8*/ 	.word	0xffffffff


	//   ....[52]....
        /*05bc*/ 	.word	0xffffffff


	//   ....[53]....
        /*05c0*/ 	.word	0xffffffff


	//   ....[54]....
        /*05c4*/ 	.word	0xffffffff


	//   ....[55]....
        /*05c8*/ 	.word	0xffffffff


	//   ....[56]....
        /*05cc*/ 	.word	0xffffffff


	//   ....[57]....
        /*05d0*/ 	.word	0xffffffff


	//   ....[58]....
        /*05d4*/ 	.word	0xffffffff


	//   ....[59]....
        /*05d8*/ 	.word	0xffffffff


	//   ....[60]....
        /*05dc*/ 	.word	0xffffffff


	//   ....[61]....
        /*05e0*/ 	.word	0xffffffff


	//   ....[62]....
        /*05e4*/ 	.word	0xffffffff


	//   ....[63]....
        /*05e8*/ 	.word	0xffffffff


	//   ....[64]....
        /*05ec*/ 	.word	0xffffffff


	//   ....[65]....
        /*05f0*/ 	.word	0xffffffff


	//   ....[66]....
        /*05f4*/ 	.word	0xffffffff


	//   ....[67]....
        /*05f8*/ 	.word	0xffffffff


	//   ....[68]....
        /*05fc*/ 	.word	0xffffffff


	//   ....[69]....
        /*0600*/ 	.word	0xffffffff


	//   ....[70]....
        /*0604*/ 	.word	0xffffffff


	//   ....[71]....
        /*0608*/ 	.word	0xffffffff


	//   ....[72]....
        /*060c*/ 	.word	0xffffffff


	//   ....[73]....
        /*0610*/ 	.word	0xffffffff


	//   ....[74]....
        /*0614*/ 	.word	0xffffffff


	//   ....[75]....
        /*0618*/ 	.word	0xffffffff


	//   ....[76]....
        /*061c*/ 	.word	0xffffffff


	//   ....[77]....
        /*0620*/ 	.word	0xffffffff


	//   ....[78]....
        /*0624*/ 	.word	0xffffffff


	//   ....[79]....
        /*0628*/ 	.word	0xffffffff


	//   ....[80]....
        /*062c*/ 	.word	0xffffffff


	//   ....[81]....
        /*0630*/ 	.word	0xffffffff


	//   ....[82]....
        /*0634*/ 	.word	0xffffffff


	//   ....[83]....
        /*0638*/ 	.word	0xffffffff


	//   ....[84]....
        /*063c*/ 	.word	0xffffffff


	//   ....[85]....
        /*0640*/ 	.word	0xffffffff


	//   ....[86]....
        /*0644*/ 	.word	0xffffffff


	//   ....[87]....
        /*0648*/ 	.word	0xffffffff


	//   ....[88]....
        /*064c*/ 	.word	0xffffffff


	//   ....[89]....
        /*0650*/ 	.word	0xffffffff


	//   ....[90]....
        /*0654*/ 	.word	0xffffffff


	//   ....[91]....
        /*0658*/ 	.word	0xffffffff


	//   ....[92]....
        /*065c*/ 	.word	0xffffffff


	//   ....[93]....
        /*0660*/ 	.word	0xffffffff


	//   ....[94]....
        /*0664*/ 	.word	0xffffffff


	//   ....[95]....
        /*0668*/ 	.word	0xffffffff


	//   ....[96]....
        /*066c*/ 	.word	0xffffffff


	//   ....[97]....
        /*0670*/ 	.word	0xffffffff


	//   ....[98]....
        /*0674*/ 	.word	0xffffffff


	//   ....[99]....
        /*0678*/ 	.word	0xffffffff


	//   ....[100]....
        /*067c*/ 	.word	0xffffffff


	//   ....[101]....
        /*0680*/ 	.word	0xffffffff


	//   ....[102]....
        /*0684*/ 	.word	0xffffffff


	//   ....[103]....
        /*0688*/ 	.word	0xffffffff


	//   ....[104]....
        /*068c*/ 	.word	0xffffffff


	//   ....[105]....
        /*0690*/ 	.word	0xffffffff


	//   ....[106]....
        /*0694*/ 	.word	0x0500000f


	//   ....[107]....
        /*0698*/ 	.word	0x0500000f


	//   ....[108]....
        /*069c*/ 	.word	0x0500000f


	//   ....[109]....
        /*06a0*/ 	.word	0x0500000f


	//   ....[110]....
        /*06a4*/ 	.word	0x0500000f


	//   ....[111]....
        /*06a8*/ 	.word	0x0500000f


	//   ....[112]....
        /*06ac*/ 	.word	0x0500000f


	//   ....[113]....
        /*06b0*/ 	.word	0x0500000f


	//   ....[114]....
        /*06b4*/ 	.word	0x0500000f


	//   ....[115]....
        /*06b8*/ 	.word	0x0500000f


	//   ....[116]....
        /*06bc*/ 	.word	0x0500000f


	//   ....[117]....
        /*06c0*/ 	.word	0x0500000f


	//   ....[118]....
        /*06c4*/ 	.word	0x0500000f


	//   ....[119]....
        /*06c8*/ 	.word	0x0500000f


	//   ....[120]....
        /*06cc*/ 	.word	0x0500000f


	//   ....[121]....
        /*06d0*/ 	.word	0x0500000f


	//   ....[122]....
        /*06d4*/ 	.word	0x0500000f


	//   ....[123]....
        /*06d8*/ 	.word	0x0500000f


	//   ....[124]....
        /*06dc*/ 	.word	0x0500000f


	//   ....[125]....
        /*06e0*/ 	.word	0x0500000f


	//   ....[126]....
        /*06e4*/ 	.word	0x0500000f


	//   ....[127]....
        /*06e8*/ 	.word	0x0500000f


	//   ....[128]....
        /*06ec*/ 	.word	0x0500000f


	//   ....[129]....
        /*06f0*/ 	.word	0x0500000f


	//   ....[130]....
        /*06f4*/ 	.word	0x0500000f


	//   ....[131]....
        /*06f8*/ 	.word	0x0500000f


	//   ....[132]....
        /*06fc*/ 	.word	0x0500000f


	//   ....[133]....
        /*0700*/ 	.word	0x0500000f


	//   ....[134]....
        /*0704*/ 	.word	0x0500000f


	//   ....[135]....
        /*0708*/ 	.word	0x0500000f


	//   ....[136]....
        /*070c*/ 	.word	0x0500000f


	//   ....[137]....
        /*0710*/ 	.word	0x0500000f


	//   ....[138]....
        /*0714*/ 	.word	0x0500000f


	//   ....[139]....
        /*0718*/ 	.word	0x0500000f


	//----- nvinfo : EIATTR_COOP_GROUP_INSTR_OFFSETS
	.align		4
.L_143:
        /*071c*/ 	.byte	0x04, 0x28
        /*071e*/ 	.short	(.L_145 - .L_144)


	//   ....[0]....
.L_144:
        /*0720*/ 	.word	0x00000070


	//   ....[1]....
        /*0724*/ 	.word	0x000001a0


	//   ....[2]....
        /*0728*/ 	.word	0x000001f0


	//   ....[3]....
        /*072c*/ 	.word	0x00000420


	//   ....[4]....
        /*0730*/ 	.word	0x00000580


	//   ....[5]....
        /*0734*/ 	.word	0x000006a0


	//   ....[6]....
        /*0738*/ 	.word	0x00000800


	//   ....[7]....
        /*073c*/ 	.word	0x000067e0


	//   ....[8]....
        /*0740*/ 	.word	0x00006ff0


	//   ....[9]....
        /*0744*/ 	.word	0x00007000


	//   ....[10]....
        /*0748*/ 	.word	0x00007010


	//   ....[11]....
        /*074c*/ 	.word	0x00007020


	//   ....[12]....
        /*0750*/ 	.word	0x00008b10


	//   ....[13]....
        /*0754*/ 	.word	0x00008b20


	//   ....[14]....
        /*0758*/ 	.word	0x00008b30


	//   ....[15]....
        /*075c*/ 	.word	0x00008b40


	//   ....[16]....
        /*0760*/ 	.word	0x0000c210


	//   ....[17]....
        /*0764*/ 	.word	0x0000c2c0


	//   ....[18]....
        /*0768*/ 	.word	0x0000c620


	//   ....[19]....
        /*076c*/ 	.word	0x0000c650


	//   ....[20]....
        /*0770*/ 	.word	0x0000ead0


	//   ....[21]....
        /*0774*/ 	.word	0x0000eae0


	//   ....[22]....
        /*0778*/ 	.word	0x0000eb20


	//   ....[23]....
        /*077c*/ 	.word	0x0000eb50


	//   ....[24]....
        /*0780*/ 	.word	0x00010220


	//   ....[25]....
        /*0784*/ 	.word	0x00010230


	//   ....[26]....
        /*0788*/ 	.word	0x00010270


	//   ....[27]....
        /*078c*/ 	.word	0x00010350


	//   ....[28]....
        /*0790*/ 	.word	0x00010ea0


	//   ....[29]....
        /*0794*/ 	.word	0x00010ed0


	//   ....[30]....
        /*0798*/ 	.word	0x00010f00


	//   ....[31]....
        /*079c*/ 	.word	0x00010f20


	//   ....[32]....
        /*07a0*/ 	.word	0x00010f40


	//   ....[33]....
        /*07a4*/ 	.word	0x00010f60


	//   ....[34]....
        /*07a8*/ 	.word	0x00010f90


	//   ....[35]....
        /*07ac*/ 	.word	0x00010fb0


	//   ....[36]....
        /*07b0*/ 	.word	0x00010fc0


	//   ....[37]....
        /*07b4*/ 	.word	0x00010fd0


	//   ....[38]....
        /*07b8*/ 	.word	0x00010fe0


	//   ....[39]....
        /*07bc*/ 	.word	0x00010ff0


	//   ....[40]....
        /*07c0*/ 	.word	0x00011020


	//   ....[41]....
        /*07c4*/ 	.word	0x00011030


	//   ....[42]....
        /*07c8*/ 	.word	0x00011040


	//   ....[43]....
        /*07cc*/ 	.word	0x00011050


	//   ....[44]....
        /*07d0*/ 	.word	0x00011060


	//   ....[45]....
        /*07d4*/ 	.word	0x00011070


	//   ....[46]....
        /*07d8*/ 	.word	0x00011080


	//   ....[47]....
        /*07dc*/ 	.word	0x00011090


	//   ....[48]....
        /*07e0*/ 	.word	0x000110a0


	//   ....[49]....
        /*07e4*/ 	.word	0x000110b0


	//   ....[50]....
        /*07e8*/ 	.word	0x000110c0


	//   ....[51]....
        /*07ec*/ 	.word	0x000110d0


	//   ....[52]....
        /*07f0*/ 	.word	0x00011870


	//   ....[53]....
        /*07f4*/ 	.word	0x000118b0


	//   ....[54]....
        /*07f8*/ 	.word	0x00011900


	//   ....[55]....
        /*07fc*/ 	.word	0x00011910


	//   ....[56]....
        /*0800*/ 	.word	0x00011e20


	//   ....[57]....
        /*0804*/ 	.word	0x00011e50


	//   ....[58]....
        /*0808*/ 	.word	0x00011f50


	//   ....[59]....
        /*080c*/ 	.word	0x00011f70


	//   ....[60]....
        /*0810*/ 	.word	0x000128b0


	//   ....[61]....
        /*0814*/ 	.word	0x000128c0


	//   ....[62]....
        /*0818*/ 	.word	0x000129c0


	//   ....[63]....
        /*081c*/ 	.word	0x000129e0


	//   ....[64]....
        /*0820*/ 	.word	0x00012b70


	//   ....[65]....
        /*0824*/ 	.word	0x00012d30


	//   ....[66]....
        /*0828*/ 	.word	0x00012d60


	//   ....[67]....
        /*082c*/ 	.word	0x00012d90


	//   ....[68]....
        /*0830*/ 	.word	0x00012dc0


	//   ....[69]....
        /*0834*/ 	.word	0x00012df0


	//   ....[70]....
        /*0838*/ 	.word	0x00012e20


	//   ....[71]....
        /*083c*/ 	.word	0x00012f90


	//   ....[72]....
        /*0840*/ 	.word	0x00012fc0


	//   ....[73]....
        /*0844*/ 	.word	0x00012ff0


	//   ....[74]....
        /*0848*/ 	.word	0x00013020


	//   ....[75]....
        /*084c*/ 	.word	0x00013050


	//   ....[76]....
        /*0850*/ 	.word	0x00013080


	//   ....[77]....
        /*0854*/ 	.word	0x00013110


	//   ....[78]....
        /*0858*/ 	.word	0x00013140


	//   ....[79]....
        /*085c*/ 	.word	0x000131c0


	//   ....[80]....
        /*0860*/ 	.word	0x00013ec0


	//   ....[81]....
        /*0864*/ 	.word	0x00015a50


	//   ....[82]....
        /*0868*/ 	.word	0x00016910


	//   ....[83]....
        /*086c*/ 	.word	0x00016940


	//   ....[84]....
        /*0870*/ 	.word	0x00016960


	//   ....[85]....
        /*0874*/ 	.word	0x00016970


	//   ....[86]....
        /*0878*/ 	.word	0x00016a70


	//   ....[87]....
        /*087c*/ 	.word	0x00016a80


	//   ....[88]....
        /*0880*/ 	.word	0x000184d0


	//   ....[89]....
        /*0884*/ 	.word	0x00018500


	//   ....[90]....
        /*0888*/ 	.word	0x00018540


	//   ....[91]....
        /*088c*/ 	.word	0x00018570


	//   ....[92]....
        /*0890*/ 	.word	0x000185a0


	//   ....[93]....
        /*0894*/ 	.word	0x000185d0


	//   ....[94]....
        /*0898*/ 	.word	0x00018600


	//   ....[95]....
        /*089c*/ 	.word	0x00018630


	//   ....[96]....
        /*08a0*/ 	.word	0x000187b0


	//   ....[97]....
        /*08a4*/ 	.word	0x000187e0


	//   ....[98]....
        /*08a8*/ 	.word	0x00018810


	//   ....[99]....
        /*08ac*/ 	.word	0x00018840


	//   ....[100]....
        /*08b0*/ 	.word	0x00018870


	//   ....[101]....
        /*08b4*/ 	.word	0x000188a0


	//   ....[102]....
        /*08b8*/ 	.word	0x00018960


	//   ....[103]....
        /*08bc*/ 	.word	0x00018980


	//   ....[104]....
        /*08c0*/ 	.word	0x000189f0


	//   ....[105]....
        /*08c4*/ 	.word	0x00018e60


	//   ....[106]....
        /*08c8*/ 	.word	0x000192e0


	//   ....[107]....
        /*08cc*/ 	.word	0x00019370


	//   ....[108]....
        /*08d0*/ 	.word	0x000193c0


	//   ....[109]....
        /*08d4*/ 	.word	0x00019410


	//   ....[110]....
        /*08d8*/ 	.word	0x000194f0


	//   ....[111]....
        /*08dc*/ 	.word	0x00019580


	//   ....[112]....
        /*08e0*/ 	.word	0x000195d0


	//   ....[113]....
        /*08e4*/ 	.word	0x00019620


	//   ....[114]....
        /*08e8*/ 	.word	0x00019880


	//   ....[115]....
        /*08ec*/ 	.word	0x00019b60


	//   ....[116]....
        /*08f0*/ 	.word	0x00019d30


	//   ....[117]....
        /*08f4*/ 	.word	0x00019d90


	//   ....[118]....
        /*08f8*/ 	.word	0x00019df0


	//   ....[119]....
        /*08fc*/ 	.word	0x00019e90


	//   ....[120]....
        /*0900*/ 	.word	0x00019f60


	//   ....[121]....
        /*0904*/ 	.word	0x0001a040


	//   ....[122]....
        /*0908*/ 	.word	0x0001a310


	//   ....[123]....
        /*090c*/ 	.word	0x0001a3b0


	//   ....[124]....
        /*0910*/ 	.word	0x0001a4d0


	//   ....[125]....
        /*0914*/ 	.word	0x0001a540


	//   ....[126]....
        /*0918*/ 	.word	0x0001a5b0


	//   ....[127]....
        /*091c*/ 	.word	0x0001a620


	//   ....[128]....
        /*0920*/ 	.word	0x0001a690


	//   ....[129]....
        /*0924*/ 	.word	0x0001a710


	//   ....[130]....
        /*0928*/ 	.word	0x0001a7a0


	//   ....[131]....
        /*092c*/ 	.word	0x0001a830


	//   ....[132]....
        /*0930*/ 	.word	0x0001a8a0


	//   ....[133]....
        /*0934*/ 	.word	0x0001a910


	//   ....[134]....
        /*0938*/ 	.word	0x0001a980


	//   ....[135]....
        /*093c*/ 	.word	0x0001aa00


	//   ....[136]....
        /*0940*/ 	.word	0x0001aa70


	//   ....[137]....
        /*0944*/ 	.word	0x0001ab10


	//   ....[138]....
        /*0948*/ 	.word	0x0001aba0


	//   ....[139]....
        /*094c*/ 	.word	0x0001acc0


	//----- nvinfo : EIATTR_REG_RECONFIG
	.align		4
.L_145:
        /*0950*/ 	.byte	0x01, 0x54
	.zero		2


	//----- nvinfo : EIATTR_SYSCALL_OFFSETS
	.align		4
        /*0954*/ 	.byte	0x04, 0x46
        /*0956*/ 	.short	(.L_147 - .L_146)


	//   ....[0]....
.L_146:
        /*0958*/ 	.word	0x00001980


	//   ....[1]....
        /*095c*/ 	.word	0x00001ad0


	//   ....[2]....
        /*0960*/ 	.word	0x00006950


	//   ....[3]....
        /*0964*/ 	.word	0x00006f30


	//   ....[4]....
        /*0968*/ 	.word	0x00015500


	//   ....[5]....
        /*096c*/ 	.word	0x00015670


	//   ....[6]....
        /*0970*/ 	.word	0x000157c0


	//   ....[7]....
        /*0974*/ 	.word	0x00015900


	//   ....[8]....
        /*0978*/ 	.word	0x000163c0


	//----- nvinfo : EIATTR_MBARRIER_INSTR_OFFSETS
	.align		4
.L_147:
        /*097c*/ 	.byte	0x04, 0x39
        /*097e*/ 	.short	(.L_149 - .L_148)


	//   ....[0]....
.L_148:
        /*0980*/ 	.word	0x000002d0
        /*0984*/ 	.word	0x000000ff
        /*0988*/ 	.word	0x00019c00
        /*098c*/ 	.short	0x0100
        /*098e*/ 	.byte	0x08
	.zero		1


	//   ....[1]....
        /*0990*/ 	.word	0x000002e0
        /*0994*/ 	.word	0x000000ff
        /*0998*/ 	.word	0x00019c20
        /*099c*/ 	.short	0x0100
        /*099e*/ 	.byte	0x08
	.zero		1


	//   ....[2]....
        /*09a0*/ 	.word	0x000003d0
        /*09a4*/ 	.word	0x000000ff
        /*09a8*/ 	.word	0x00019c30
        /*09ac*/ 	.short	0x0100
        /*09ae*/ 	.byte	0x08
	.zero		1


	//   ....[3]....
        /*09b0*/ 	.word	0x000003e0
        /*09b4*/ 	.word	0x000000ff
        /*09b8*/ 	.word	0x00019c40
        /*09bc*/ 	.short	0x0100
        /*09be*/ 	.byte	0x08
	.zero		1


	//   ....[4]....
        /*09c0*/ 	.word	0x000003f0
        /*09c4*/ 	.word	0x000000ff
        /*09c8*/ 	.word	0x00019c38
        /*09cc*/ 	.short	0x0100
        /*09ce*/ 	.byte	0x08
	.zero		1


	//   ....[5]....
        /*09d0*/ 	.word	0x00000400
        /*09d4*/ 	.word	0x000000ff
        /*09d8*/ 	.word	0x00019c48
        /*09dc*/ 	.short	0x0100
        /*09de*/ 	.byte	0x08
	.zero		1


	//   ....[6]....
        /*09e0*/ 	.word	0x00000530
        /*09e4*/ 	.word	0x000000ff
        /*09e8*/ 	.word	0x00019c50
        /*09ec*/ 	.short	0x0100
        /*09ee*/ 	.byte	0x08
	.zero		1


	//   ....[7]....
        /*09f0*/ 	.word	0x00000540
        /*09f4*/ 	.word	0x000000ff
        /*09f8*/ 	.word	0x00019c60
        /*09fc*/ 	.short	0x0100
        /*09fe*/ 	.byte	0x08
	.zero		1


	//   ....[8]....
        /*0a00*/ 	.word	0x00000550
        /*0a04*/ 	.word	0x000000ff
        /*0a08*/ 	.word	0x00019c58
        /*0a0c*/ 	.short	0x0100
        /*0a0e*/ 	.byte	0x08
	.zero		1


	//   ....[9]....
        /*0a10*/ 	.word	0x00000560
        /*0a14*/ 	.word	0x000000ff
        /*0a18*/ 	.word	0x00019c68
        /*0a1c*/ 	.short	0x0100
        /*0a1e*/ 	.byte	0x08
	.zero		1


	//   ....[10]....
        /*0a20*/ 	.word	0x00000650
        /*0a24*/ 	.word	0x000000ff
        /*0a28*/ 	.word	0x00019c70
        /*0a2c*/ 	.short	0x0100
        /*0a2e*/ 	.byte	0x06
	.zero		1


	//   ....[11]....
        /*0a30*/ 	.word	0x00000660
        /*0a34*/ 	.word	0x000000ff
        /*0a38*/ 	.word	0x00019c80
        /*0a3c*/ 	.short	0x0100
        /*0a3e*/ 	.byte	0x06
	.zero		1


	//   ....[12]....
        /*0a40*/ 	.word	0x00000670
        /*0a44*/ 	.word	0x000000ff
        /*0a48*/ 	.word	0x00019c78
        /*0a4c*/ 	.short	0x0100
        /*0a4e*/ 	.byte	0x06
	.zero		1


	//   ....[13]....
        /*0a50*/ 	.word	0x00000680
        /*0a54*/ 	.word	0x000000ff
        /*0a58*/ 	.word	0x00019c88
        /*0a5c*/ 	.short	0x0100
        /*0a5e*/ 	.byte	0x06
	.zero		1


	//   ....[14]....
        /*0a60*/ 	.word	0x000007b0
        /*0a64*/ 	.word	0x000000ff
        /*0a68*/ 	.word	0x00019c90
        /*0a6c*/ 	.short	0x0100
        /*0a6e*/ 	.byte	0x08
	.zero		1


	//   ....[15]....
        /*0a70*/ 	.word	0x000007c0
        /*0a74*/ 	.word	0x000000ff
        /*0a78*/ 	.word	0x00019ca0
        /*0a7c*/ 	.short	0x0100
        /*0a7e*/ 	.byte	0x08
	.zero		1


	//   ....[16]....
        /*0a80*/ 	.word	0x000007d0
        /*0a84*/ 	.word	0x000000ff
        /*0a88*/ 	.word	0x00019c98
        /*0a8c*/ 	.short	0x0100
        /*0a8e*/ 	.byte	0x08
	.zero		1


	//   ....[17]....
        /*0a90*/ 	.word	0x000007e0
        /*0a94*/ 	.word	0x000000ff
        /*0a98*/ 	.word	0x00019ca8
        /*0a9c*/ 	.short	0x0100
        /*0a9e*/ 	.byte	0x08
	.zero		1


	//   ....[18]....
        /*0aa0*/ 	.word	0x00000910
        /*0aa4*/ 	.word	0x000000ff
        /*0aa8*/ 	.word	0x00019cb0
        /*0aac*/ 	.short	0x0100
        /*0aae*/ 	.byte	0x08
	.zero		1


	//   ....[19]....
        /*0ab0*/ 	.word	0x00000920
        /*0ab4*/ 	.word	0x000000ff
        /*0ab8*/ 	.word	0x00019cc0
        /*0abc*/ 	.short	0x0100
        /*0abe*/ 	.byte	0x08
	.zero		1


	//   ....[20]....
        /*0ac0*/ 	.word	0x00000930
        /*0ac4*/ 	.word	0x000000ff
        /*0ac8*/ 	.word	0x00019cb8
        /*0acc*/ 	.short	0x0100
        /*0ace*/ 	.byte	0x08
	.zero		1


	//   ....[21]....
        /*0ad0*/ 	.word	0x00000940
        /*0ad4*/ 	.word	0x000000ff
        /*0ad8*/ 	.word	0x00019cc8
        /*0adc*/ 	.short	0x0100
        /*0ade*/ 	.byte	0x08
	.zero		1


	//   ....[22]....
        /*0ae0*/ 	.word	0x000027d0
        /*0ae4*/ 	.word	0x00000053
        /*0ae8*/ 	.word	0x00019c90
        /*0aec*/ 	.short	0x010a
        /*0aee*/ 	.byte	0x3f
	.zero		1


	//   ....[23]....
        /*0af0*/ 	.word	0x00003ff0
        /*0af4*/ 	.word	0x00000053
        /*0af8*/ 	.word	0x00019c90
        /*0afc*/ 	.short	0x010a
        /*0afe*/ 	.byte	0x3f
	.zero		1


	//   ....[24]....
        /*0b00*/ 	.word	0x00006030
        /*0b04*/ 	.word	0x00000053
        /*0b08*/ 	.word	0x00019c90
        /*0b0c*/ 	.short	0x010a
        /*0b0e*/ 	.byte	0x3f
	.zero		1


	//   ....[25]....
        /*0b10*/ 	.word	0x00006200
        /*0b14*/ 	.word	0x00000008
        /*0b18*/ 	.word	0x00000000
        /*0b1c*/ 	.short	0x0101
        /*0b1e*/ 	.byte	0x3f
	.zero		1


	//   ....[26]....
        /*0b20*/ 	.word	0x00006240
        /*0b24*/ 	.word	0x00000053
        /*0b28*/ 	.word	0x00019cb0
        /*0b2c*/ 	.short	0x010a
        /*0b2e*/ 	.byte	0x3f
	.zero		1


	//   ....[27]....
        /*0b30*/ 	.word	0x000064b0
        /*0b34*/ 	.word	0x00000053
        /*0b38*/ 	.word	0x00000000
        /*0b3c*/ 	.short	0x0101
        /*0b3e*/ 	.byte	0x3f
	.zero		1


	//   ....[28]....
        /*0b40*/ 	.word	0x00006c90
        /*0b44*/ 	.word	0x00000010
        /*0b48*/ 	.word	0x00019c00
        /*0b4c*/ 	.short	0x010a
        /*0b4e*/ 	.byte	0x3f
	.zero		1


	//   ....[29]....
        /*0b50*/ 	.word	0x00006ce0
        /*0b54*/ 	.word	0x00000010
        /*0b58*/ 	.word	0x00019c00
        /*0b5c*/ 	.short	0x010a
        /*0b5e*/ 	.byte	0x3f
	.zero		1


	//   ....[30]....
        /*0b60*/ 	.word	0x00007340
        /*0b64*/ 	.word	0x00000010
        /*0b68*/ 	.word	0x00019c00
        /*0b6c*/ 	.short	0x010a
        /*0b6e*/ 	.byte	0x3f
	.zero		1


	//   ....[31]....
        /*0b70*/ 	.word	0x00008e50
        /*0b74*/ 	.word	0x00000010
        /*0b78*/ 	.word	0x00019c00
        /*0b7c*/ 	.short	0x010a
        /*0b7e*/ 	.byte	0x3f
	.zero		1


	//   ....[32]....
        /*0b80*/ 	.word	0x0000afd0
        /*0b84*/ 	.word	0x00000000
        /*0b88*/ 	.word	0x00019c30
        /*0b8c*/ 	.short	0x010a
        /*0b8e*/ 	.byte	0x3f
	.zero		1


	//   ....[33]....
        /*0b90*/ 	.word	0x0000b070
        /*0b94*/ 	.word	0x00000000
        /*0b98*/ 	.word	0x00019c30
        /*0b9c*/ 	.short	0x010a
        /*0b9e*/ 	.byte	0x3f
	.zero		1


	//   ....[34]....
        /*0ba0*/ 	.word	0x0000ce10
        /*0ba4*/ 	.word	0x00000035
        /*0ba8*/ 	.word	0x00000000
        /*0bac*/ 	.short	0x0101
        /*0bae*/ 	.byte	0x3f
	.zero		1


	//   ....[35]....
        /*0bb0*/ 	.word	0x0000d9d0
        /*0bb4*/ 	.word	0x0000000f
        /*0bb8*/ 	.word	0x00019c30
        /*0bbc*/ 	.short	0x010a
        /*0bbe*/ 	.byte	0x3f
	.zero		1


	//   ....[36]....
        /*0bc0*/ 	.word	0x0000da40
        /*0bc4*/ 	.word	0x0000000f
        /*0bc8*/ 	.word	0x00019c30
        /*0bcc*/ 	.short	0x010a
        /*0bce*/ 	.byte	0x3f
	.zero		1


	//   ....[37]....
        /*0bd0*/ 	.word	0x0000dc50
        /*0bd4*/ 	.word	0x00000014
        /*0bd8*/ 	.word	0x00019c50
        /*0bdc*/ 	.short	0x010a
        /*0bde*/ 	.byte	0x3f
	.zero		1


	//   ....[38]....
        /*0be0*/ 	.word	0x0000dca0
        /*0be4*/ 	.word	0x00000014
        /*0be8*/ 	.word	0x00019c50
        /*0bec*/ 	.short	0x010a
        /*0bee*/ 	.byte	0x3f
	.zero		1


	//   ....[39]....
        /*0bf0*/ 	.word	0x0000f100
        /*0bf4*/ 	.word	0x0000000f
        /*0bf8*/ 	.word	0x00000000
        /*0bfc*/ 	.short	0x0101
        /*0bfe*/ 	.byte	0x3f
	.zero		1


	//   ....[40]....
        /*0c00*/ 	.word	0x0000fe50
        /*0c04*/ 	.word	0x00000014
        /*0c08*/ 	.word	0x00000000
        /*0c0c*/ 	.short	0x0101
        /*0c0e*/ 	.byte	0x3f
	.zero		1


	//   ....[41]....
        /*0c10*/ 	.word	0x0000fed0
        /*0c14*/ 	.word	0x0000000a
        /*0c18*/ 	.word	0x00019c50
        /*0c1c*/ 	.short	0x010a
        /*0c1e*/ 	.byte	0x3f
	.zero		1


	//   ....[42]....
        /*0c20*/ 	.word	0x0000ff20
        /*0c24*/ 	.word	0x0000000a
        /*0c28*/ 	.word	0x00019c50
        /*0c2c*/ 	.short	0x010a
        /*0c2e*/ 	.byte	0x3f
	.zero		1


	//   ....[43]....
        /*0c30*/ 	.word	0x00010810
        /*0c34*/ 	.word	0x00000004
        /*0c38*/ 	.word	0x00000000
        /*0c3c*/ 	.short	0x0101
        /*0c3e*/ 	.byte	0x3f
	.zero		1


	//   ....[44]....
        /*0c40*/ 	.word	0x00011e40
        /*0c44*/ 	.word	0x00000000
        /*0c48*/ 	.word	0x00000000
        /*0c4c*/ 	.short	0x0101
        /*0c4e*/ 	.byte	0x3f
	.zero		1


	//   ....[45]....
        /*0c50*/ 	.word	0x00013fa0
        /*0c54*/ 	.word	0x00000016
        /*0c58*/ 	.word	0x00019c20
        /*0c5c*/ 	.short	0x010a
        /*0c5e*/ 	.byte	0x3f
	.zero		1


	//   ....[46]....
        /*0c60*/ 	.word	0x00014030
        /*0c64*/ 	.word	0x00000008
        /*0c68*/ 	.word	0x00019ca0
        /*0c6c*/ 	.short	0x010a
        /*0c6e*/ 	.byte	0x3f
	.zero		1


	//   ....[47]....
        /*0c70*/ 	.word	0x00014480
        /*0c74*/ 	.word	0x00000008
        /*0c78*/ 	.word	0x00019cc0
        /*0c7c*/ 	.short	0x010a
        /*0c7e*/ 	.byte	0x3f
	.zero		1


	//   ....[48]....
        /*0c80*/ 	.word	0x00014990
        /*0c84*/ 	.word	0x00000008
        /*0c88*/ 	.word	0x00019ca0
        /*0c8c*/ 	.short	0x010a
        /*0c8e*/ 	.byte	0x3f
	.zero		1


	//   ....[49]....
        /*0c90*/ 	.word	0x00014dd0
        /*0c94*/ 	.word	0x00000008
        /*0c98*/ 	.word	0x00019cc0
        /*0c9c*/ 	.short	0x010a
        /*0c9e*/ 	.byte	0x3f
	.zero		1


	//   ....[50]....
        /*0ca0*/ 	.word	0x00015c80
        /*0ca4*/ 	.word	0x00000004
        /*0ca8*/ 	.word	0x00019c80
        /*0cac*/ 	.short	0x010a
        /*0cae*/ 	.byte	0x3f
	.zero		1


	//   ....[51]....
        /*0cb0*/ 	.word	0x00015ee0
        /*0cb4*/ 	.word	0x00000004
        /*0cb8*/ 	.word	0x00019c40
        /*0cbc*/ 	.short	0x010a
        /*0cbe*/ 	.byte	0x3f
	.zero		1


	//   ....[52]....
        /*0cc0*/ 	.word	0x00016b60
        /*0cc4*/ 	.word	0x00000016
        /*0cc8*/ 	.word	0x00019c00
        /*0ccc*/ 	.short	0x0107
        /*0cce*/ 	.byte	0x3f
	.zero		1


	//   ....[53]....
        /*0cd0*/ 	.word	0x00016c60
        /*0cd4*/ 	.word	0x00000016
        /*0cd8*/ 	.word	0x00019c00
        /*0cdc*/ 	.short	0x0101
        /*0cde*/ 	.byte	0x3f
	.zero		1


	//   ....[54]....
        /*0ce0*/ 	.word	0x00016c80
        /*0ce4*/ 	.word	0x00000016
        /*0ce8*/ 	.word	0x00019c20
        /*0cec*/ 	.short	0x010a
        /*0cee*/ 	.byte	0x3f
	.zero		1


	//   ....[55]....
        /*0cf0*/ 	.word	0x00016f80
        /*0cf4*/ 	.word	0x00000006
        /*0cf8*/ 	.word	0x00019c80
        /*0cfc*/ 	.short	0x010a
        /*0cfe*/ 	.byte	0x3f
	.zero		1


	//   ....[56]....
        /*0d00*/ 	.word	0x000173b0
        /*0d04*/ 	.word	0x00000006
        /*0d08*/ 	.word	0x00019c40
        /*0d0c*/ 	.short	0x010a
        /*0d0e*/ 	.byte	0x3f
	.zero		1


	//   ....[57]....
        /*0d10*/ 	.word	0x00017860
        /*0d14*/ 	.word	0x00000003
        /*0d18*/ 	.word	0x00019c70
        /*0d1c*/ 	.short	0x010a
        /*0d1e*/ 	.byte	0x3f
	.zero		1


	//   ....[58]....
        /*0d20*/ 	.word	0x000178d0
        /*0d24*/ 	.word	0x00000003
        /*0d28*/ 	.word	0x00019c60
        /*0d2c*/ 	.short	0x010a
        /*0d2e*/ 	.byte	0x3f
	.zero		1


	//   ....[59]....
        /*0d30*/ 	.word	0x00017c50
        /*0d34*/ 	.word	0x00000003
        /*0d38*/ 	.word	0x00019c50
        /*0d3c*/ 	.short	0x0101
        /*0d3e*/ 	.byte	0x3f
	.zero		1


	//   ....[60]....
        /*0d40*/ 	.word	0x00017cd0
        /*0d44*/ 	.word	0x00000003
        /*0d48*/ 	.word	0x00000000
        /*0d4c*/ 	.short	0x0101
        /*0d4e*/ 	.byte	0x3f
	.zero		1


	//   ....[61]....
        /*0d50*/ 	.word	0x00017ec0
        /*0d54*/ 	.word	0x00000003
        /*0d58*/ 	.word	0x00019c70
        /*0d5c*/ 	.short	0x010a
        /*0d5e*/ 	.byte	0x3f
	.zero		1


	//   ....[62]....
        /*0d60*/ 	.word	0x00017f30
        /*0d64*/ 	.word	0x00000003
        /*0d68*/ 	.word	0x00019c60
        /*0d6c*/ 	.short	0x010a
        /*0d6e*/ 	.byte	0x3f
	.zero		1


	//   ....[63]....
        /*0d70*/ 	.word	0x000182b0
        /*0d74*/ 	.word	0x00000003
        /*0d78*/ 	.word	0x00019c50
        /*0d7c*/ 	.short	0x0101
        /*0d7e*/ 	.byte	0x3f
	.zero		1


	//   ....[64]....
        /*0d80*/ 	.word	0x00018300
        /*0d84*/ 	.word	0x00000000
        /*0d88*/ 	.word	0x00000000
        /*0d8c*/ 	.short	0x0101
        /*0d8e*/ 	.byte	0x3f
	.zero		1


	//   ....[65]....
        /*0d90*/ 	.word	0x00018de0
        /*0d94*/ 	.word	0x00000009
        /*0d98*/ 	.word	0x00019c20
        /*0d9c*/ 	.short	0x010a
        /*0d9e*/ 	.byte	0x3f
	.zero		1


	//   ....[66]....
        /*0da0*/ 	.word	0x00018f70
        /*0da4*/ 	.word	0x00000007
        /*0da8*/ 	.word	0x00000000
        /*0dac*/ 	.short	0x010a
        /*0dae*/ 	.byte	0x3f
	.zero		1


	//   ....[67]....
        /*0db0*/ 	.word	0x00018fe0
        /*0db4*/ 	.word	0x00000003
        /*0db8*/ 	.word	0x00000000
        /*0dbc*/ 	.short	0x010a
        /*0dbe*/ 	.byte	0x3f
	.zero		1


	//   ....[68]....
        /*0dc0*/ 	.word	0x00019030
        /*0dc4*/ 	.word	0x00000003
        /*0dc8*/ 	.word	0x00019c60
        /*0dcc*/ 	.short	0x010a
        /*0dce*/ 	.byte	0x3f
	.zero		1


	//   ....[69]....
        /*0dd0*/ 	.word	0x00019080
        /*0dd4*/ 	.word	0x00000005
        /*0dd8*/ 	.word	0x00019c60
        /*0ddc*/ 	.short	0x010a
        /*0dde*/ 	.byte	0x3f
	.zero		1


	//   ....[70]....
        /*0de0*/ 	.word	0x000190c0
        /*0de4*/ 	.word	0x00000003
        /*0de8*/ 	.word	0x00019c80
        /*0dec*/ 	.short	0x010a
        /*0dee*/ 	.byte	0x3f
	.zero		1


	//   ....[71]....
        /*0df0*/ 	.word	0x000190e0
        /*0df4*/ 	.word	0x00000005
        /*0df8*/ 	.word	0x00019c80
        /*0dfc*/ 	.short	0x010a
        /*0dfe*/ 	.byte	0x3f
	.zero		1


	//   ....[72]....
        /*0e00*/ 	.word	0x00019140
        /*0e04*/ 	.word	0x00000053
        /*0e08*/ 	.word	0x00019c90
        /*0e0c*/ 	.short	0x010a
        /*0e0e*/ 	.byte	0x3f
	.zero		1


	//   ....[73]....
        /*0e10*/ 	.word	0x00019190
        /*0e14*/ 	.word	0x00000053
        /*0e18*/ 	.word	0x00019c90
        /*0e1c*/ 	.short	0x010a
        /*0e1e*/ 	.byte	0x3f
	.zero		1


	//   ....[74]....
        /*0e20*/ 	.word	0x000191e0
        /*0e24*/ 	.word	0x00000053
        /*0e28*/ 	.word	0x00019c90
        /*0e2c*/ 	.short	0x010a
        /*0e2e*/ 	.byte	0x3f
	.zero		1


	//   ....[75]....
        /*0e30*/ 	.word	0x00019230
        /*0e34*/ 	.word	0x00000053
        /*0e38*/ 	.word	0x00019cb0
        /*0e3c*/ 	.short	0x010a
        /*0e3e*/ 	.byte	0x3f
	.zero		1


	//   ....[76]....
        /*0e40*/ 	.word	0x00019440
        /*0e44*/ 	.word	0x00000010
        /*0e48*/ 	.word	0x00019c00
        /*0e4c*/ 	.short	0x010a
        /*0e4e*/ 	.byte	0x3f
	.zero		1


	//   ....[77]....
        /*0e50*/ 	.word	0x00019660
        /*0e54*/ 	.word	0x00000010
        /*0e58*/ 	.word	0x00019c00
        /*0e5c*/ 	.short	0x010a
        /*0e5e*/ 	.byte	0x3f
	.zero		1


	//   ....[78]....
        /*0e60*/ 	.word	0x000196b0
        /*0e64*/ 	.word	0x00000000
        /*0e68*/ 	.word	0x00019c30
        /*0e6c*/ 	.short	0x010a
        /*0e6e*/ 	.byte	0x3f
	.zero		1


	//   ....[79]....
        /*0e70*/ 	.word	0x00019700
        /*0e74*/ 	.word	0x0000000f
        /*0e78*/ 	.word	0x00019c30
        /*0e7c*/ 	.short	0x010a
        /*0e7e*/ 	.byte	0x3f
	.zero		1


	//   ....[80]....
        /*0e80*/ 	.word	0x00019750
        /*0e84*/ 	.word	0x00000014
        /*0e88*/ 	.word	0x00019c50
        /*0e8c*/ 	.short	0x010a
        /*0e8e*/ 	.byte	0x3f
	.zero		1


	//   ....[81]....
        /*0e90*/ 	.word	0x000197a0
        /*0e94*/ 	.word	0x0000000a
        /*0e98*/ 	.word	0x00019c50
        /*0e9c*/ 	.short	0x010a
        /*0e9e*/ 	.byte	0x3f
	.zero		1


	//   ....[82]....
        /*0ea0*/ 	.word	0x00019940
        /*0ea4*/ 	.word	0x00000016
        /*0ea8*/ 	.word	0x00019c20
        /*0eac*/ 	.short	0x010a
        /*0eae*/ 	.byte	0x3f
	.zero		1


	//   ....[83]....
        /*0eb0*/ 	.word	0x00019990
        /*0eb4*/ 	.word	0x00000008
        /*0eb8*/ 	.word	0x00019ca0
        /*0ebc*/ 	.short	0x010a
        /*0ebe*/ 	.byte	0x3f
	.zero		1


	//   ....[84]....
        /*0ec0*/ 	.word	0x000199e0
        /*0ec4*/ 	.word	0x00000008
        /*0ec8*/ 	.word	0x00019cc0
        /*0ecc*/ 	.short	0x010a
        /*0ece*/ 	.byte	0x3f
	.zero		1


	//   ....[85]....
        /*0ed0*/ 	.word	0x00019a30
        /*0ed4*/ 	.word	0x00000008
        /*0ed8*/ 	.word	0x00019ca0
        /*0edc*/ 	.short	0x010a
        /*0ede*/ 	.byte	0x3f
	.zero		1


	//   ....[86]....
        /*0ee0*/ 	.word	0x00019a80
        /*0ee4*/ 	.word	0x00000008
        /*0ee8*/ 	.word	0x00019cc0
        /*0eec*/ 	.short	0x010a
        /*0eee*/ 	.byte	0x3f
	.zero		1


	//   ....[87]....
        /*0ef0*/ 	.word	0x00019c20
        /*0ef4*/ 	.word	0x00000004
        /*0ef8*/ 	.word	0x00019c80
        /*0efc*/ 	.short	0x010a
        /*0efe*/ 	.byte	0x3f
	.zero		1


	//   ....[88]....
        /*0f00*/ 	.word	0x00019c70
        /*0f04*/ 	.word	0x00000004
        /*0f08*/ 	.word	0x00019c40
        /*0f0c*/ 	.short	0x010a
        /*0f0e*/ 	.byte	0x3f
	.zero		1


	//   ....[89]....
        /*0f10*/ 	.word	0x0001a080
        /*0f14*/ 	.word	0x00000016
        /*0f18*/ 	.word	0x00019c20
        /*0f1c*/ 	.short	0x010a
        /*0f1e*/ 	.byte	0x3f
	.zero		1


	//   ....[90]....
        /*0f20*/ 	.word	0x0001a0d0
        /*0f24*/ 	.word	0x00000006
        /*0f28*/ 	.word	0x00019c80
        /*0f2c*/ 	.short	0x010a
        /*0f2e*/ 	.byte	0x3f
	.zero		1


	//   ....[91]....
        /*0f30*/ 	.word	0x0001a120
        /*0f34*/ 	.word	0x00000006
        /*0f38*/ 	.word	0x00019c40
        /*0f3c*/ 	.short	0x010a
        /*0f3e*/ 	.byte	0x3f
	.zero		1


	//   ....[92]....
        /*0f40*/ 	.word	0x0001a170
        /*0f44*/ 	.word	0x00000003
        /*0f48*/ 	.word	0x00019c70
        /*0f4c*/ 	.short	0x010a
        /*0f4e*/ 	.byte	0x3f
	.zero		1


	//   ....[93]....
        /*0f50*/ 	.word	0x0001a1c0
        /*0f54*/ 	.word	0x00000003
        /*0f58*/ 	.word	0x00019c60
        /*0f5c*/ 	.short	0x010a
        /*0f5e*/ 	.byte	0x3f
	.zero		1


	//   ....[94]....
        /*0f60*/ 	.word	0x0001a210
        /*0f64*/ 	.word	0x00000003
        /*0f68*/ 	.word	0x00019c70
        /*0f6c*/ 	.short	0x010a
        /*0f6e*/ 	.byte	0x3f
	.zero		1


	//   ....[95]....
        /*0f70*/ 	.word	0x0001a260
        /*0f74*/ 	.word	0x00000003
        /*0f78*/ 	.word	0x00019c60
        /*0f7c*/ 	.short	0x010a
        /*0f7e*/ 	.byte	0x3f
	.zero		1


	//   ....[96]....
        /*0f80*/ 	.word	0x0001abe0
        /*0f84*/ 	.word	0x00000009
        /*0f88*/ 	.word	0x00019c20
        /*0f8c*/ 	.short	0x010a
        /*0f8e*/ 	.byte	0x3f
	.zero		1


	//   ....[97]....
        /*0f90*/ 	.word	0x0001ad80
        /*0f94*/ 	.word	0x00000007
        /*0f98*/ 	.word	0x00000000
        /*0f9c*/ 	.short	0x010a
        /*0f9e*/ 	.byte	0x3f
	.zero		1


	//   ....[98]....
        /*0fa0*/ 	.word	0x0001add0
        /*0fa4*/ 	.word	0x00000003
        /*0fa8*/ 	.word	0x00000000
        /*0fac*/ 	.short	0x010a
        /*0fae*/ 	.byte	0x3f
	.zero		1


	//   ....[99]....
        /*0fb0*/ 	.word	0x0001ae20
        /*0fb4*/ 	.word	0x00000003
        /*0fb8*/ 	.word	0x00019c60
        /*0fbc*/ 	.short	0x010a
        /*0fbe*/ 	.byte	0x3f
	.zero		1


	//   ....[100]....
        /*0fc0*/ 	.word	0x0001ae70
        /*0fc4*/ 	.word	0x00000005
        /*0fc8*/ 	.word	0x00019c60
        /*0fcc*/ 	.short	0x010a
        /*0fce*/ 	.byte	0x3f
	.zero		1


	//   ....[101]....
        /*0fd0*/ 	.word	0x0001aec0
        /*0fd4*/ 	.word	0x00000003
        /*0fd8*/ 	.word	0x00019c80
        /*0fdc*/ 	.short	0x010a
        /*0fde*/ 	.byte	0x3f
	.zero		1


	//----- nvinfo : EIATTR_NUM_MBARRIERS
	.align		4
.L_149:
        /*0fe0*/ 	.byte	0x03, 0x38
        /*0fe2*/ 	.short	0x0016


	//----- nvinfo : EIATTR_EXIT_INSTR_OFFSETS
	.align		4
        /*0fe4*/ 	.byte	0x04, 0x1c
        /*0fe6*/ 	.short	(.L_151 - .L_150)


	//   ....[0]....
.L_150:
        /*0fe8*/ 	.word	0x00019130


	//----- nvinfo : EIATTR_MAX_THREADS
	.align		4
.L_151:
        /*0fec*/ 	.byte	0x04, 0x05
        /*0fee*/ 	.short	(.L_153 - .L_152)
.L_152:
        /*0ff0*/ 	.word	0x00000200
        /*0ff4*/ 	.word	0x00000001
        /*0ff8*/ 	.word	0x00000001


	//----- nvinfo : EIATTR_CRS_STACK_SIZE
	.align		4
.L_153:
        /*0ffc*/ 	.byte	0x04, 0x1e
        /*0ffe*/ 	.short	(.L_155 - .L_154)
.L_154:
        /*1000*/ 	.word	0x00000000


	//----- nvinfo : EIATTR_CBANK_PARAM_SIZE
	.align		4
.L_155:
        /*1004*/ 	.byte	0x03, 0x19
        /*1006*/ 	.short	0x0af0


	//----- nvinfo : EIATTR_PARAM_CBANK
	.align		4
        /*1008*/ 	.byte	0x04, 0x0a
        /*100a*/ 	.short	(.L_157 - .L_156)
	.align		4
.L_156:
        /*100c*/ 	.word	index@(.nv.constant0._ZN7cutlass13device_kernelIN5flash11enable_sm90INS1_16FlashAttnFwdSm90INS1_25CollectiveMainloopFwdSm90ILi2EN4cute5tupleIJNS5_1CILi1EEES8_S8_EEENS6_IJNS7_ILi192EEENS7_ILi128EEENS7_ILi96EEEEEELi96ENS_12float_e4m3_tEfNS_4arch4Sm90ELb0ELb0ELb1ELb1ELb0ELb1ELb0ELb1ELb1ELb1ELb0ELb0EEENS1_21CollectiveEpilogueFwdINS6_IJSA_SC_SB_EEES9_NS_10bfloat16_tESG_Li384ELb1ELb1ELb0ELb1EEENS1_36VarlenDynamicPersistentTileSchedulerILi192ELi128ELi384ELi128ELb0ELb1ELb1ELb0ELb1ELb1EEEEEEEEEvNT_6ParamsE)
        /*1010*/ 	.short	0x0210
        /*1012*/ 	.short	0x0af0


	//----- nvinfo : EIATTR_SW_WAR
	.align		4
.L_157:
        /*1014*/ 	.byte	0x04, 0x36
        /*1016*/ 	.short	(.L_159 - .L_158)
.L_158:
        /*1018*/ 	.word	0x00000008
.L_159:


//--------------------- .nv.info._ZN7cutlass13device_kernelIN5flash11enable_sm90INS1_16FlashAttnFwdSm90INS1_25CollectiveMainloopFwdSm90ILi2EN4cute5tupleIJNS5_1CILi1EEES8_S8_EEENS6_IJNS7_ILi192EEENS7_ILi128EEENS7_ILi96EEEEEELi96ENS_12float_e4m3_tEfNS_4arch4Sm90ELb0ELb1ELb1ELb0ELb0ELb0ELb0ELb1ELb1ELb1ELb0ELb0EEENS1_21CollectiveEpilogueFwdINS6_IJSA_SC_SB_EEES9_NS_10bfloat16_tESG_Li384ELb0ELb1ELb0ELb1EEENS1_30DynamicPersistentTileSchedulerILi384ELi128ELb0ELb1ELb1EEEEEEEEEvNT_6ParamsE --------------------------
	.section	.nv.info._ZN7cutlass13device_kernelIN5flash11enable_sm90INS1_16FlashAttnFwdSm90INS1_25CollectiveMainloopFwdSm90ILi2EN4cute5tupleIJNS5_1CILi1EEES8_S8_EEENS6_IJNS7_ILi192EEENS7_ILi128EEENS7_ILi96EEEEEELi96ENS_12float_e4m3_tEfNS_4arch4Sm90ELb0ELb1ELb1ELb0ELb0ELb0ELb0ELb1ELb1ELb1ELb0ELb0EEENS1_21CollectiveEpilogueFwdINS6_IJSA_SC_SB_EEES9_NS_10bfloat16_tESG_Li384ELb0ELb1ELb0ELb1EEENS1_30DynamicPersistentTileSchedulerILi384ELi128ELb0ELb1ELb1EEEEEEEEEvNT_6ParamsE,"",@"SHT_CUDA_INFO"
	.sectionflags	@""
	.align	4


	//----- nvinfo : EIATTR_CUDA_API_VERSION
	.align		4
        /*0000*/ 	.byte	0x04, 0x37
        /*0002*/ 	.short	(.L_161 - .L_160)
.L_160:
        /*0004*/ 	.word	0x00000082


	//----- nvinfo : EIATTR_KPARAM_INFO
	.align		4
.L_161:
        /*0008*/ 	.byte	0x04, 0x17
        /*000a*/ 	.short	(.L_163 - .L_162)
.L_162:
        /*000c*/ 	.word	0x00000000
        /*0010*/ 	.short	0x0000
        /*0012*/ 	.short	0x0070
        /*0014*/ 	.byte	0x00, 0xf0, 0x01, 0x2a


	//----- nvinfo : EIATTR_SPARSE_MMA_MASK
	.align		4
.L_163:
        /*0018*/ 	.byte	0x03, 0x50
        /*001a*/ 	.short	0x0000


	//----- nvinfo : EIATTR_MAXREG_COUNT
	.align		4
        /*001c*/ 	.byte	0x03, 0x1b
        /*001e*/ 	.short	0x0080


	//----- nvinfo : EIATTR_NUM_BARRIERS
	.align		4
        /*0020*/ 	.byte	0x02, 0x4c
        /*0022*/ 	.byte	0x09
	.zero		1


	//----- nvinfo : EIATTR_EXTERNS
	.align		4
        /*0024*/ 	.byte	0x04, 0x0f
        /*0026*/ 	.short	(.L_165 - .L_164)


	//   ....[0]....
	.align		4
.L_164:
        /*0028*/ 	.word	index@(__assertfail)


	//----- nvinfo : EIATTR_ANNOTATIONS
	.align		4
.L_165:
        /*002c*/ 	.byte	0x04, 0x55
        /*002e*/ 	.short	(.L_167 - .L_166)


	//   ....[0]....
.L_166:
        /*0030*/ 	.word	0x00000001
        /*0034*/ 	.byte	0x70, 0x0c, 0x01, 0x00, 0x01, 0x00, 0x00, 0x00, 0x50, 0x0d, 0x01, 0x00, 0x01, 0x00, 0x00, 0x00
        /*0044*/ 	.byte	0xa0, 0x30, 0x01, 0x00, 0x01, 0x00, 0x00, 0x00, 0xc0, 0x30, 0x01, 0x00, 0x01, 0x00, 0x00, 0x00
        /*0054*/ 	.byte	0xe0, 0x48, 0x01, 0x00


	//----- nvinfo : EIATTR_MERCURY_ISA_VERSION
	.align		4
.L_167:
        /*0058*/ 	.byte	0x03, 0x5f
        /*005a*/ 	.short	0x0101


	//----- nvinfo : EIATTR_INT_WARP_WIDE_INSTR_OFFSETS
	.align		4
        /*005c*/ 	.byte	0x04, 0x31
        /*005e*/ 	.short	(.L_169 - .L_168)


	//   ....[0]....
.L_168:
        /*0060*/ 	.word	0x00000130


	//   ....[1]....
        /*0064*/ 	.word	0x00000170


	//   ....[2]....
        /*0068*/ 	.word	0x000001e0


	//   ....[3]....
        /*006c*/ 	.word	0x000118a0


	//   ....[4]....
        /*0070*/ 	.word	0x00011930


	//   ....[5]....
        /*0074*/ 	.word	0x000141d0


	//   ....[6]....
        /*0078*/ 	.word	0x00014260


	//----- nvinfo : EIATTR_COOP_GROUP_MASK_REGIDS
	.align		4
.L_169:
        /*007c*/ 	.byte	0x04, 0x29
        /*007e*/ 	.short	(.L_171 - .L_170)


	//   ....[0]....
.L_170:
        /*0080*/ 	.word	0xffffffff


	//   ....[1]....
        /*0084*/ 	.word	0xffffffff


	//   ....[2]....
        /*0088*/ 	.word	0xffffffff


	//   ....[3]....
        /*008c*/ 	.word	0xffffffff


	//   ....[4]....
        /*0090*/ 	.word	0xffffffff


	//   ....[5]....
        /*0094*/ 	.word	0xffffffff


	//   ....[6]....
        /*0098*/ 	.word	0xffffffff


	//   ....[7]....
        /*009c*/ 	.word	0xffffffff


	//   ....[8]....
        /*00a0*/ 	.word	0xffffffff


	//   ....[9]....
        /*00a4*/ 	.word	0xffffffff


	//   ....[10]....
        /*00a8*/ 	.word	0xffffffff


	//   ....[11]....
        /*00ac*/ 	.word	0xffffffff


	//   ....[12]....
        /*00b0*/ 	.word	0xffffffff


	//   ....[13]....
        /*00b4*/ 	.word	0xffffffff


	//   ....[14]....
        /*00b8*/ 	.word	0xffffffff


	//   ....[15]....
        /*00bc*/ 	.word	0xffffffff


	//   ....[16]....
        /*00c0*/ 	.word	0xffffffff


	//   ....[17]....
        /*00c4*/ 	.word	0xffffffff


	//   ....[18]....
        /*00c8*/ 	.word	0xffffffff


	//   ....[19]....
        /*00cc*/ 	.word	0xffffffff


	//   ....[20]....
        /*00d0*/ 	.word	0xffffffff


	//   ....[21]....
        /*00d4*/ 	.word	0xffffffff


	//   ....[22]....
        /*00d8*/ 	.word	0xffffffff


	//   ....[23]....
        /*00dc*/ 	.word	0xffffffff


	//   ....[24]....
        /*00e0*/ 	.word	0xffffffff


	//   ....[25]....
        /*00e4*/ 	.word	0xffffffff


	//   ....[26]....
        /*00e8*/ 	.word	0xffffffff


	//   ....[27]....
        /*00ec*/ 	.word	0xffffffff


	//   ....[28]....
        /*00f0*/ 	.word	0xffffffff


	//   ....[29]....
        /*00f4*/ 	.word	0xffffffff


	//   ....[30]....
        /*00f8*/ 	.word	0xffffffff


	//   ....[31]....
        /*00fc*/ 	.word	0xffffffff


	//   ....[32]....
        /*0100*/ 	.word	0xffffffff


	//   ....[33]....
        /*0104*/ 	.word	0xffffffff


	//   ....[34]....
        /*0108*/ 	.word	0xffffffff


	//   ....[35]....
        /*010c*/ 	.word	0xffffffff


	//   ....[36]....
        /*0110*/ 	.word	0xffffffff


	//   ....[37]....
        /*0114*/ 	.word	0xffffffff


	//   ....[38]....
        /*0118*/ 	.word	0xffffffff


	//   ....[39]....
        /*011c*/ 	.word	0xffffffff


	//   ....[40]....
        /*0120*/ 	.word	0xffffffff


	//   ....[41]....
        /*0124*/ 	.word	0xffffffff


	//   ....[42]....
        /*0128*/ 	.word	0xffffffff


	//   ....[43]....
        /*012c*/ 	.word	0xffffffff


	//   ....[44]....
        /*0130*/ 	.word	0xffffffff


	//   ....[45]....
        /*0134*/ 	.word	0xffffffff


	//   ....[46]....
        /*0138*/ 	.word	0xffffffff


	//   ....[47]....
        /*013c*/ 	.word	0xffffffff


	//   ....[48]....
        /*0140*/ 	.word	0xffffffff


	//   ....[49]....
        /*0144*/ 	.word	0xffffffff


	//   ....[50]....
        /*0148*/ 	.word	0xffffffff


	//   ....[51]....
        /*014c*/ 	.word	0xffffffff


	//   ....[52]....
        /*0150*/ 	.word	0xffffffff


	//   ....[53]....
        /*0154*/ 	.word	0xffffffff


	//   ....[54]....
        /*0158*/ 	.word	0xffffffff


	//   ....[55]....
        /*015c*/ 	.word	0xffffffff


	//   ....[56]....
        /*0160*/ 	.word	0xffffffff


	//   ....[57]....
        /*0164*/ 	.word	0xffffffff


	//   ....[58]....
        /*0168*/ 	.word	0xffffffff


	//   ....[59]....
        /*016c*/ 	.word	0xffffffff


	//   ....[60]....
        /*0170*/ 	.word	0xffffffff


	//   ....[61]....
        /*0174*/ 	.word	0xffffffff


	//   ....[62]....
        /*0178*/ 	.word	0xffffffff


	//   ....[63]....
        /*017c*/ 	.word	0xffffffff


	//   ....[64]....
        /*0180*/ 	.word	0xffffffff


	//   ....[65]....
        /*0184*/ 	.word	0xffffffff


	//   ....[66]....
        /*0188*/ 	.word	0xffffffff


	//   ....[67]....
        /*018c*/ 	.word	0xffffffff


	//   ....[68]....
        /*0190*/ 	.word	0xffffffff


	//   ....[69]....
        /*0194*/ 	.word	0xffffffff


	//   ....[70]....
        /*0198*/ 	.word	0xffffffff


	//   ....[71]....
        /*019c*/ 	.word	0xffffffff


	//   ....[72]....
        /*01a0*/ 	.word	0xffffffff


	//   ....[73]....
        /*01a4*/ 	.word	0xffffffff


	//   ....[74]....
        /*01a8*/ 	.word	0xffffffff


	//   ....[75]....
        /*01ac*/ 	.word	0xffffffff


	//   ....[76]....
        /*01b0*/ 	.word	0xffffffff


	//   ....[77]....
        /*01b4*/ 	.word	0xffffffff


	//   ....[78]....
        /*01b8*/ 	.word	0xffffffff


	//   ....[79]....
        /*01bc*/ 	.word	0xffffffff


	//   ....[80]....
        /*01c0*/ 	.word	0x0500000f


	//   ....[81]....
        /*01c4*/ 	.word	0x0500000f


	//   ....[82]....
        /*01c8*/ 	.word	0x0500000f


	//   ....[83]....
        /*01cc*/ 	.word	0x0500000f


	//   ....[84]....
        /*01d0*/ 	.word	0x0500000f


	//   ....[85]....
        /*01d4*/ 	.word	0x0500000f


	//   ....[86]....
        /*01d8*/ 	.word	0x0500000f


	//   ....[87]....
        /*01dc*/ 	.word	0x0500000f


	//----- nvinfo : EIATTR_COOP_GROUP_INSTR_OFFSETS
	.align		4
.L_171:
        /*01e0*/ 	.byte	0x04, 0x28
        /*01e2*/ 	.short	(.L_173 - .L_172)


	//   ....[0]....
.L_172:
        /*01e4*/ 	.word	0x00000060


	//   ....[1]....
        /*01e8*/ 	.word	0x00000140


	//   ....[2]....
        /*01ec*/ 	.word	0x00000190


	//   ....[3]....
        /*01f0*/ 	.word	0x000003c0


	//   ....[4]....
        /*01f4*/ 	.word	0x00000520


	//   ....[5]....
        /*01f8*/ 	.word	0x00000640


	//   ....[6]....
        /*01fc*/ 	.word	0x000007a0


	//   ....[7]....
        /*0200*/ 	.word	0x000016e0


	//   ....[8]....
        /*0204*/ 	.word	0x00002150


	//   ....[9]....
        /*0208*/ 	.word	0x000033d0


	//   ....[10]....
        /*020c*/ 	.word	0x00003e30


	//   ....[11]....
        /*0210*/ 	.word	0x00003f10


	//   ....[12]....
        /*0214*/ 	.word	0x00004790


	//   ....[13]....
        /*0218*/ 	.word	0x00004810


	//   ....[14]....
        /*021c*/ 	.word	0x000062a0


	//   ....[15]....
        /*0220*/ 	.word	0x00006590


	//   ....[16]....
        /*0224*/ 	.word	0x000070e0


	//   ....[17]....
        /*0228*/ 	.word	0x00007120


	//   ....[18]....
        /*022c*/ 	.word	0x00007b10


	//   ....[19]....
        /*0230*/ 	.word	0x00007bd0


	//   ....[20]....
        /*0234*/ 	.word	0x00009db0


	//   ....[21]....
        /*0238*/ 	.word	0x00009de0


	//   ....[22]....
        /*023c*/ 	.word	0x00009e00


	//   ....[23]....
        /*0240*/ 	.word	0x00009e20


	//   ....[24]....
        /*0244*/ 	.word	0x0000be10


	//   ....[25]....
        /*0248*/ 	.word	0x0000c0b0


	//   ....[26]....
        /*024c*/ 	.word	0x0000cc80


	//   ....[27]....
        /*0250*/ 	.word	0x0000cd80


	//   ....[28]....
        /*0254*/ 	.word	0x0000d5d0


	//   ....[29]....
        /*0258*/ 	.word	0x0000d650


	//   ....[30]....
        /*025c*/ 	.word	0x0000e8e0


	//   ....[31]....
        /*0260*/ 	.word	0x0000e900


	//   ....[32]....
        /*0264*/ 	.word	0x0000e970


	//   ....[33]....
        /*0268*/ 	.word	0x0000e980


	//   ....[34]....
        /*026c*/ 	.word	0x0000f9b0


	//   ....[35]....
        /*0270*/ 	.word	0x0000f9c0


	//   ....[36]....
        /*0274*/ 	.word	0x0000f9d0


	//   ....[37]....
        /*0278*/ 	.word	0x0000f9e0


	//   ....[38]....
        /*027c*/ 	.word	0x0000f9f0


	//   ....[39]....
        /*0280*/ 	.word	0x0000fa00


	//   ....[40]....
        /*0284*/ 	.word	0x0000fa10


	//   ....[41]....
        /*0288*/ 	.word	0x0000fa20


	//   ....[42]....
        /*028c*/ 	.word	0x0000fa30


	//   ....[43]....
        /*0290*/ 	.word	0x0000fa50


	//   ....[44]....
        /*0294*/ 	.word	0x0000fa60


	//   ....[45]....
        /*0298*/ 	.word	0x0000fa70


	//   ....[46]....
        /*029c*/ 	.word	0x0000fa90


	//   ....[47]....
        /*02a0*/ 	.word	0x0000faa0


	//   ....[48]....
        /*02a4*/ 	.word	0x0000fad0


	//   ....[49]....
        /*02a8*/ 	.word	0x0000fae0


	//   ....[50]....
        /*02ac*/ 	.word	0x0000faf0


	//   ....[51]....
        /*02b0*/ 	.word	0x0000fb00


	//   ....[52]....
        /*02b4*/ 	.word	0x0000fb10


	//   ....[53]....
        /*02b8*/ 	.word	0x0000fb20


	//   ....[54]....
        /*02bc*/ 	.word	0x0000fb30


	//   ....[55]....
        /*02c0*/ 	.word	0x0000fb40


	//   ....[56]....
        /*02c4*/ 	.word	0x0000fb50


	//   ....[57]....
        /*02c8*/ 	.word	0x0000fb60


	//   ....[58]....
        /*02cc*/ 	.word	0x0000fc60


	//   ....[59]....
        /*02d0*/ 	.word	0x0000fc90


	//   ....[60]....
        /*02d4*/ 	.word	0x0000fde0


	//   ....[61]....
        /*02d8*/ 	.word	0x0000fe20


	//   ....[62]....
        /*02dc*/ 	.word	0x00010160


	//   ....[63]....
        /*02e0*/ 	.word	0x00010190


	//   ....[64]....
        /*02e4*/ 	.word	0x000102b0


	//   ....[65]....
        /*02e8*/ 	.word	0x000102d0


	//   ....[66]....
        /*02ec*/ 	.word	0x000109b0


	//   ....[67]....
        /*02f0*/ 	.word	0x000109c0


	//   ....[68]....
        /*02f4*/ 	.word	0x00010ac0


	//   ....[69]....
        /*02f8*/ 	.word	0x00010ae0


	//   ....[70]....
        /*02fc*/ 	.word	0x00010ca0


	//   ....[71]....
        /*0300*/ 	.word	0x00012010


	//   ....[72]....
        /*0304*/ 	.word	0x00012dc0


	//   ....[73]....
        /*0308*/ 	.word	0x00012df0


	//   ....[74]....
        /*030c*/ 	.word	0x00012e20


	//   ....[75]....
        /*0310*/ 	.word	0x00012e40


	//   ....[76]....
        /*0314*/ 	.word	0x00012e50


	//   ....[77]....
        /*0318*/ 	.word	0x00012f10


	//   ....[78]....
        /*031c*/ 	.word	0x00014870


	//   ....[79]....
        /*0320*/ 	.word	0x00014a00


	//   ....[80]....
        /*0324*/ 	.word	0x00015090


	//   ....[81]....
        /*0328*/ 	.word	0x00015240


	//   ....[82]....
        /*032c*/ 	.word	0x00015290


	//   ....[83]....
        /*0330*/ 	.word	0x00015320


	//   ....[84]....
        /*0334*/ 	.word	0x00015420


	//   ....[85]....
        /*0338*/ 	.word	0x00015490


	//   ....[86]....
        /*033c*/ 	.word	0x00015560


	//   ....[87]....
        /*0340*/ 	.word	0x000158a0


	//----- nvinfo : EIATTR_REG_RECONFIG
	.align		4
.L_173:
        /*0344*/ 	.byte	0x01, 0x54
	.zero		2


	//----- nvinfo : EIATTR_SYSCALL_OFFSETS
	.align		4
        /*0348*/ 	.byte	0x04, 0x46
        /*034a*/ 	.short	(.L_175 - .L_174)


	//   ....[0]....
.L_174:
        /*034c*/ 	.word	0x000018c0


	//   ....[1]....
        /*0350*/ 	.word	0x00011a90


	//   ....[2]....
        /*0354*/ 	.word	0x00011c00


	//   ....[3]....
        /*0358*/ 	.word	0x00011d50


	//   ....[4]....
        /*035c*/ 	.word	0x00011e90


	//   ....[5]....
        /*0360*/ 	.word	0x00012900


	//----- nvinfo : EIATTR_MBARRIER_INSTR_OFFSETS
	.align		4
.L_175:
        /*0364*/ 	.byte	0x04, 0x39
        /*0366*/ 	.short	(.L_177 - .L_176)


	//   ....[0]....
.L_176:
        /*0368*/ 	.word	0x00000270
        /*036c*/ 	.word	0x000000ff
        /*0370*/ 	.word	0x00019c00
        /*0374*/ 	.short	0x0100
        /*0376*/ 	.byte	0x08
	.zero		1


	//   ....[1]....
        /*0378*/ 	.word	0x00000280
        /*037c*/ 	.word	0x000000ff
        /*0380*/ 	.word	0x00019c20
        /*0384*/ 	.short	0x0100
        /*0386*/ 	.byte	0x08
	.zero		1


	//   ....[2]....
        /*0388*/ 	.word	0x00000370
        /*038c*/ 	.word	0x000000ff
        /*0390*/ 	.word	0x00019c30
        /*0394*/ 	.short	0x0100
        /*0396*/ 	.byte	0x08
	.zero		1


	//   ....[3]....
        /*0398*/ 	.word	0x00000380
        /*039c*/ 	.word	0x000000ff
        /*03a0*/ 	.word	0x00019c40
        /*03a4*/ 	.short	0x0100
        /*03a6*/ 	.byte	0x08
	.zero		1


	//   ....[4]....
        /*03a8*/ 	.word	0x00000390
        /*03ac*/ 	.word	0x000000ff
        /*03b0*/ 	.word	0x00019c38
        /*03b4*/ 	.short	0x0100
        /*03b6*/ 	.byte	0x08
	.zero		1


	//   ....[5]....
        /*03b8*/ 	.word	0x000003a0
        /*03bc*/ 	.word	0x000000ff
        /*03c0*/ 	.word	0x00019c48
        /*03c4*/ 	.short	0x0100
        /*03c6*/ 	.byte	0x08
	.zero		1


	//   ....[6]....
        /*03c8*/ 	.word	0x000004d0
        /*03cc*/ 	.word	0x000000ff
        /*03d0*/ 	.word	0x00019c50
        /*03d4*/ 	.short	0x0100
        /*03d6*/ 	.byte	0x08
	.zero		1


	//   ....[7]....
        /*03d8*/ 	.word	0x000004e0
        /*03dc*/ 	.word	0x000000ff
        /*03e0*/ 	.word	0x00019c60
        /*03e4*/ 	.short	0x0100
        /*03e6*/ 	.byte	0x08
	.zero		1


	//   ....[8]....
        /*03e8*/ 	.word	0x000004f0
        /*03ec*/ 	.word	0x000000ff
        /*03f0*/ 	.word	0x00019c58
        /*03f4*/ 	.short	0x0100
        /*03f6*/ 	.byte	0x08
	.zero		1


	//   ....[9]....
        /*03f8*/ 	.word	0x00000500
        /*03fc*/ 	.word	0x000000ff
        /*0400*/ 	.word	0x00019c68
        /*0404*/ 	.short	0x0100
        /*0406*/ 	.byte	0x08
	.zero		1


	//   ....[10]....
        /*0408*/ 	.word	0x000005f0
        /*040c*/ 	.word	0x000000ff
        /*0410*/ 	.word	0x00019c70
        /*0414*/ 	.short	0x0100
        /*0416*/ 	.byte	0x06
	.zero		1


	//   ....[11]....
        /*0418*/ 	.word	0x00000600
        /*041c*/ 	.word	0x000000ff
        /*0420*/ 	.word	0x00019c80
        /*0424*/ 	.short	0x0100
        /*0426*/ 	.byte	0x06
	.zero		1


	//   ....[12]....
        /*0428*/ 	.word	0x00000610
        /*042c*/ 	.word	0x000000ff
        /*0430*/ 	.word	0x00019c78
        /*0434*/ 	.short	0x0100
        /*0436*/ 	.byte	0x06
	.zero		1


	//   ....[13]....
        /*0438*/ 	.word	0x00000620
        /*043c*/ 	.word	0x000000ff
        /*0440*/ 	.word	0x00019c88
        /*0444*/ 	.short	0x0100
        /*0446*/ 	.byte	0x06
	.zero		1


	//   ....[14]....
        /*0448*/ 	.word	0x00000750
        /*044c*/ 	.word	0x000000ff
        /*0450*/ 	.word	0x00019c90
        /*0454*/ 	.short	0x0100
        /*0456*/ 	.byte	0x08
	.zero		1


	//   ....[15]....
        /*0458*/ 	.word	0x00000760
        /*045c*/ 	.word	0x000000ff
        /*0460*/ 	.word	0x00019ca0
        /*0464*/ 	.short	0x0100
        /*0466*/ 	.byte	0x08
	.zero		1


	//   ....[16]....
        /*0468*/ 	.word	0x00000770
        /*046c*/ 	.word	0x000000ff
        /*0470*/ 	.word	0x00019c98
        /*0474*/ 	.short	0x0100
        /*0476*/ 	.byte	0x08
	.zero		1


	//   ....[17]....
        /*0478*/ 	.word	0x00000780
        /*047c*/ 	.word	0x000000ff
        /*0480*/ 	.word	0x00019ca8
        /*0484*/ 	.short	0x0100
        /*0486*/ 	.byte	0x08
	.zero		1


	//   ....[18]....
        /*0488*/ 	.word	0x000008b0
        /*048c*/ 	.word	0x000000ff
        /*0490*/ 	.word	0x00019cb0
        /*0494*/ 	.short	0x0100
        /*0496*/ 	.byte	0x08
	.zero		1


	//   ....[19]....
        /*0498*/ 	.word	0x000008c0
        /*049c*/ 	.word	0x000000ff
        /*04a0*/ 	.word	0x00019cc0
        /*04a4*/ 	.short	0x0100
        /*04a6*/ 	.byte	0x08
	.zero		1


	//   ....[20]....
        /*04a8*/ 	.word	0x000008d0
        /*04ac*/ 	.word	0x000000ff
        /*04b0*/ 	.word	0x00019cb8
        /*04b4*/ 	.short	0x0100
        /*04b6*/ 	.byte	0x08
	.zero		1


	//   ....[21]....
        /*04b8*/ 	.word	0x000008e0
        /*04bc*/ 	.word	0x000000ff
        /*04c0*/ 	.word	0x00019cc8
        /*04c4*/ 	.short	0x0100
        /*04c6*/ 	.byte	0x08
	.zero		1


	//   ....[22]....
        /*04c8*/ 	.word	0x00001c10
        /*04cc*/ 	.word	0x000000ff
        /*04d0*/ 	.word	0x00019c00
        /*04d4*/ 	.short	0x010a
        /*04d6*/ 	.byte	0x2d
	.zero		1


	//   ....[23]....
        /*04d8*/ 	.word	0x00001cb0
        /*04dc*/ 	.word	0x0000005a
        /*04e0*/ 	.word	0x00019c30
        /*04e4*/ 	.short	0x010a
        /*04e6*/ 	.byte	0x3f
	.zero		1


	//   ....[24]....
        /*04e8*/ 	.word	0x00001d10
        /*04ec*/ 	.word	0x0000005a
        /*04f0*/ 	.word	0x00019c30
        /*04f4*/ 	.short	0x010a
        /*04f6*/ 	.byte	0x3f
	.zero		1


	//   ....[25]....
        /*04f8*/ 	.word	0x00002480
        /*04fc*/ 	.word	0x0000005a
        /*0500*/ 	.word	0x00000000
        /*0504*/ 	.short	0x0101
        /*0506*/ 	.byte	0x3f
	.zero		1


	//   ....[26]....
        /*0508*/ 	.word	0x000056e0
        /*050c*/ 	.word	0x000000ff
        /*0510*/ 	.word	0x00019c30
        /*0514*/ 	.short	0x010a
        /*0516*/ 	.byte	0x06
	.zero		1


	//   ....[27]....
        /*0518*/ 	.word	0x00005720
        /*051c*/ 	.word	0x000000ff
        /*0520*/ 	.word	0x00019c30
        /*0524*/ 	.short	0x010a
        /*0526*/ 	.byte	0x06
	.zero		1


	//   ....[28]....
        /*0528*/ 	.word	0x00005880
        /*052c*/ 	.word	0x000000ff
        /*0530*/ 	.word	0x00019c50
        /*0534*/ 	.short	0x010a
        /*0536*/ 	.byte	0x0b
	.zero		1


	//   ....[29]....
        /*0538*/ 	.word	0x000058c0
        /*053c*/ 	.word	0x000000ff
        /*0540*/ 	.word	0x00019c50
        /*0544*/ 	.short	0x010a
        /*0546*/ 	.byte	0x0b
	.zero		1


	//   ....[30]....
        /*0548*/ 	.word	0x00006300
        /*054c*/ 	.word	0x00000024
        /*0550*/ 	.word	0x00000000
        /*0554*/ 	.short	0x0101
        /*0556*/ 	.byte	0x3f
	.zero		1


	//   ....[31]....
        /*0558*/ 	.word	0x000085e0
        /*055c*/ 	.word	0x000000ff
        /*0560*/ 	.word	0x00000000
        /*0564*/ 	.short	0x0101
        /*0566*/ 	.byte	0x06
	.zero		1


	//   ....[32]....
        /*0568*/ 	.word	0x00008e30
        /*056c*/ 	.word	0x000000ff
        /*0570*/ 	.word	0x00019c30
        /*0574*/ 	.short	0x010a
        /*0576*/ 	.byte	0x06
	.zero		1


	//   ....[33]....
        /*0578*/ 	.word	0x00008e70
        /*057c*/ 	.word	0x000000ff
        /*0580*/ 	.word	0x00019c30
        /*0584*/ 	.short	0x010a
        /*0586*/ 	.byte	0x06
	.zero		1


	//   ....[34]....
        /*0588*/ 	.word	0x00008fd0
        /*058c*/ 	.word	0x000000ff
        /*0590*/ 	.word	0x00019c50
        /*0594*/ 	.short	0x010a
        /*0596*/ 	.byte	0x0e
	.zero		1


	//   ....[35]....
        /*0598*/ 	.word	0x00009010
        /*059c*/ 	.word	0x000000ff
        /*05a0*/ 	.word	0x00019c50
        /*05a4*/ 	.short	0x010a
        /*05a6*/ 	.byte	0x0e
	.zero		1


	//   ....[36]....
        /*05a8*/ 	.word	0x0000a930
        /*05ac*/ 	.word	0x00000003
        /*05b0*/ 	.word	0x00000000
        /*05b4*/ 	.short	0x0101
        /*05b6*/ 	.byte	0x3f
	.zero		1


	//   ....[37]....
        /*05b8*/ 	.word	0x0000ac40
        /*05bc*/ 	.word	0x000000ff
        /*05c0*/ 	.word	0x00000000
        /*05c4*/ 	.short	0x0101
        /*05c6*/ 	.byte	0x06
	.zero		1


	//   ....[38]....
        /*05c8*/ 	.word	0x0000b250
        /*05cc*/ 	.word	0x000000ff
        /*05d0*/ 	.word	0x00019c30
        /*05d4*/ 	.short	0x010a
        /*05d6*/ 	.byte	0x18
	.zero		1


	//   ....[39]....
        /*05d8*/ 	.word	0x0000b290
        /*05dc*/ 	.word	0x000000ff
        /*05e0*/ 	.word	0x00019c30
        /*05e4*/ 	.short	0x010a
        /*05e6*/ 	.byte	0x18
	.zero		1


	//   ....[40]....
        /*05e8*/ 	.word	0x0000b3f0
        /*05ec*/ 	.word	0x000000ff
        /*05f0*/ 	.word	0x00019c50
        /*05f4*/ 	.short	0x010a
        /*05f6*/ 	.byte	0x0b
	.zero		1


	//   ....[41]....
        /*05f8*/ 	.word	0x0000b430
        /*05fc*/ 	.word	0x000000ff
        /*0600*/ 	.word	0x00019c50
        /*0604*/ 	.short	0x010a
        /*0606*/ 	.byte	0x0b
	.zero		1


	//   ....[42]....
        /*0608*/ 	.word	0x0000be20
        /*060c*/ 	.word	0x00000024
        /*0610*/ 	.word	0x00000000
        /*0614*/ 	.short	0x0101
        /*0616*/ 	.byte	0x3f
	.zero		1


	//   ....[43]....
        /*0618*/ 	.word	0x0000e0f0
        /*061c*/ 	.word	0x000000ff
        /*0620*/ 	.word	0x00000000
        /*0624*/ 	.short	0x0101
        /*0626*/ 	.byte	0x06
	.zero		1


	//   ....[44]....
        /*0628*/ 	.word	0x0000e610
        /*062c*/ 	.word	0x000000ff
        /*0630*/ 	.word	0x00019c50
        /*0634*/ 	.short	0x010a
        /*0636*/ 	.byte	0x0b
	.zero		1


	//   ....[45]....
        /*0638*/ 	.word	0x0000e650
        /*063c*/ 	.word	0x000000ff
        /*0640*/ 	.word	0x00019c50
        /*0644*/ 	.short	0x010a
        /*0646*/ 	.byte	0x0b
	.zero		1


	//   ....[46]....
        /*0648*/ 	.word	0x0000ec60
        /*064c*/ 	.word	0x000000ff
        /*0650*/ 	.word	0x00000000
        /*0654*/ 	.short	0x0101
        /*0656*/ 	.byte	0x04
	.zero		1


	//   ....[47]....
        /*0658*/ 	.word	0x00010180
        /*065c*/ 	.word	0x00000003
        /*0660*/ 	.word	0x00000000
        /*0664*/ 	.short	0x0101
        /*0666*/ 	.byte	0x3f
	.zero		1


	//   ....[48]....
        /*0668*/ 	.word	0x00012250
        /*066c*/ 	.word	0x00000005
        /*0670*/ 	.word	0x00019c80
        /*0674*/ 	.short	0x010a
        /*0676*/ 	.byte	0x3f
	.zero		1


	//   ....[49]....
        /*0678*/ 	.word	0x000124b0
        /*067c*/ 	.word	0x00000005
        /*0680*/ 	.word	0x00019c40
        /*0684*/ 	.short	0x010a
        /*0686*/ 	.byte	0x3f
	.zero		1


	//   ....[50]....
        /*0688*/ 	.word	0x00013020
        /*068c*/ 	.word	0x00000011
        /*0690*/ 	.word	0x00019c00
        /*0694*/ 	.short	0x0107
        /*0696*/ 	.byte	0x3f
	.zero		1


	//   ....[51]....
        /*0698*/ 	.word	0x00013120
        /*069c*/ 	.word	0x00000011
        /*06a0*/ 	.word	0x00019c00
        /*06a4*/ 	.short	0x0101
        /*06a6*/ 	.byte	0x3f
	.zero		1


	//   ....[52]....
        /*06a8*/ 	.word	0x00013140
        /*06ac*/ 	.word	0x00000011
        /*06b0*/ 	.word	0x00019c20
        /*06b4*/ 	.short	0x010a
        /*06b6*/ 	.byte	0x3f
	.zero		1


	//   ....[53]....
        /*06b8*/ 	.word	0x00013420
        /*06bc*/ 	.word	0x00000004
        /*06c0*/ 	.word	0x00019c80
        /*06c4*/ 	.short	0x010a
        /*06c6*/ 	.byte	0x3f
	.zero		1


	//   ....[54]....
        /*06c8*/ 	.word	0x00013840
        /*06cc*/ 	.word	0x00000004
        /*06d0*/ 	.word	0x00019c40
        /*06d4*/ 	.short	0x010a
        /*06d6*/ 	.byte	0x3f
	.zero		1


	//   ....[55]....
        /*06d8*/ 	.word	0x00013ce0
        /*06dc*/ 	.word	0x00000003
        /*06e0*/ 	.word	0x00019c70
        /*06e4*/ 	.short	0x010a
        /*06e6*/ 	.byte	0x3f
	.zero		1


	//   ....[56]....
        /*06e8*/ 	.word	0x00013d60
        /*06ec*/ 	.word	0x00000003
        /*06f0*/ 	.word	0x00019c60
        /*06f4*/ 	.short	0x010a
        /*06f6*/ 	.byte	0x3f
	.zero		1


	//   ....[57]....
        /*06f8*/ 	.word	0x000140b0
        /*06fc*/ 	.word	0x00000003
        /*0700*/ 	.word	0x00019c50
        /*0704*/ 	.short	0x0101
        /*0706*/ 	.byte	0x3f
	.zero		1


	//   ....[58]....
        /*0708*/ 	.word	0x00014130
        /*070c*/ 	.word	0x00000002
        /*0710*/ 	.word	0x00000000
        /*0714*/ 	.short	0x0101
        /*0716*/ 	.byte	0x3f
	.zero		1


	//   ....[59]....
        /*0718*/ 	.word	0x00014320
        /*071c*/ 	.word	0x00000003
        /*0720*/ 	.word	0x00019c70
        /*0724*/ 	.short	0x010a
        /*0726*/ 	.byte	0x3f
	.zero		1


	//   ....[60]....
        /*0728*/ 	.word	0x00014390
        /*072c*/ 	.word	0x00000003
        /*0730*/ 	.word	0x00019c60
        /*0734*/ 	.short	0x010a
        /*0736*/ 	.byte	0x3f
	.zero		1


	//   ....[61]....
        /*0738*/ 	.word	0x000146e0
        /*073c*/ 	.word	0x00000003
        /*0740*/ 	.word	0x00019c50
        /*0744*/ 	.short	0x0101
        /*0746*/ 	.byte	0x3f
	.zero		1


	//   ....[62]....
        /*0748*/ 	.word	0x00014770
        /*074c*/ 	.word	0x00000000
        /*0750*/ 	.word	0x00000000
        /*0754*/ 	.short	0x0101
        /*0756*/ 	.byte	0x3f
	.zero		1


	//   ....[63]....
        /*0758*/ 	.word	0x00014980
        /*075c*/ 	.word	0x00000006
        /*0760*/ 	.word	0x00019c20
        /*0764*/ 	.short	0x010a
        /*0766*/ 	.byte	0x3f
	.zero		1


	//   ....[64]....
        /*0768*/ 	.word	0x00014b20
        /*076c*/ 	.word	0x00000005
        /*0770*/ 	.word	0x00000000
        /*0774*/ 	.short	0x010a
        /*0776*/ 	.byte	0x3f
	.zero		1


	//   ....[65]....
        /*0778*/ 	.word	0x00014b90
        /*077c*/ 	.word	0x00000009
        /*0780*/ 	.word	0x00000000
        /*0784*/ 	.short	0x010a
        /*0786*/ 	.byte	0x3f
	.zero		1


	//   ....[66]....
        /*0788*/ 	.word	0x00014be0
        /*078c*/ 	.word	0x00000013
        /*0790*/ 	.word	0x00019c60
        /*0794*/ 	.short	0x010a
        /*0796*/ 	.byte	0x3f
	.zero		1


	//   ....[67]....
        /*0798*/ 	.word	0x00014c30
        /*079c*/ 	.word	0x00000007
        /*07a0*/ 	.word	0x00019c60
        /*07a4*/ 	.short	0x010a
        /*07a6*/ 	.byte	0x3f
	.zero		1


	//   ....[68]....
        /*07a8*/ 	.word	0x00014c70
        /*07ac*/ 	.word	0x00000013
        /*07b0*/ 	.word	0x00019c80
        /*07b4*/ 	.short	0x010a
        /*07b6*/ 	.byte	0x3f
	.zero		1


	//   ....[69]....
        /*07b8*/ 	.word	0x00014c90
        /*07bc*/ 	.word	0x00000007
        /*07c0*/ 	.word	0x00019c80
        /*07c4*/ 	.short	0x010a
        /*07c6*/ 	.byte	0x3f
	.zero		1


	//   ....[70]....
        /*07c8*/ 	.word	0x00014d00
        /*07cc*/ 	.word	0x00000003
        /*07d0*/ 	.word	0x00019c00
        /*07d4*/ 	.short	0x010a
        /*07d6*/ 	.byte	0x3f
	.zero		1


	//   ....[71]....
        /*07d8*/ 	.word	0x00014d50
        /*07dc*/ 	.word	0x0000005a
        /*07e0*/ 	.word	0x00019c30
        /*07e4*/ 	.short	0x010a
        /*07e6*/ 	.byte	0x3f
	.zero		1


	//   ....[72]....
        /*07e8*/ 	.word	0x00014db0
        /*07ec*/ 	.word	0x00000008
        /*07f0*/ 	.word	0x00019c30
        /*07f4*/ 	.short	0x010a
        /*07f6*/ 	.byte	0x3f
	.zero		1


	//   ....[73]....
        /*07f8*/ 	.word	0x00014e10
        /*07fc*/ 	.word	0x00000008
        /*0800*/ 	.word	0x00019c50
        /*0804*/ 	.short	0x010a
        /*0806*/ 	.byte	0x3f
	.zero		1


	//   ....[74]....
        /*0808*/ 	.word	0x00014e70
        /*080c*/ 	.word	0x00000006
        /*0810*/ 	.word	0x00019c30
        /*0814*/ 	.short	0x010a
        /*0816*/ 	.byte	0x3f
	.zero		1


	//   ....[75]....
        /*0818*/ 	.word	0x00014ed0
        /*081c*/ 	.word	0x00000006
        /*0820*/ 	.word	0x00019c50
        /*0824*/ 	.short	0x010a
        /*0826*/ 	.byte	0x3f
	.zero		1


	//   ....[76]....
        /*0828*/ 	.word	0x00014f30
        /*082c*/ 	.word	0x00000006
        /*0830*/ 	.word	0x00019c30
        /*0834*/ 	.short	0x010a
        /*0836*/ 	.byte	0x3f
	.zero		1


	//   ....[77]....
        /*0838*/ 	.word	0x00014f90
        /*083c*/ 	.word	0x00000006
        /*0840*/ 	.word	0x00019c50
        /*0844*/ 	.short	0x010a
        /*0846*/ 	.byte	0x3f
	.zero		1


	//   ....[78]....
        /*0848*/ 	.word	0x00014ff0
        /*084c*/ 	.word	0x00000007
        /*0850*/ 	.word	0x00019c50
        /*0854*/ 	.short	0x010a
        /*0856*/ 	.byte	0x3f
	.zero		1


	//   ....[79]....
        /*0858*/ 	.word	0x00015140
        /*085c*/ 	.word	0x00000005
        /*0860*/ 	.word	0x00019c80
        /*0864*/ 	.short	0x010a
        /*0866*/ 	.byte	0x3f
	.zero		1


	//   ....[80]....
        /*0868*/ 	.word	0x00015190
        /*086c*/ 	.word	0x00000005
        /*0870*/ 	.word	0x00019c40
        /*0874*/ 	.short	0x010a
        /*0876*/ 	.byte	0x3f
	.zero		1


	//   ....[81]....
        /*0878*/ 	.word	0x00015590
        /*087c*/ 	.word	0x00000011
        /*0880*/ 	.word	0x00019c20
        /*0884*/ 	.short	0x010a
        /*0886*/ 	.byte	0x3f
	.zero		1


	//   ....[82]....
        /*0888*/ 	.word	0x000155e0
        /*088c*/ 	.word	0x00000004
        /*0890*/ 	.word	0x00019c80
        /*0894*/ 	.short	0x010a
        /*0896*/ 	.byte	0x3f
	.zero		1


	//   ....[83]....
        /*0898*/ 	.word	0x00015630
        /*089c*/ 	.word	0x00000004
        /*08a0*/ 	.word	0x00019c40
        /*08a4*/ 	.short	0x010a
        /*08a6*/ 	.byte	0x3f
	.zero		1


	//   ....[84]....
        /*08a8*/ 	.word	0x00015680
        /*08ac*/ 	.word	0x00000003
        /*08b0*/ 	.word	0x00019c70
        /*08b4*/ 	.short	0x010a
        /*08b6*/ 	.byte	0x3f
	.zero		1


	//   ....[85]....
        /*08b8*/ 	.word	0x000156d0
        /*08bc*/ 	.word	0x00000003
        /*08c0*/ 	.word	0x00019c60
        /*08c4*/ 	.short	0x010a
        /*08c6*/ 	.byte	0x3f
	.zero		1


	//   ....[86]....
        /*08c8*/ 	.word	0x00015720
        /*08cc*/ 	.word	0x00000003
        /*08d0*/ 	.word	0x00019c70
        /*08d4*/ 	.short	0x010a
        /*08d6*/ 	.byte	0x3f
	.zero		1


	//   ....[87]....
        /*08d8*/ 	.word	0x00015770
        /*08dc*/ 	.word	0x00000003
        /*08e0*/ 	.word	0x00019c60
        /*08e4*/ 	.short	0x010a
        /*08e6*/ 	.byte	0x3f
	.zero		1


	//   ....[88]....
        /*08e8*/ 	.word	0x000157c0
        /*08ec*/ 	.word	0x00000006
        /*08f0*/ 	.word	0x00019c20
        /*08f4*/ 	.short	0x010a
        /*08f6*/ 	.byte	0x3f
	.zero		1


	//   ....[89]....
        /*08f8*/ 	.word	0x00015960
        /*08fc*/ 	.word	0x00000005
        /*0900*/ 	.word	0x00000000
        /*0904*/ 	.short	0x010a
        /*0906*/ 	.byte	0x3f
	.zero		1


	//   ....[90]....
        /*0908*/ 	.word	0x000159b0
        /*090c*/ 	.word	0x00000009
        /*0910*/ 	.word	0x00000000
        /*0914*/ 	.short	0x010a
        /*0916*/ 	.byte	0x3f
	.zero		1


	//   ....[91]....
        /*0918*/ 	.word	0x00015a00
        /*091c*/ 	.word	0x00000013
        /*0920*/ 	.word	0x00019c60
        /*0924*/ 	.short	0x010a
        /*0926*/ 	.byte	0x3f
	.zero		1


	//   ....[92]....
        /*0928*/ 	.word	0x00015a50
        /*092c*/ 	.word	0x00000007
        /*0930*/ 	.word	0x00019c60
        /*0934*/ 	.short	0x010a
        /*0936*/ 	.byte	0x3f
	.zero		1


	//   ....[93]....
        /*0938*/ 	.word	0x00015aa0
        /*093c*/ 	.word	0x00000013
        /*0940*/ 	.word	0x00019c80
        /*0944*/ 	.short	0x010a
        /*0946*/ 	.byte	0x3f
	.zero		1


	//----- nvinfo : EIATTR_NUM_MBARRIERS
	.align		4
.L_177:
        /*0948*/ 	.byte	0x03, 0x38
        /*094a*/ 	.short	0x0016


	//----- nvinfo : EIATTR_EXIT_INSTR_OFFSETS
	.align		4
        /*094c*/ 	.byte	0x04, 0x1c
        /*094e*/ 	.short	(.L_179 - .L_178)


	//   ....[0]....
.L_178:
        /*0950*/ 	.word	0x00000a00


	//   ....[1]....
        /*0954*/ 	.word	0x00010c10


	//   ....[2]....
        /*0958*/ 	.word	0x00014ce0


	//----- nvinfo : EIATTR_MAX_THREADS
	.align		4
.L_179:
        /*095c*/ 	.byte	0x04, 0x05
        /*095e*/ 	.short	(.L_181 - .L_180)
.L_180:
        /*0960*/ 	.word	0x00000200
        /*0964*/ 	.word	0x00000001
        /*0968*/ 	.word	0x00000001


	//----- nvinfo : EIATTR_CRS_STACK_SIZE
	.align		4
.L_181:
        /*096c*/ 	.byte	0x04, 0x1e
        /*096e*/ 	.short	(.L_183 - .L_182)
.L_182:
        /*0970*/ 	.word	0x00000000


	//----- nvinfo : EIATTR_CBANK_PARAM_SIZE
	.align		4
.L_183:
        /*0974*/ 	.byte	0x03, 0x19
        /*0976*/ 	.short	0x0af0


	//----- nvinfo : EIATTR_PARAM_CBANK
	.align		4
        /*0978*/ 	.byte	0x04, 0x0a
        /*097a*/ 	.short	(.L_185 - .L_184)
	.align		4
.L_184:
        /*097c*/ 	.word	index@(.nv.constant0._ZN7cutlass13device_kernelIN5flash11enable_sm90INS1_16FlashAttnFwdSm90INS1_25CollectiveMainloopFwdSm90ILi2EN4cute5tupleIJNS5_1CILi1EEES8_S8_EEENS6_IJNS7_ILi192EEENS7_ILi128EEENS7_ILi96EEEEEELi96ENS_12float_e4m3_tEfNS_4arch4Sm90ELb0ELb1ELb1ELb0ELb0ELb0ELb0ELb1ELb1ELb1ELb0ELb0EEENS1_21CollectiveEpilogueFwdINS6_IJSA_SC_SB_EEES9_NS_10bfloat16_tESG_Li384ELb0ELb1ELb0ELb1EEENS1_30DynamicPersistentTileSchedulerILi384ELi128ELb0ELb1ELb1EEEEEEEEEvNT_6ParamsE)
        /*0980*/ 	.short	0x0210
        /*0982*/ 	.short	0x0af0


	//----- nvinfo : EIATTR_SW_WAR
	.align		4
.L_185:
        /*0984*/ 	.byte	0x04, 0x36
        /*0986*/ 	.short	(.L_187 - .L_186)
.L_186:
        /*0988*/ 	.word	0x00000008
.L_187:


//--------------------- .nv.info._ZN7cutlass13device_kernelIN5flash11enable_sm90INS1_16FlashAttnFwdSm90INS1_25CollectiveMainloopFwdSm90ILi2EN4cute5tupleIJNS5_1CILi1EEES8_S8_EEENS6_IJNS7_ILi192EEENS7_ILi128EEENS7_ILi96EEEEEELi96ENS_12float_e4m3_tEfNS_4arch4Sm90ELb0ELb1ELb1ELb1ELb0ELb0ELb0ELb1ELb1ELb1ELb0ELb0EEENS1_21CollectiveEpilogueFwdINS6_IJSA_SC_SB_EEES9_NS_10bfloat16_tESG_Li384ELb1ELb1ELb0ELb1EEENS1_36VarlenDynamicPersistentTileSchedulerILi192ELi128ELi384ELi128ELb0ELb1ELb1ELb1ELb0ELb1EEEEEEEEEvNT_6ParamsE --------------------------
	.section	.nv.info._ZN7cutlass13device_kernelIN5flash11enable_sm90INS1_16FlashAttnFwdSm90INS1_25CollectiveMainloopFwdSm90ILi2EN4cute5tupleIJNS5_1CILi1EEES8_S8_EEENS6_IJNS7_ILi192EEENS7_ILi128EEENS7_ILi96EEEEEELi96ENS_12float_e4m3_tEfNS_4arch4Sm90ELb0ELb1ELb1ELb1ELb0ELb0ELb0ELb1ELb1ELb1ELb0ELb0EEENS1_21CollectiveEpilogueFwdINS6_IJSA_SC_SB_EEES9_NS_10bfloat16_tESG_Li384ELb1ELb1ELb0ELb1EEENS1_36VarlenDynamicPersistentTileSchedulerILi192ELi128ELi384ELi128ELb0ELb1ELb1ELb1ELb0ELb1EEEEEEEEEvNT_6ParamsE,"",@"SHT_CUDA_INFO"
	.sectionflags	@""
	.align	4


	//----- nvinfo : EIATTR_CUDA_API_VERSION
	.align		4
        /*0000*/ 	.byte	0x04, 0x37
        /*0002*/ 	.short	(.L_189 - .L_188)
.L_188:
        /*0004*/ 	.word	0x00000082


	//----- nvinfo : EIATTR_KPARAM_INFO
	.align		4
.L_189:
        /*0008*/ 	.byte	0x04, 0x17
        /*000a*/ 	.short	(.L_191 - .L_190)
.L_190:
        /*000c*/ 	.word	0x00000000
        /*0010*/ 	.short	0x0000
        /*0012*/ 	.short	0x0070
        /*0014*/ 	.byte	0x00, 0xf0, 0x01, 0x2a


	//----- nvinfo : EIATTR_SPARSE_MMA_MASK
	.align		4
.L_191:
        /*0018*/ 	.byte	0x03, 0x50
        /*001a*/ 	.short	0x0000


	//----- nvinfo : EIATTR_MAXREG_COUNT
	.align		4
        /*001c*/ 	.byte	0x03, 0x1b
        /*001e*/ 	.short	0x0080


	//----- nvinfo : EIATTR_NUM_BARRIERS
	.align		4
        /*0020*/ 	.byte	0x02, 0x4c
        /*0022*/ 	.byte	0x09
	.zero		1


	//----- nvinfo : EIATTR_EXTERNS
	.align		4
        /*0024*/ 	.byte	0x04, 0x0f
        /*0026*/ 	.short	(.L_193 - .L_192)


	//   ....[0]....
	.align		4
.L_192:
        /*0028*/ 	.word	index@(__assertfail)


	//----- nvinfo : EIATTR_ANNOTATIONS
	.align		4
.L_193:
        /*002c*/ 	.byte	0x04, 0x55
        /*002e*/ 	.short	(.L_195 - .L_194)


	//   ....[0]....
.L_194:
        /*0030*/ 	.word	0x00000001
        /*0034*/ 	.byte	0x10, 0x1e, 0x01, 0x00, 0x01, 0x00, 0x00, 0x00, 0x10, 0x21, 0x01, 0x00, 0x01, 0x00, 0x00, 0x00
        /*0044*/ 	.byte	0x40, 0x21, 0x01, 0x00, 0x01, 0x00, 0x00, 0x00, 0x50, 0x21, 0x01, 0x00, 0x01, 0x00, 0x00, 0x00
        /*0054*/ 	.byte	0xb0, 0x26, 0x01, 0x00, 0x01, 0x00, 0x00, 0x00, 0xc0, 0x3c, 0x01, 0x00, 0x01, 0x00, 0x00, 0x00
        /*0064*/ 	.byte	0xf0, 0x3f, 0x01, 0x00, 0x01, 0x00, 0x00, 0x00, 0xc0, 0x41, 0x01, 0x00, 0x01, 0x00, 0x00, 0x00
        /*0074*/ 	.byte	0xf0, 0x44, 0x01, 0x00, 0x01, 0x00, 0x00, 0x00, 0x10, 0x45, 0x01, 0x00, 0x01, 0x00, 0x00, 0x00
        /*0084*/ 	.byte	0xd0, 0x51, 0x01, 0x00, 0x01, 0x00, 0x00, 0x00, 0x10, 0x58, 0x01, 0x00, 0x01, 0x00, 0x00, 0x00
        /*0094*/ 	.byte	0xf0, 0x67, 0x01, 0x00


	//----- nvinfo : EIATTR_MERCURY_ISA_VERSION
	.align		4
.L_195:
        /*0098*/ 	.byte	0x03, 0x5f
        /*009a*/ 	.short	0x0101


	//----- nvinfo : EIATTR_UNUSED_LOAD_BYTE_OFFSET
	.align		4
        /*009c*/ 	.byte	0x04, 0x44
        /*009e*/ 	.short	(.L_197 - .L_196)


	//   ....[0]....
.L_196:
        /*00a0*/ 	.word	0x00000a00
        /*00a4*/ 	.word	0x0000fff0


	//   ....[1]....
        /*00a8*/ 	.word	0x0000f0f0
        /*00ac*/ 	.word	0x0000fff0


	//----- nvinfo : EIATTR_INT_WARP_WIDE_INSTR_OFFSETS
	.align		4
.L_197:
        /*00b0*/ 	.byte	0x04, 0x31
        /*00b2*/ 	.short	(.L_199 - .L_198)


	//   ....[0]....
.L_198:
        /*00b4*/ 	.word	0x00000130


	//   ....[1]....
        /*00b8*/ 	.word	0x00000170


	//   ....[2]....
        /*00bc*/ 	.word	0x000001e0


	//   ....[3]....
        /*00c0*/ 	.word	0x00012be0


	//   ....[4]....
        /*00c4*/ 	.word	0x00012c70


	//   ....[5]....
        /*00c8*/ 	.word	0x00015630


	//   ....[6]....
        /*00cc*/ 	.word	0x000156c0


	//----- nvinfo : EIATTR_COOP_GROUP_MASK_REGIDS
	.align		4
.L_199:
        /*00d0*/ 	.byte	0x04, 0x29
        /*00d2*/ 	.short	(.L_201 - .L_200)


	//   ....[0]....
.L_200:
        /*00d4*/ 	.word	0xffffffff


	//   ....[1]....
        /*00d8*/ 	.word	0xffffffff


	//   ....[2]....
        /*00dc*/ 	.word	0xffffffff


	//   ....[3]....
        /*00e0*/ 	.word	0xffffffff


	//   ....[4]....
        /*00e4*/ 	.word	0xffffffff


	//   ....[5]....
        /*00e8*/ 	.word	0xffffffff


	//   ....[6]....
        /*00ec*/ 	.word	0xffffffff


	//   ....[7]....
        /*00f0*/ 	.word	0xffffffff


	//   ....[8]....
        /*00f4*/ 	.word	0xffffffff


	//   ....[9]....
        /*00f8*/ 	.word	0xffffffff


	//   ....[10]....
        /*00fc*/ 	.word	0xffffffff


	//   ....[11]....
        /*0100*/ 	.word	0xffffffff


	//   ....[12]....
        /*0104*/ 	.word	0xffffffff


	//   ....[13]....
        /*0108*/ 	.word	0xffffffff


	//   ....[14]....
        /*010c*/ 	.word	0xffffffff


	//   ....[15]....
        /*0110*/ 	.word	0xffffffff


	//   ....[16]....
        /*0114*/ 	.word	0xffffffff


	//   ....[17]....
        /*0118*/ 	.word	0xffffffff


	//   ....[18]....
        /*011c*/ 	.word	0xffffffff


	//   ....[19]....
        /*0120*/ 	.word	0xffffffff


	//   ....[20]....
        /*0124*/ 	.word	0xffffffff


	//   ....[21]....
        /*0128*/ 	.word	0xffffffff


	//   ....[22]....
        /*012c*/ 	.word	0xffffffff


	//   ....[23]....
        /*0130*/ 	.word	0xffffffff


	//   ....[24]....
        /*0134*/ 	.word	0xffffffff


	//   ....[25]....
        /*0138*/ 	.word	0xffffffff


	//   ....[26]....
        /*013c*/ 	.word	0xffffffff


	//   ....[27]....
        /*0140*/ 	.word	0xffffffff


	//   ....[28]....
        /*0144*/ 	.word	0xffffffff


	//   ....[29]....
        /*0148*/ 	.word	0xffffffff


	//   ....[30]....
        /*014c*/ 	.word	0xffffffff


	//   ....[31]....
        /*0150*/ 	.word	0xffffffff


	//   ....[32]....
        /*0154*/ 	.word	0xffffffff


	//   ....[33]....
        /*0158*/ 	.word	0xffffffff


	//   ....[34]....
        /*015c*/ 	.word	0xffffffff


	//   ....[35]....
        /*0160*/ 	.word	0xffffffff


	//   ....[36]....
        /*0164*/ 	.word	0xffffffff


	//   ....[37]....
        /*0168*/ 	.word	0xffffffff


	//   ....[38]....
        /*016c*/ 	.word	0xffffffff


	//   ....[39]....
        /*0170*/ 	.word	0xffffffff


	//   ....[40]....
        /*0174*/ 	.word	0xffffffff


	//   ....[41]....
        /*0178*/ 	.word	0xffffffff


	//   ....[42]....
        /*017c*/ 	.word	0xffffffff


	//   ....[43]....
        /*0180*/ 	.word	0xffffffff


	//   ....[44]....
        /*0184*/ 	.word	0xffffffff


	//   ....[45]....
        /*0188*/ 	.word	0xffffffff


	//   ....[46]....
        /*018c*/ 	.word	0xffffffff


	//   ....[47]....
        /*0190*/ 	.word	0xffffffff


	//   ....[48]....
        /*0194*/ 	.word	0xffffffff


	//   ....[49]....
        /*0198*/ 	.word	0xffffffff


	//   ....[50]....
        /*019c*/ 	.word	0xffffffff


	//   ....[51]....
        /*01a0*/ 	.word	0xffffffff


	//   ....[52]....
        /*01a4*/ 	.word	0xffffffff


	//   ....[53]....
        /*01a8*/ 	.word	0xffffffff


	//   ....[54]....
        /*01ac*/ 	.word	0xffffffff


	//   ....[55]....
        /*01b0*/ 	.word	0xffffffff


	//   ....[56]....
        /*01b4*/ 	.word	0xffffffff


	//   ....[57]....
        /*01b8*/ 	.word	0xffffffff


	//   ....[58]....
        /*01bc*/ 	.word	0xffffffff


	//   ....[59]....
        /*01c0*/ 	.word	0xffffffff


	//   ....[60]....
        /*01c4*/ 	.word	0xffffffff


	//   ....[61]....
        /*01c8*/ 	.word	0xffffffff


	//   ....[62]....
        /*01cc*/ 	.word	0xffffffff


	//   ....[63]....
        /*01d0*/ 	.word	0xffffffff


	//   ....[64]....
        /*01d4*/ 	.word	0xffffffff


	//   ....[65]....
        /*01d8*/ 	.word	0xffffffff


	//   ....[66]....
        /*01dc*/ 	.word	0xffffffff


	//   ....[67]....
        /*01e0*/ 	.word	0xffffffff


	//   ....[68]....
        /*01e4*/ 	.word	0xffffffff


	//   ....[69]....
        /*01e8*/ 	.word	0xffffffff


	//   ....[70]....
        /*01ec*/ 	.word	0xffffffff


	//   ....[71]....
        /*01f0*/ 	.word	0xffffffff


	//   ....[72]....
        /*01f4*/ 	.word	0xffffffff


	//   ....[73]....
        /*01f8*/ 	.word	0xffffffff


	//   ....[74]....
        /*01fc*/ 	.word	0xffffffff


	//   ....[75]....
        /*0200*/ 	.word	0xffffffff


	//   ....[76]....
        /*0204*/ 	.word	0xffffffff


	//   ....[77]....
        /*0208*/ 	.word	0xffffffff


	//   ....[78]....
        /*020c*/ 	.word	0xffffffff


	//   ....[79]....
        /*0210*/ 	.word	0xffffffff


	//   ....[80]....
        /*0214*/ 	.word	0xffffffff


	//   ....[81]....
        /*0218*/ 	.word	0xffffffff


	//   ....[82]....
        /*021c*/ 	.word	0xffffffff


	//   ....[83]....
        /*0220*/ 	.word	0xffffffff


	//   ....[84]....
        /*0224*/ 	.word	0xffffffff


	//   ....[85]....
        /*0228*/ 	.word	0xffffffff


	//   ....[86]....
        /*022c*/ 	.word	0xffffffff


	//   ....[87]....
        /*0230*/ 	.word	0xffffffff


	//   ....[88]....
        /*0234*/ 	.word	0xffffffff


	//   ....[89]....
        /*0238*/ 	.word	0xffffffff


	//   ....[90]....
        /*023c*/ 	.word	0xffffffff


	//   ....[91]....
        /*0240*/ 	.word	0xffffffff


	//   ....[92]....
        /*0244*/ 	.word	0xffffffff


	//   ....[93]....
        /*0248*/ 	.word	0xffffffff


	//   ....[94]....
        /*024c*/ 	.word	0xffffffff


	//   ....[95]....
        /*0250*/ 	.word	0xffffffff


	//   ....[96]....
        /*0254*/ 	.word	0xffffffff


	//   ....[97]....
        /*0258*/ 	.word	0xffffffff


	//   ....[98]....
        /*025c*/ 	.word	0xffffffff


	//   ....[99]....
        /*0260*/ 	.word	0xffffffff


	//   ....[100]....
        /*0264*/ 	.word	0xffffffff


	//   ....[101]....
        /*0268*/ 	.word	0xffffffff


	//   ....[102]....
        /*026c*/ 	.word	0xffffffff


	//   ....[103]....
        /*0270*/ 	.word	0xffffffff


	//   ....[104]....
        /*0274*/ 	.word	0xffffffff


	//   ....[105]....
        /*0278*/ 	.word	0xffffffff


	//   ....[106]....
        /*027c*/ 	.word	0xffffffff


	//   ....[107]....
        /*0280*/ 	.word	0xffffffff


	//   ....[108]....
        /*0284*/ 	.word	0xffffffff


	//   ....[109]....
        /*0288*/ 	.word	0xffffffff


	//   ....[110]....
        /*028c*/ 	.word	0xffffffff


	//   ....[111]....
        /*0290*/ 	.word	0x0500000f


	//   ....[112]....
        /*0294*/ 	.word	0x0500000f


	//   ....[113]....
        /*0298*/ 	.word	0x0500000f


	//   ....[114]....
        /*029c*/ 	.word	0x0500000f


	//   ....[115]....
        /*02a0*/ 	.word	0x0500000f


	//   ....[116]....
        /*02a4*/ 	.word	0x0500000f


	//   ....[117]....
        /*02a8*/ 	.word	0x0500000f


	//   ....[118]....
        /*02ac*/ 	.word	0x0500000f


	//----- nvinfo : EIATTR_COOP_GROUP_INSTR_OFFSETS
	.align		4
.L_201:
        /*02b0*/ 	.byte	0x04, 0x28
        /*02b2*/ 	.short	(.L_203 - .L_202)


	//   ....[0]....
.L_202:
        /*02b4*/ 	.word	0x00000060


	//   ....[1]....
        /*02b8*/ 	.word	0x00000140


	//   ....[2]....
        /*02bc*/ 	.word	0x00000190


	//   ....[3]....
        /*02c0*/ 	.word	0x000003c0


	//   ....[4]....
        /*02c4*/ 	.word	0x00000520


	//   ....[5]....
        /*02c8*/ 	.word	0x00000640


	//   ....[6]....
        /*02cc*/ 	.word	0x000007a0


	//   ....[7]....
        /*02d0*/ 	.word	0x00001890


	//   ....[8]....
        /*02d4*/ 	.word	0x00002230


	//   ....[9]....
        /*02d8*/ 	.word	0x00002c10


	//   ....[10]....
        /*02dc*/ 	.word	0x00003fb0


	//   ....[11]....
        /*02e0*/ 	.word	0x00004090


	//   ....[12]....
        /*02e4*/ 	.word	0x00004940


	//   ....[13]....
        /*02e8*/ 	.word	0x000049c0


	//   ....[14]....
        /*02ec*/ 	.word	0x00006420


	//   ....[15]....
        /*02f0*/ 	.word	0x000066f0


	//   ....[16]....
        /*02f4*/ 	.word	0x00007240


	//   ....[17]....
        /*02f8*/ 	.word	0x00007280


	//   ....[18]....
        /*02fc*/ 	.word	0x00007c40


	//   ....[19]....
        /*0300*/ 	.word	0x00007cc0


	//   ....[20]....
        /*0304*/ 	.word	0x00009f50


	//   ....[21]....
        /*0308*/ 	.word	0x00009f70


	//   ....[22]....
        /*030c*/ 	.word	0x00009fb0


	//   ....[23]....
        /*0310*/ 	.word	0x00009fc0


	//   ....[24]....
        /*0314*/ 	.word	0x0000be50


	//   ....[25]....
        /*0318*/ 	.word	0x0000c280


	//   ....[26]....
        /*031c*/ 	.word	0x0000cdf0


	//   ....[27]....
        /*0320*/ 	.word	0x0000ce50


	//   ....[28]....
        /*0324*/ 	.word	0x0000d7a0


	//   ....[29]....
        /*0328*/ 	.word	0x0000d810


	//   ....[30]....
        /*032c*/ 	.word	0x0000ea50


	//   ....[31]....
        /*0330*/ 	.word	0x0000ea70


	//   ....[32]....
        /*0334*/ 	.word	0x0000eae0


	//   ....[33]....
        /*0338*/ 	.word	0x0000eaf0


	//   ....[34]....
        /*033c*/ 	.word	0x0000f7a0


	//   ....[35]....
        /*0340*/ 	.word	0x0000f7b0


	//   ....[36]....
        /*0344*/ 	.word	0x0000f7c0


	//   ....[37]....
        /*0348*/ 	.word	0x0000f7d0


	//   ....[38]....
        /*034c*/ 	.word	0x0000f7e0


	//   ....[39]....
        /*0350*/ 	.word	0x0000f7f0


	//   ....[40]....
        /*0354*/ 	.word	0x0000f800


	//   ....[41]....
        /*0358*/ 	.word	0x0000f810


	//   ....[42]....
        /*035c*/ 	.word	0x0000f840


	//   ....[43]....
        /*0360*/ 	.word	0x0000f870


	//   ....[44]....
        /*0364*/ 	.word	0x0000f8b0


	//   ....[45]....
        /*0368*/ 	.word	0x0000f8c0


	//   ....[46]....
        /*036c*/ 	.word	0x0000f8e0


	//   ....[47]....
        /*0370*/ 	.word	0x0000f8f0


	//   ....[48]....
        /*0374*/ 	.word	0x0000f920


	//   ....[49]....
        /*0378*/ 	.word	0x0000f930


	//   ....[50]....
        /*037c*/ 	.word	0x0000f950


	//   ....[51]....
        /*0380*/ 	.word	0x0000f960


	//   ....[52]....
        /*0384*/ 	.word	0x0000f970


	//   ....[53]....
        /*0388*/ 	.word	0x0000f990


	//   ....[54]....
        /*038c*/ 	.word	0x0000f9c0


	//   ....[55]....
        /*0390*/ 	.word	0x0000f9d0


	//   ....[56]....
        /*0394*/ 	.word	0x0000f9f0


	//   ....[57]....
        /*0398*/ 	.word	0x0000fa00


	//   ....[58]....
        /*039c*/ 	.word	0x0000ffd0


	//   ....[59]....
        /*03a0*/ 	.word	0x00010010


	//   ....[60]....
        /*03a4*/ 	.word	0x00010040


	//   ....[61]....
        /*03a8*/ 	.word	0x00010070


	//   ....[62]....
        /*03ac*/ 	.word	0x00010530


	//   ....[63]....
        /*03b0*/ 	.word	0x00010560


	//   ....[64]....
        /*03b4*/ 	.word	0x00010680


	//   ....[65]....
        /*03b8*/ 	.word	0x000106a0


	//   ....[66]....
        /*03bc*/ 	.word	0x00010fb0


	//   ....[67]....
        /*03c0*/ 	.word	0x00010fc0


	//   ....[68]....
        /*03c4*/ 	.word	0x000110c0


	//   ....[69]....
        /*03c8*/ 	.word	0x000110e0


	//   ....[70]....
        /*03cc*/ 	.word	0x00011270


	//   ....[71]....
        /*03d0*/ 	.word	0x00011440


	//   ....[72]....
        /*03d4*/ 	.word	0x00011470


	//   ....[73]....
        /*03d8*/ 	.word	0x000114a0


	//   ....[74]....
        /*03dc*/ 	.word	0x000114d0


	//   ....[75]....
        /*03e0*/ 	.word	0x00011500


	//   ....[76]....
        /*03e4*/ 	.word	0x00011540


	//   ....[77]....
        /*03e8*/ 	.word	0x000116c0


	//   ....[78]....
        /*03ec*/ 	.word	0x000116f0


	//   ....[79]....
        /*03f0*/ 	.word	0x00011720


	//   ....[80]....
        /*03f4*/ 	.word	0x00011750


	//   ....[81]....
        /*03f8*/ 	.word	0x00011780


	//   ....[82]....
        /*03fc*/ 	.word	0x000117c0


	//   ....[83]....
        /*0400*/ 	.word	0x00011850


	//   ....[84]....
        /*0404*/ 	.word	0x000118e0


	//   ....[85]....
        /*0408*/ 	.word	0x00011990


	//   ....[86]....
        /*040c*/ 	.word	0x00013340


	//   ....[87]....
        /*0410*/ 	.word	0x000141e0


	//   ....[88]....
        /*0414*/ 	.word	0x00014220


	//   ....[89]....
        /*0418*/ 	.word	0x00014230


	//   ....[90]....
        /*041c*/ 	.word	0x00014240


	//   ....[91]....
        /*0420*/ 	.word	0x00014250


	//   ....[92]....
        /*0424*/ 	.word	0x00014260


	//   ....[93]....
        /*0428*/ 	.word	0x00015dc0


	//   ....[94]....
        /*042c*/ 	.word	0x00015df0


	//   ....[95]....
        /*0430*/ 	.word	0x00015e20


	//   ....[96]....
        /*0434*/ 	.word	0x00015e50


	//   ....[97]....
        /*0438*/ 	.word	0x00015e60


	//   ....[98]....
        /*043c*/ 	.word	0x00015e80


	//   ....[99]....
        /*0440*/ 	.word	0x00015ea0


	//   ....[100]....
        /*0444*/ 	.word	0x00015ee0


	//   ....[101]....
        /*0448*/ 	.word	0x00016020


	//   ....[102]....
        /*044c*/ 	.word	0x00016050


	//   ....[103]....
        /*0450*/ 	.word	0x00016090


	//   ....[104]....
        /*0454*/ 	.word	0x000160c0


	//   ....[105]....
        /*0458*/ 	.word	0x000160f0


	//   ....[106]....
        /*045c*/ 	.word	0x00016120


	//   ....[107]....
        /*0460*/ 	.word	0x000161c0


	//   ....[108]....
        /*0464*/ 	.word	0x00016260


	//   ....[109]....
        /*0468*/ 	.word	0x00016300


	//   ....[110]....
        /*046c*/ 	.word	0x00016910


	//   ....[111]....
        /*0470*/ 	.word	0x00016fa0


	//   ....[112]....
        /*0474*/ 	.word	0x00017180


	//   ....[113]....
        /*0478*/ 	.word	0x000171e0


	//   ....[114]....
        /*047c*/ 	.word	0x00017240


	//   ....[115]....
        /*0480*/ 	.word	0x000172e0


	//   ....[116]....
        /*0484*/ 	.word	0x000173b0


	//   ....[117]....
        /*0488*/ 	.word	0x00017450


	//   ....[118]....
        /*048c*/ 	.word	0x000177f0


	//----- nvinfo : EIATTR_REG_RECONFIG
	.align		4
.L_203:
        /*0490*/ 	.byte	0x01, 0x54
	.zero		2


	//----- nvinfo : EIATTR_SYSCALL_OFFSETS
	.align		4
        /*0494*/ 	.byte	0x04, 0x46
        /*0496*/ 	.short	(.L_205 - .L_204)


	//   ....[0]....
.L_204:
        /*0498*/ 	.word	0x00001a70


	//   ....[1]....
        /*049c*/ 	.word	0x00012dd0


	//   ....[2]....
        /*04a0*/ 	.word	0x00012f40


	//   ....[3]....
        /*04a4*/ 	.word	0x00013090


	//   ....[4]....
        /*04a8*/ 	.word	0x000131d0


	//   ....[5]....
        /*04ac*/ 	.word	0x00013ca0


	//----- nvinfo : EIATTR_MBARRIER_INSTR_OFFSETS
	.align		4
.L_205:
        /*04b0*/ 	.byte	0x04, 0x39
        /*04b2*/ 	.short	(.L_207 - .L_206)


	//   ....[0]....
.L_206:
        /*04b4*/ 	.word	0x00000270
        /*04b8*/ 	.word	0x000000ff
        /*04bc*/ 	.word	0x00019c00
        /*04c0*/ 	.short	0x0100
        /*04c2*/ 	.byte	0x08
	.zero		1


	//   ....[1]....
        /*04c4*/ 	.word	0x00000280
        /*04c8*/ 	.word	0x000000ff
        /*04cc*/ 	.word	0x00019c20
        /*04d0*/ 	.short	0x0100
        /*04d2*/ 	.byte	0x08
	.zero		1


	//   ....[2]....
        /*04d4*/ 	.word	0x00000370
        /*04d8*/ 	.word	0x000000ff
        /*04dc*/ 	.word	0x00019c30
        /*04e0*/ 	.short	0x0100
        /*04e2*/ 	.byte	0x08
	.zero		1


	//   ....[3]....
        /*04e4*/ 	.word	0x00000380
        /*04e8*/ 	.word	0x000000ff
        /*04ec*/ 	.word	0x00019c40
        /*04f0*/ 	.short	0x0100
        /*04f2*/ 	.byte	0x08
	.zero		1


	//   ....[4]....
        /*04f4*/ 	.word	0x00000390
        /*04f8*/ 	.word	0x000000ff
        /*04fc*/ 	.word	0x00019c38
        /*0500*/ 	.short	0x0100
        /*0502*/ 	.byte	0x08
	.zero		1


	//   ....[5]....
        /*0504*/ 	.word	0x000003a0
        /*0508*/ 	.word	0x000000ff
        /*050c*/ 	.word	0x00019c48
        /*0510*/ 	.short	0x0100
        /*0512*/ 	.byte	0x08
	.zero		1


	//   ....[6]....
        /*0514*/ 	.word	0x000004d0
        /*0518*/ 	.word	0x000000ff
        /*051c*/ 	.word	0x00019c50
        /*0520*/ 	.short	0x0100
        /*0522*/ 	.byte	0x08
	.zero		1


	//   ....[7]....
        /*0524*/ 	.word	0x000004e0
        /*0528*/ 	.word	0x000000ff
        /*052c*/ 	.word	0x00019c60
        /*0530*/ 	.short	0x0100
        /*0532*/ 	.byte	0x08
	.zero		1


	//   ....[8]....
        /*0534*/ 	.word	0x000004f0
        /*0538*/ 	.word	0x000000ff
        /*053c*/ 	.word	0x00019c58
        /*0540*/ 	.short	0x0100
        /*0542*/ 	.byte	0x08
	.zero		1


	//   ....[9]....
        /*0544*/ 	.word	0x00000500
        /*0548*/ 	.word	0x000000ff
        /*054c*/ 	.word	0x00019c68
        /*0550*/ 	.short	0x0100
        /*0552*/ 	.byte	0x08
	.zero		1


	//   ....[10]....
        /*0554*/ 	.word	0x000005f0
        /*0558*/ 	.word	0x000000ff
        /*055c*/ 	.word	0x00019c70
        /*0560*/ 	.short	0x0100
        /*0562*/ 	.byte	0x06
	.zero		1


	//   ....[11]....
        /*0564*/ 	.word	0x00000600
        /*0568*/ 	.word	0x000000ff
        /*056c*/ 	.word	0x00019c80
        /*0570*/ 	.short	0x0100
        /*0572*/ 	.byte	0x06
	.zero		1


	//   ....[12]....
        /*0574*/ 	.word	0x00000610
        /*0578*/ 	.word	0x000000ff
        /*057c*/ 	.word	0x00019c78
        /*0580*/ 	.short	0x0100
        /*0582*/ 	.byte	0x06
	.zero		1


	//   ....[13]....
        /*0584*/ 	.word	0x00000620
        /*0588*/ 	.word	0x000000ff
        /*058c*/ 	.word	0x00019c88
        /*0590*/ 	.short	0x0100
        /*0592*/ 	.byte	0x06
	.zero		1


	//   ....[14]....
        /*0594*/ 	.word	0x00000750
        /*0598*/ 	.word	0x000000ff
        /*059c*/ 	.word	0x00019c90
        /*05a0*/ 	.short	0x0100
        /*05a2*/ 	.byte	0x08
	.zero		1


	//   ....[15]....
        /*05a4*/ 	.word	0x00000760
        /*05a8*/ 	.word	0x000000ff
        /*05ac*/ 	.word	0x00019ca0
        /*05b0*/ 	.short	0x0100
        /*05b2*/ 	.byte	0x08
	.zero		1


	//   ....[16]....
        /*05b4*/ 	.word	0x00000770
        /*05b8*/ 	.word	0x000000ff
        /*05bc*/ 	.word	0x00019c98
        /*05c0*/ 	.short	0x0100
        /*05c2*/ 	.byte	0x08
	.zero		1


	//   ....[17]....
        /*05c4*/ 	.word	0x00000780
        /*05c8*/ 	.word	0x000000ff
        /*05cc*/ 	.word	0x00019ca8
        /*05d0*/ 	.short	0x0100
        /*05d2*/ 	.byte	0x08
	.zero		1


	//   ....[18]....
        /*05d4*/ 	.word	0x000008b0
        /*05d8*/ 	.word	0x000000ff
        /*05dc*/ 	.word	0x00019cb0
        /*05e0*/ 	.short	0x0100
        /*05e2*/ 	.byte	0x08
	.zero		1


	//   ....[19]....
        /*05e4*/ 	.word	0x000008c0
        /*05e8*/ 	.word	0x000000ff
        /*05ec*/ 	.word	0x00019cc0
        /*05f0*/ 	.short	0x0100
        /*05f2*/ 	.byte	0x08
	.zero		1


	//   ....[20]....
        /*05f4*/ 	.word	0x000008d0
        /*05f8*/ 	.word	0x000000ff
        /*05fc*/ 	.word	0x00019cb8
        /*0600*/ 	.short	0x0100
        /*0602*/ 	.byte	0x08
	.zero		1


	//   ....[21]....
        /*0604*/ 	.word	0x000008e0
        /*0608*/ 	.word	0x000000ff
        /*060c*/ 	.word	0x00019cc8
        /*0610*/ 	.short	0x0100
        /*0612*/ 	.byte	0x08
	.zero		1


	//   ....[22]....
        /*0614*/ 	.word	0x00001dc0
        /*0618*/ 	.word	0x000000ff
        /*061c*/ 	.word	0x00019c00
        /*0620*/ 	.short	0x010a
        /*0622*/ 	.byte	0x2e
	.zero		1


	//   ....[23]....
        /*0624*/ 	.word	0x00001e60
        /*0628*/ 	.word	0x0000005a
        /*062c*/ 	.word	0x00019c30
        /*0630*/ 	.short	0x010a
        /*0632*/ 	.byte	0x3f
	.zero		1


	//   ....[24]....
        /*0634*/ 	.word	0x00001ec0
        /*0638*/ 	.word	0x0000005a
        /*063c*/ 	.word	0x00019c30
        /*0640*/ 	.short	0x010a
        /*0642*/ 	.byte	0x3f
	.zero		1


	//   ....[25]....
        /*0644*/ 	.word	0x00002610
        /*0648*/ 	.word	0x0000005a
        /*064c*/ 	.word	0x00000000
        /*0650*/ 	.short	0x0101
        /*0652*/ 	.byte	0x3f
	.zero		1


	//   ....[26]....
        /*0654*/ 	.word	0x00005870
        /*0658*/ 	.word	0x000000ff
        /*065c*/ 	.word	0x00019c30
        /*0660*/ 	.short	0x010a
        /*0662*/ 	.byte	0x18
	.zero		1


	//   ....[27]....
        /*0664*/ 	.word	0x000058b0
        /*0668*/ 	.word	0x000000ff
        /*066c*/ 	.word	0x00019c30
        /*0670*/ 	.short	0x010a
        /*0672*/ 	.byte	0x18
	.zero		1


	//   ....[28]....
        /*0674*/ 	.word	0x00005a10
        /*0678*/ 	.word	0x000000ff
        /*067c*/ 	.word	0x00019c50
        /*0680*/ 	.short	0x010a
        /*0682*/ 	.byte	0x0b
	.zero		1


	//   ....[29]....
        /*0684*/ 	.word	0x00005a50
        /*0688*/ 	.word	0x000000ff
        /*068c*/ 	.word	0x00019c50
        /*0690*/ 	.short	0x010a
        /*0692*/ 	.byte	0x0b
	.zero		1


	//   ....[30]....
        /*0694*/ 	.word	0x00006450
        /*0698*/ 	.word	0x00000024
        /*069c*/ 	.word	0x00000000
        /*06a0*/ 	.short	0x0101
        /*06a2*/ 	.byte	0x3f
	.zero		1


	//   ....[31]....
        /*06a4*/ 	.word	0x00008740
        /*06a8*/ 	.word	0x000000ff
        /*06ac*/ 	.word	0x00000000
        /*06b0*/ 	.short	0x0101
        /*06b2*/ 	.byte	0x06
	.zero		1


	//   ....[32]....
        /*06b4*/ 	.word	0x00008fc0
        /*06b8*/ 	.word	0x000000ff
        /*06bc*/ 	.word	0x00019c30
        /*06c0*/ 	.short	0x010a
        /*06c2*/ 	.byte	0x16
	.zero		1


	//   ....[33]....
        /*06c4*/ 	.word	0x00009000
        /*06c8*/ 	.word	0x000000ff
        /*06cc*/ 	.word	0x00019c30
        /*06d0*/ 	.short	0x010a
        /*06d2*/ 	.byte	0x16
	.zero		1


	//   ....[34]....
        /*06d4*/ 	.word	0x00009160
        /*06d8*/ 	.word	0x000000ff
        /*06dc*/ 	.word	0x00019c50
        /*06e0*/ 	.short	0x010a
        /*06e2*/ 	.byte	0x0e
	.zero		1


	//   ....[35]....
        /*06e4*/ 	.word	0x000091a0
        /*06e8*/ 	.word	0x000000ff
        /*06ec*/ 	.word	0x00019c50
        /*06f0*/ 	.short	0x010a
        /*06f2*/ 	.byte	0x0e
	.zero		1


	//   ....[36]....
        /*06f4*/ 	.word	0x0000aaf0
        /*06f8*/ 	.word	0x00000003
        /*06fc*/ 	.word	0x00000000
        /*0700*/ 	.short	0x0101
        /*0702*/ 	.byte	0x3f
	.zero		1


	//   ....[37]....
        /*0704*/ 	.word	0x0000adc0
        /*0708*/ 	.word	0x000000ff
        /*070c*/ 	.word	0x00000000
        /*0710*/ 	.short	0x0101
        /*0712*/ 	.byte	0x06
	.zero		1


	//   ....[38]....
        /*0714*/ 	.word	0x0000b3c0
        /*0718*/ 	.word	0x000000ff
        /*071c*/ 	.word	0x00019c30
        /*0720*/ 	.short	0x010a
        /*0722*/ 	.byte	0x17
	.zero		1


	//   ....[39]....
        /*0724*/ 	.word	0x0000b400
        /*0728*/ 	.word	0x000000ff
        /*072c*/ 	.word	0x00019c30
        /*0730*/ 	.short	0x010a
        /*0732*/ 	.byte	0x17
	.zero		1


	//   ....[40]....
        /*0734*/ 	.word	0x0000b560
        /*0738*/ 	.word	0x000000ff
        /*073c*/ 	.word	0x00019c50
        /*0740*/ 	.short	0x010a
        /*0742*/ 	.byte	0x0b
	.zero		1


	//   ....[41]....
        /*0744*/ 	.word	0x0000b5a0
        /*0748*/ 	.word	0x000000ff
        /*074c*/ 	.word	0x00019c50
        /*0750*/ 	.short	0x010a
        /*0752*/ 	.byte	0x0b
	.zero		1


	//   ....[42]....
        /*0754*/ 	.word	0x0000bf40
        /*0758*/ 	.word	0x00000024
        /*075c*/ 	.word	0x00000000
        /*0760*/ 	.short	0x0101
        /*0762*/ 	.byte	0x3f
	.zero		1


	//   ....[43]....
        /*0764*/ 	.word	0x0000e260
        /*0768*/ 	.word	0x000000ff
        /*076c*/ 	.word	0x00000000
        /*0770*/ 	.short	0x0101
        /*0772*/ 	.byte	0x06
	.zero		1


	//   ....[44]....
        /*0774*/ 	.word	0x0000e780
        /*0778*/ 	.word	0x000000ff
        /*077c*/ 	.word	0x00019c50
        /*0780*/ 	.short	0x010a
        /*0782*/ 	.byte	0x0e
	.zero		1


	//   ....[45]....
        /*0784*/ 	.word	0x0000e7c0
        /*0788*/ 	.word	0x000000ff
        /*078c*/ 	.word	0x00019c50
        /*0790*/ 	.short	0x010a
        /*0792*/ 	.byte	0x0e
	.zero		1


	//   ....[46]....
        /*0794*/ 	.word	0x0000edd0
        /*0798*/ 	.word	0x000000ff
        /*079c*/ 	.word	0x00000000
        /*07a0*/ 	.short	0x0101
        /*07a2*/ 	.byte	0x04
	.zero		1


	//   ....[47]....
        /*07a4*/ 	.word	0x00010550
        /*07a8*/ 	.word	0x00000003
        /*07ac*/ 	.word	0x00000000
        /*07b0*/ 	.short	0x0101
        /*07b2*/ 	.byte	0x3f
	.zero		1


	//   ....[48]....
        /*07b4*/ 	.word	0x00013590
        /*07b8*/ 	.word	0x00000003
        /*07bc*/ 	.word	0x00019c80
        /*07c0*/ 	.short	0x010a
        /*07c2*/ 	.byte	0x3f
	.zero		1


	//   ....[49]....
        /*07c4*/ 	.word	0x000137f0
        /*07c8*/ 	.word	0x00000003
        /*07cc*/ 	.word	0x00019c40
        /*07d0*/ 	.short	0x010a
        /*07d2*/ 	.byte	0x3f
	.zero		1


	//   ....[50]....
        /*07d4*/ 	.word	0x00014470
        /*07d8*/ 	.word	0x00000011
        /*07dc*/ 	.word	0x00019c00
        /*07e0*/ 	.short	0x0107
        /*07e2*/ 	.byte	0x3f
	.zero		1


	//   ....[51]....
        /*07e4*/ 	.word	0x00014570
        /*07e8*/ 	.word	0x00000011
        /*07ec*/ 	.word	0x00019c00
        /*07f0*/ 	.short	0x0101
        /*07f2*/ 	.byte	0x3f
	.zero		1


	//   ....[52]....
        /*07f4*/ 	.word	0x00014590
        /*07f8*/ 	.word	0x00000011
        /*07fc*/ 	.word	0x00019c20
        /*0800*/ 	.short	0x010a
        /*0802*/ 	.byte	0x3f
	.zero		1


	//   ....[53]....
        /*0804*/ 	.word	0x00014870
        /*0808*/ 	.word	0x00000004
        /*080c*/ 	.word	0x00019c80
        /*0810*/ 	.short	0x010a
        /*0812*/ 	.byte	0x3f
	.zero		1


	//   ....[54]....
        /*0814*/ 	.word	0x00014c90
        /*0818*/ 	.word	0x00000004
        /*081c*/ 	.word	0x00019c40
        /*0820*/ 	.short	0x010a
        /*0822*/ 	.byte	0x3f
	.zero		1


	//   ....[55]....
        /*0824*/ 	.word	0x00015140
        /*0828*/ 	.word	0x00000003
        /*082c*/ 	.word	0x00019c70
        /*0830*/ 	.short	0x010a
        /*0832*/ 	.byte	0x3f
	.zero		1


	//   ....[56]....
        /*0834*/ 	.word	0x000151b0
        /*0838*/ 	.word	0x00000003
        /*083c*/ 	.word	0x00019c60
        /*0840*/ 	.short	0x010a
        /*0842*/ 	.byte	0x3f
	.zero		1


	//   ....[57]....
        /*0844*/ 	.word	0x00015510
        /*0848*/ 	.word	0x00000003
        /*084c*/ 	.word	0x00019c50
        /*0850*/ 	.short	0x0101
        /*0852*/ 	.byte	0x3f
	.zero		1


	//   ....[58]....
        /*0854*/ 	.word	0x00015590
        /*0858*/ 	.word	0x00000002
        /*085c*/ 	.word	0x00000000
        /*0860*/ 	.short	0x0101
        /*0862*/ 	.byte	0x3f
	.zero		1


	//   ....[59]....
        /*0864*/ 	.word	0x00015780
        /*0868*/ 	.word	0x00000003
        /*086c*/ 	.word	0x00019c70
        /*0870*/ 	.short	0x010a
        /*0872*/ 	.byte	0x3f
	.zero		1


	//   ....[60]....
        /*0874*/ 	.word	0x000157f0
        /*0878*/ 	.word	0x00000003
        /*087c*/ 	.word	0x00019c60
        /*0880*/ 	.short	0x010a
        /*0882*/ 	.byte	0x3f
	.zero		1


	//   ....[61]....
        /*0884*/ 	.word	0x00015b50
        /*0888*/ 	.word	0x00000003
        /*088c*/ 	.word	0x00019c50
        /*0890*/ 	.short	0x0101
        /*0892*/ 	.byte	0x3f
	.zero		1


	//   ....[62]....
        /*0894*/ 	.word	0x00015ba0
        /*0898*/ 	.word	0x00000000
        /*089c*/ 	.word	0x00000000
        /*08a0*/ 	.short	0x0101
        /*08a2*/ 	.byte	0x3f
	.zero		1


	//   ....[63]....
        /*08a4*/ 	.word	0x00016890
        /*08a8*/ 	.word	0x00000009
        /*08ac*/ 	.word	0x00019c20
        /*08b0*/ 	.short	0x010a
        /*08b2*/ 	.byte	0x3f
	.zero		1


	//   ....[64]....
        /*08b4*/ 	.word	0x00016a30
        /*08b8*/ 	.word	0x00000007
        /*08bc*/ 	.word	0x00000000
        /*08c0*/ 	.short	0x010a
        /*08c2*/ 	.byte	0x3f
	.zero		1


	//   ....[65]....
        /*08c4*/ 	.word	0x00016aa0
        /*08c8*/ 	.word	0x00000003
        /*08cc*/ 	.word	0x00000000
        /*08d0*/ 	.short	0x010a
        /*08d2*/ 	.byte	0x3f
	.zero		1


	//   ....[66]....
        /*08d4*/ 	.word	0x00016af0
        /*08d8*/ 	.word	0x00000003
        /*08dc*/ 	.word	0x00019c60
        /*08e0*/ 	.short	0x010a
        /*08e2*/ 	.byte	0x3f
	.zero		1


	//   ....[67]....
        /*08e4*/ 	.word	0x00016b40
        /*08e8*/ 	.word	0x00000005
        /*08ec*/ 	.word	0x00019c60
        /*08f0*/ 	.short	0x010a
        /*08f2*/ 	.byte	0x3f
	.zero		1


	//   ....[68]....
        /*08f4*/ 	.word	0x00016b80
        /*08f8*/ 	.word	0x00000003
        /*08fc*/ 	.word	0x00019c80
        /*0900*/ 	.short	0x010a
        /*0902*/ 	.byte	0x3f
	.zero		1


	//   ....[69]....
        /*0904*/ 	.word	0x00016ba0
        /*0908*/ 	.word	0x00000005
        /*090c*/ 	.word	0x00019c80
        /*0910*/ 	.short	0x010a
        /*0912*/ 	.byte	0x3f
	.zero		1


	//   ....[70]....
        /*0914*/ 	.word	0x00016c10
        /*0918*/ 	.word	0x00000003
        /*091c*/ 	.word	0x00019c00
        /*0920*/ 	.short	0x010a
        /*0922*/ 	.byte	0x3f
	.zero		1


	//   ....[71]....
        /*0924*/ 	.word	0x00016c60
        /*0928*/ 	.word	0x0000005a
        /*092c*/ 	.word	0x00019c30
        /*0930*/ 	.short	0x010a
        /*0932*/ 	.byte	0x3f
	.zero		1


	//   ....[72]....
        /*0934*/ 	.word	0x00016cc0
        /*0938*/ 	.word	0x00000008
        /*093c*/ 	.word	0x00019c30
        /*0940*/ 	.short	0x010a
        /*0942*/ 	.byte	0x3f
	.zero		1


	//   ....[73]....
        /*0944*/ 	.word	0x00016d20
        /*0948*/ 	.word	0x00000008
        /*094c*/ 	.word	0x00019c50
        /*0950*/ 	.short	0x010a
        /*0952*/ 	.byte	0x3f
	.zero		1


	//   ....[74]....
        /*0954*/ 	.word	0x00016d80
        /*0958*/ 	.word	0x00000006
        /*095c*/ 	.word	0x00019c30
        /*0960*/ 	.short	0x010a
        /*0962*/ 	.byte	0x3f
	.zero		1


	//   ....[75]....
        /*0964*/ 	.word	0x00016de0
        /*0968*/ 	.word	0x00000006
        /*096c*/ 	.word	0x00019c50
        /*0970*/ 	.short	0x010a
        /*0972*/ 	.byte	0x3f
	.zero		1


	//   ....[76]....
        /*0974*/ 	.word	0x00016e40
        /*0978*/ 	.word	0x00000006
        /*097c*/ 	.word	0x00019c30
        /*0980*/ 	.short	0x010a
        /*0982*/ 	.byte	0x3f
	.zero		1


	//   ....[77]....
        /*0984*/ 	.word	0x00016ea0
        /*0988*/ 	.word	0x00000006
        /*098c*/ 	.word	0x00019c50
        /*0990*/ 	.short	0x010a
        /*0992*/ 	.byte	0x3f
	.zero		1


	//   ....[78]....
        /*0994*/ 	.word	0x00016f00
        /*0998*/ 	.word	0x00000007
        /*099c*/ 	.word	0x00019c50
        /*09a0*/ 	.short	0x010a
        /*09a2*/ 	.byte	0x3f
	.zero		1


	//   ....[79]....
        /*09a4*/ 	.word	0x00017050
        /*09a8*/ 	.word	0x00000003
        /*09ac*/ 	.word	0x00019c80
        /*09b0*/ 	.short	0x010a
        /*09b2*/ 	.byte	0x3f
	.zero		1


	//   ....[80]....
        /*09b4*/ 	.word	0x000170a0
        /*09b8*/ 	.word	0x00000003
        /*09bc*/ 	.word	0x00019c40
        /*09c0*/ 	.short	0x010a
        /*09c2*/ 	.byte	0x3f
	.zero		1


	//   ....[81]....
        /*09c4*/ 	.word	0x000174e0
        /*09c8*/ 	.word	0x00000011
        /*09cc*/ 	.word	0x00019c20
        /*09d0*/ 	.short	0x010a
        /*09d2*/ 	.byte	0x3f
	.zero		1


	//   ....[82]....
        /*09d4*/ 	.word	0x00017530
        /*09d8*/ 	.word	0x00000004
        /*09dc*/ 	.word	0x00019c80
        /*09e0*/ 	.short	0x010a
        /*09e2*/ 	.byte	0x3f
	.zero		1


	//   ....[83]....
        /*09e4*/ 	.word	0x00017580
        /*09e8*/ 	.word	0x00000004
        /*09ec*/ 	.word	0x00019c40
        /*09f0*/ 	.short	0x010a
        /*09f2*/ 	.byte	0x3f
	.zero		1


	//   ....[84]....
        /*09f4*/ 	.word	0x000175d0
        /*09f8*/ 	.word	0x00000003
        /*09fc*/ 	.word	0x00019c70
        /*0a00*/ 	.short	0x010a
        /*0a02*/ 	.byte	0x3f
	.zero		1


	//   ....[85]....
        /*0a04*/ 	.word	0x00017620
        /*0a08*/ 	.word	0x00000003
        /*0a0c*/ 	.word	0x00019c60
        /*0a10*/ 	.short	0x010a
        /*0a12*/ 	.byte	0x3f
	.zero		1


	//   ....[86]....
        /*0a14*/ 	.word	0x00017670
        /*0a18*/ 	.word	0x00000003
        /*0a1c*/ 	.word	0x00019c70
        /*0a20*/ 	.short	0x010a
        /*0a22*/ 	.byte	0x3f
	.zero		1


	//   ....[87]....
        /*0a24*/ 	.word	0x000176c0
        /*0a28*/ 	.word	0x00000003
        /*0a2c*/ 	.word	0x00019c60
        /*0a30*/ 	.short	0x010a
        /*0a32*/ 	.byte	0x3f
	.zero		1


	//   ....[88]....
        /*0a34*/ 	.word	0x00017710
        /*0a38*/ 	.word	0x00000009
        /*0a3c*/ 	.word	0x00019c20
        /*0a40*/ 	.short	0x010a
        /*0a42*/ 	.byte	0x3f
	.zero		1


	//   ....[89]....
        /*0a44*/ 	.word	0x000178b0
        /*0a48*/ 	.word	0x00000007
        /*0a4c*/ 	.word	0x00000000
        /*0a50*/ 	.short	0x010a
        /*0a52*/ 	.byte	0x3f
	.zero		1


	//   ....[90]....
        /*0a54*/ 	.word	0x00017900
        /*0a58*/ 	.word	0x00000003
        /*0a5c*/ 	.word	0x00000000
        /*0a60*/ 	.short	0x010a
        /*0a62*/ 	.byte	0x3f
	.zero		1


	//   ....[91]....
        /*0a64*/ 	.word	0x00017950
        /*0a68*/ 	.word	0x00000003
        /*0a6c*/ 	.word	0x00019c60
        /*0a70*/ 	.short	0x010a
        /*0a72*/ 	.byte	0x3f
	.zero		1


	//   ....[92]....
        /*0a74*/ 	.word	0x000179a0
        /*0a78*/ 	.word	0x00000005
        /*0a7c*/ 	.word	0x00019c60
        /*0a80*/ 	.short	0x010a
        /*0a82*/ 	.byte	0x3f
	.zero		1


	//   ....[93]....
        /*0a84*/ 	.word	0x000179f0
        /*0a88*/ 	.word	0x00000003
        /*0a8c*/ 	.word	0x00019c80
        /*0a90*/ 	.short	0x010a
        /*0a92*/ 	.byte	0x3f
	.zero		1


	//----- nvinfo : EIATTR_NUM_MBARRIERS
	.align		4
.L_207:
        /*0a94*/ 	.byte	0x03, 0x38
        /*0a96*/ 	.short	0x0016


	//----- nvinfo : EIATTR_EXIT_INSTR_OFFSETS
	.align		4
        /*0a98*/ 	.byte	0x04, 0x1c
        /*0a9a*/ 	.short	(.L_209 - .L_208)


	//   ....[0]....
.L_208:
        /*0a9c*/ 	.word	0x00000a40


	//   ....[1]....
        /*0aa0*/ 	.word	0x00011210


	//   ....[2]....
        /*0aa4*/ 	.word	0x00016bf0


	//----- nvinfo : EIATTR_MAX_THREADS
	.align		4
.L_209:
        /*0aa8*/ 	.byte	0x04, 0x05
        /*0aaa*/ 	.short	(.L_211 - .L_210)
.L_210:
        /*0aac*/ 	.word	0x00000200
        /*0ab0*/ 	.word	0x00000001
        /*0ab4*/ 	.word	0x00000001


	//----- nvinfo : EIATTR_CRS_STACK_SIZE
	.align		4
.L_211:
        /*0ab8*/ 	.byte	0x04, 0x1e
        /*0aba*/ 	.short	(.L_213 - .L_212)
.L_212:
        /*0abc*/ 	.word	0x00000000


	//----- nvinfo : EIATTR_CBANK_PARAM_SIZE
	.align		4
.L_213:
        /*0ac0*/ 	.byte	0x03, 0x19
        /*0ac2*/ 	.short	0x0af0


	//----- nvinfo : EIATTR_PARAM_CBANK
	.align		4
        /*0ac4*/ 	.byte	0x04, 0x0a
        /*0ac6*/ 	.short	(.L_215 - .L_214)
	.align		4
.L_214:
        /*0ac8*/ 	.word	index@(.nv.constant0._ZN7cutlass13device_kernelIN5flash11enable_sm90INS1_16FlashAttnFwdSm90INS1_25CollectiveMainloopFwdSm90ILi2EN4cute5tupleIJNS5_1CILi1EEES8_S8_EEENS6_IJNS7_ILi192EEENS7_ILi128EEENS7_ILi96EEEEEELi96ENS_12float_e4m3_tEfNS_4arch4Sm90ELb0ELb1ELb1ELb1ELb0ELb0ELb0ELb1ELb1ELb1ELb0ELb0EEENS1_21CollectiveEpilogueFwdINS6_IJSA_SC_SB_EEES9_NS_10bfloat16_tESG_Li384ELb1ELb1ELb0ELb1EEENS1_36VarlenDynamicPersistentTileSchedulerILi192ELi128ELi384ELi128ELb0ELb1ELb1ELb1ELb0ELb1EEEEEEEEEvNT_6ParamsE)
        /*0acc*/ 	.short	0x0210
        /*0ace*/ 	.short	0x0af0


	//----- nvinfo : EIATTR_SW_WAR
	.align		4
.L_215:
        /*0ad0*/ 	.byte	0x04, 0x36
        /*0ad2*/ 	.short	(.L_217 - .L_216)
.L_216:
        /*0ad4*/ 	.word	0x00000008
.L_217:


//--------------------- .nv.info._ZN7cutlass13device_kernelIN5flash11enable_sm90INS1_16FlashAttnFwdSm90INS1_25CollectiveMainloopFwdSm90ILi2EN4cute5tupleIJNS5_1CILi1EEES8_S8_EEENS6_IJNS7_ILi192EEENS7_ILi128EEENS7_ILi96EEEEEELi96ENS_12float_e4m3_tEfNS_4arch4Sm90ELb0ELb1ELb1ELb1ELb0ELb1ELb0ELb1ELb1ELb1ELb0ELb0EEENS1_21CollectiveEpilogueFwdINS6_IJSA_SC_SB_EEES9_NS_10bfloat16_tESG_Li384ELb1ELb1ELb0ELb1EEENS1_36VarlenDynamicPersistentTileSchedulerILi192ELi128ELi384ELi128ELb0ELb1ELb1ELb1ELb0ELb1EEEEEEEEEvNT_6ParamsE --------------------------
	.section	.nv.info._ZN7cutlass13device_kernelIN5flash11enable_sm90INS1_16FlashAttnFwdSm90INS1_25CollectiveMainloopFwdSm90ILi2EN4cute5tupleIJNS5_1CILi1EEES8_S8_EEENS6_IJNS7_ILi192EEENS7_ILi128EEENS7_ILi96EEEEEELi96ENS_12float_e4m3_tEfNS_4arch4Sm90ELb0ELb1ELb1ELb1ELb0ELb1ELb0ELb1ELb1ELb1ELb0ELb0EEENS1_21CollectiveEpilogueFwdINS6_IJSA_SC_SB_EEES9_NS_10bfloat16_tESG_Li384ELb1ELb1ELb0ELb1EEENS1_36VarlenDynamicPersistentTileSchedulerILi192ELi128ELi384ELi128ELb0ELb1ELb1ELb1ELb0ELb1EEEEEEEEEvNT_6ParamsE,"",@"SHT_CUDA_INFO"
	.sectionflags	@""
	.align	4


	//----- nvinfo : EIATTR_CUDA_API_VERSION
	.align		4
        /*0000*/ 	.byte	0x04, 0x37
        /*0002*/ 	.short	(.L_219 - .L_218)
.L_218:
        /*0004*/ 	.word	0x00000082


	//----- nvinfo : EIATTR_KPARAM_INFO
	.align		4
.L_219:
        /*0008*/ 	.byte	0x04, 0x17
        /*000a*/ 	.short	(.L_221 - .L_220)
.L_220:
        /*000c*/ 	.word	0x00000000
        /*0010*/ 	.short	0x0000
        /*0012*/ 	.short	0x0070
        /*0014*/ 	.byte	0x00, 0xf0, 0x01, 0x2a


	//----- nvinfo : EIATTR_SPARSE_MMA_MASK
	.align		4
.L_221:
        /*0018*/ 	.byte	0x03, 0x50
        /*001a*/ 	.short	0x0000


	//----- nvinfo : EIATTR_MAXREG_COUNT
	.align		4
        /*001c*/ 	.byte	0x03, 0x1b
        /*001e*/ 	.short	0x0080


	//----- nvinfo : EIATTR_NUM_BARRIERS
	.align		4
        /*0020*/ 	.byte	0x02, 0x4c
        /*0022*/ 	.byte	0x10
	.zero		1


	//----- nvinfo : EIATTR_EXTERNS
	.align		4
        /*0024*/ 	.byte	0x04, 0x0f
        /*0026*/ 	.short	(.L_223 - .L_222)


	//   ....[0]....
	.align		4
.L_222:
        /*0028*/ 	.word	index@(__assertfail)


	//----- nvinfo : EIATTR_ANNOTATIONS
	.align		4
.L_223:
        /*002c*/ 	.byte	0x04, 0x55
        /*002e*/ 	.short	(.L_225 - .L_224)


	//   ....[0]....
.L_224:
        /* <DEDUP_REMOVED lines=90> */


	//----- nvinfo : EIATTR_MERCURY_ISA_VERSION
	.align		4
.L_225:
        /*05c0*/ 	.byte	0x03, 0x5f
        /*05c2*/ 	.short	0x0101


	//----- nvinfo : EIATTR_UNUSED_LOAD_BYTE_OFFSET
	.align		4
        /*05c4*/ 	.byte	0x04, 0x44
        /*05c6*/ 	.short	(.L_227 - .L_226)


	//   ....[0]....
.L_226:
        /*05c8*/ 	.word	0x00000aa0
        /*05cc*/ 	.word	0x0000fff0


	//   ....[1]....
        /*05d0*/ 	.word	0x00019990
        /*05d4*/ 	.word	0x0000fff0


	//----- nvinfo : EIATTR_INT_WARP_WIDE_INSTR_OFFSETS
	.align		4
.L_227:
        /*05d8*/ 	.byte	0x04, 0x31
        /*05da*/ 	.short	(.L_229 - .L_228)


	//   ....[0]....
.L_228:
        /*05dc*/ 	.word	0x00000190


	//   ....[1]....
        /*05e0*/ 	.word	0x000001d0


	//   ....[2]....
        /*05e4*/ 	.word	0x00000240


	//   ....[3]....
        /*05e8*/ 	.word	0x0001ed60


	//   ....[4]....
        /*05ec*/ 	.word	0x0001edf0


	//   ....[5]....
        /*05f0*/ 	.word	0x000217b0


	//   ....[6]....
        /*05f4*/ 	.word	0x00021840


	//----- nvinfo : EIATTR_COOP_GROUP_MASK_REGIDS
	.align		4
.L_229:
        /*05f8*/ 	.byte	0x04, 0x29
        /*05fa*/ 	.short	(.L_231 - .L_230)


	//   ....[0]....
.L_230:
        /*05fc*/ 	.word	0xffffffff


	//   ....[1]....
        /*0600*/ 	.word	0xffffffff


	//   ....[2]....
        /*0604*/ 	.word	0xffffffff


	//   ....[3]....
        /*0608*/ 	.word	0xffffffff


	//   ....[4]....
        /*060c*/ 	.word	0xffffffff


	//   ....[5]....
        /*0610*/ 	.word	0xffffffff


	//   ....[6]....
        /*0614*/ 	.word	0xffffffff


	//   ....[7]....
        /*0618*/ 	.word	0xffffffff


	//   ....[8]....
        /*061c*/ 	.word	0xffffffff


	//   ....[9]....
        /*0620*/ 	.word	0xffffffff


	//   ....[10]....
        /*0624*/ 	.word	0xffffffff


	//   ....[11]....
        /*0628*/ 	.word	0xffffffff


	//   ....[12]....
        /*062c*/ 	.word	0xffffffff


	//   ....[13]....
        /*0630*/ 	.word	0xffffffff


	//   ....[14]....
        /*0634*/ 	.word	0xffffffff


	//   ....[15]....
        /*0638*/ 	.word	0xffffffff


	//   ....[16]....
        /*063c*/ 	.word	0xffffffff


	//   ....[17]....
        /*0640*/ 	.word	0xffffffff


	//   ....[18]....
        /*0644*/ 	.word	0xffffffff


	//   ....[19]....
        /*0648*/ 	.word	0xffffffff


	//   ....[20]....
        /*064c*/ 	.word	0xffffffff


	//   ....[21]....
        /*0650*/ 	.word	0xffffffff


	//   ....[22]....
        /*0654*/ 	.word	0xffffffff


	//   ....[23]....
        /*0658*/ 	.word	0xffffffff


	//   ....[24]....
        /*065c*/ 	.word	0xffffffff


	//   ....[25]....
        /*0660*/ 	.word	0xffffffff


	//   ....[26]....
        /*0664*/ 	.word	0xffffffff


	//   ....[27]....
        /*0668*/ 	.word	0xffffffff


	//   ....[28]....
        /*066c*/ 	.word	0xffffffff


	//   ....[29]....
        /*0670*/ 	.word	0xffffffff


	//   ....[30]....
        /*0674*/ 	.word	0xffffffff


	//   ....[31]....
        /*0678*/ 	.word	0xffffffff


	//   ....[32]....
        /*067c*/ 	.word	0xffffffff


	//   ....[33]....
        /*0680*/ 	.word	0xffffffff


	//   ....[34]....
        /*0684*/ 	.word	0xffffffff


	//   ....[35]....
        /*0688*/ 	.word	0xffffffff


	//   ....[36]....
        /*068c*/ 	.word	0xffffffff


	//   ....[37]....
        /*0690*/ 	.word	0xffffffff


	//   ....[38]....
        /*0694*/ 	.word	0xffffffff


	//   ....[39]....
        /*0698*/ 	.word	0xffffffff


	//   ....[40]....
        /*069c*/ 	.word	0xffffffff


	//   ....[41]....
        /*06a0*/ 	.word	0xffffffff


	//   ....[42]....
        /*06a4*/ 	.word	0xffffffff


	//   ....[43]....
        /*06a8*/ 	.word	0xffffffff


	//   ....[44]....
        /*06ac*/ 	.word	0xffffffff


	//   ....[45]....
        /*06b0*/ 	.word	0xffffffff


	//   ....[46]....
        /*06b4*/ 	.word	0xffffffff


	//   ....[47]....
        /*06b8*/ 	.word	0xffffffff


	//   ....[48]....
        /*06bc*/ 	.word	0xffffffff


	//   ....[49]....
        /*06c0*/ 	.word	0xffffffff


	//   ....[50]....
        /*06c4*/ 	.word	0xffffffff


	//   ....[51]....
        /*06c8*/ 	.word	0xffffffff


	//   ....[52]....
        /*06cc*/ 	.word	0xffffffff


	//   ....[53]....
        /*06d0*/ 	.word	0xffffffff


	//   ....[54]....
        /*06d4*/ 	.word	0xffffffff


	//   ....[55]....
        /*06d8*/ 	.word	0xffffffff


	//   ....[56]....
        /*06dc*/ 	.word	0xffffffff


	//   ....[57]....
        /*06e0*/ 	.word	0xffffffff


	//   ....[58]....
        /*06e4*/ 	.word	0xffffffff


	//   ....[59]....
        /*06e8*/ 	.word	0xffffffff


	//   ....[60]....
        /*06ec*/ 	.word	0xffffffff


	//   ....[61]....
        /*06f0*/ 	.word	0xffffffff


	//   ....[62]....
        /*06f4*/ 	.word	0xffffffff


	//   ....[63]....
        /*06f8*/ 	.word	0xffffffff


	//   ....[64]....
        /*06fc*/ 	.word	0xffffffff


	//   ....[65]....
        /*0700*/ 	.word	0xffffffff


	//   ....[66]....
        /*0704*/ 	.word	0xffffffff


	//   ....[67]....
        /*0708*/ 	.word	0xffffffff


	//   ....[68]....
        /*070c*/ 	.word	0xffffffff


	//   ....[69]....
        /*0710*/ 	.word	0xffffffff


	//   ....[70]....
        /*0714*/ 	.word	0xffffffff


	//   ....[71]....
        /*0718*/ 	.word	0xffffffff


	//   ....[72]....
        /*071c*/ 	.word	0xffffffff


	//   ....[73]....
        /*0720*/ 	.word	0xffffffff


	//   ....[74]....
        /*0724*/ 	.word	0xffffffff


	//   ....[75]....
        /*0728*/ 	.word	0xffffffff


	//   ....[76]....
        /*072c*/ 	.word	0xffffffff


	//   ....[77]....
        /*0730*/ 	.word	0xffffffff


	//   ....[78]....
        /*0734*/ 	.word	0xffffffff


	//   ....[79]....
        /*0738*/ 	.word	0xffffffff


	//   ....[80]....
        /*073c*/ 	.word	0xffffffff


	//   ....[81]....
        /*0740*/ 	.word	0xffffffff


	//   ....[82]....
        /*0744*/ 	.word	0xffffffff


	//   ....[83]....
        /*0748*/ 	.word	0xffffffff


	//   ....[84]....
        /*074c*/ 	.word	0xffffffff


	//   ....[85]....
        /*0750*/ 	.word	0xffffffff


	//   ....[86]....
        /*0754*/ 	.word	0xffffffff


	//   ....[87]....
        /*0758*/ 	.word	0xffffffff


	//   ....[88]....
        /*075c*/ 	.word	0xffffffff


	//   ....[89]....
        /*0760*/ 	.word	0xffffffff


	//   ....[90]....
        /*0764*/ 	.word	0xffffffff


	//   ....[91]....
        /*0768*/ 	.word	0xffffffff


	//   ....[92]....
        /*076c*/ 	.word	0xffffffff


	//   ....[93]....
        /*0770*/ 	.word	0xffffffff


	//   ....[94]....
        /*0774*/ 	.word	0xffffffff


	//   ....[95]....
        /*0778*/ 	.word	0xffffffff


	//   ....[96]....
        /*077c*/ 	.word	0xffffffff


	//   ....[97]....
        /*0780*/ 	.word	0xffffffff


	//   ....[98]....
        /*0784*/ 	.word	0xffffffff


	//   ....[99]....
        /*0788*/ 	.word	0xffffffff


	//   ....[100]....
        /*078c*/ 	.word	0xffffffff


	//   ....[101]....
        /*0790*/ 	.word	0xffffffff


	//   ....[102]....
        /*0794*/ 	.word	0xffffffff


	//   ....[103]....
        /*0798*/ 	.word	0xffffffff


	//   ....[104]....
        /*079c*/ 	.word	0xffffffff


	//   ....[105]....
        /*07a0*/ 	.word	0xffffffff


	//   ....[106]....
        /*07a4*/ 	.word	0xffffffff


	//   ....[107]....
        /*07a8*/ 	.word	0xffffffff


	//   ....[108]....
        /*07ac*/ 	.word	0xffffffff


	//   ....[109]....
        /*07b0*/ 	.word	0xffffffff


	//   ....[110]....
        /*07b4*/ 	.word	0xffffffff


	//   ....[111]....
        /*07b8*/ 	.word	0xffffffff


	//   ....[112]....
        /*07bc*/ 	.word	0xffffffff


	//   ....[113]....
        /*07c0*/ 	.word	0xffffffff


	//   ....[114]....
        /*07c4*/ 	.word	0xffffffff


	//   ....[115]....
        /*07c8*/ 	.word	0xffffffff


	//   ....[116]....
        /*07cc*/ 	.word	0xffffffff


	//   ....[117]....
        /*07d0*/ 	.word	0xffffffff


	//   ....[118]....
        /*07d4*/ 	.word	0xffffffff


	//   ....[119]....
        /*07d8*/ 	.word	0xffffffff


	//   ....[120]....
        /*07dc*/ 	.word	0x0500000f


	//   ....[121]....
        /*07e0*/ 	.word	0x0500000f


	//   ....[122]....
        /*07e4*/ 	.word	0x0500000f


	//   ....[123]....
        /*07e8*/ 	.word	0x0500000f


	//   ....[124]....
        /*07ec*/ 	.word	0x0500000f


	//   ....[125]....
        /*07f0*/ 	.word	0x0500000f


	//   ....[126]....
        /*07f4*/ 	.word	0x0500000f


	//   ....[127]....
        /*07f8*/ 	.word	0x0500000f


	//   ....[128]....
        /*07fc*/ 	.word	0x0500000f


	//   ....[129]....
        /*0800*/ 	.word	0x0500000f


	//   ....[130]....
        /*0804*/ 	.word	0x0500000f


	//   ....[131]....
        /*0808*/ 	.word	0x0500000f


	//   ....[132]....
        /*080c*/ 	.word	0x0500000f


	//   ....[133]....
        /*0810*/ 	.word	0x0500000f


	//   ....[134]....
        /*0814*/ 	.word	0x0500000f


	//   ....[135]....
        /*0818*/ 	.word	0x0500000f


	//   ....[136]....
        /*081c*/ 	.word	0x0500000f


	//   ....[137]....
        /*0820*/ 	.word	0x0500000f


	//   ....[138]....
        /*0824*/ 	.word	0x0500000f


	//   ....[139]....
        /*0828*/ 	.word	0x0500000f


	//   ....[140]....
        /*082c*/ 	.word	0x0500000f


	//   ....[141]....
        /*0830*/ 	.word	0x0500000f


	//   ....[142]....
        /*0834*/ 	.word	0x0500000f


	//   ....[143]....
        /*0838*/ 	.word	0x0500000f


	//   ....[144]....
        /*083c*/ 	.word	0x0500000f


	//   ....[145]....
        /*0840*/ 	.word	0x0500000f


	//   ....[146]....
        /*0844*/ 	.word	0x0500000f


	//   ....[147]....
        /*0848*/ 	.word	0x0500000f


	//   ....[148]....
        /*084c*/ 	.word	0x0500000f


	//   ....[149]....
        /*0850*/ 	.word	0x0500000f


	//   ....[150]....
        /*0854*/ 	.word	0x0500000f


	//   ....[151]....
        /*0858*/ 	.word	0x0500000f


	//   ....[152]....
        /*085c*/ 	.word	0x0500000f


	//   ....[153]....
        /*0860*/ 	.word	0x0500000f


	//----- nvinfo : EIATTR_COOP_GROUP_INSTR_OFFSETS
	.align		4
.L_231:
        /*0864*/ 	.byte	0x04, 0x28
        /*0866*/ 	.short	(.L_233 - .L_232)


	//   ....[0]....
.L_232:
        /*0868*/ 	.word	0x00000070


	//   ....[1]....
        /*086c*/ 	.word	0x000001a0


	//   ....[2]....
        /*0870*/ 	.word	0x000001f0


	//   ....[3]....
        /*0874*/ 	.word	0x00000420


	//   ....[4]....
        /*0878*/ 	.word	0x00000580


	//   ....[5]....
        /*087c*/ 	.word	0x000006a0


	//   ....[6]....
        /*0880*/ 	.word	0x00000800


	//   ....[7]....
        /*0884*/ 	.word	0x000070b0


	//   ....[8]....
        /*0888*/ 	.word	0x00007a50


	//   ....[9]....
        /*088c*/ 	.word	0x00007a60


	//   ....[10]....
        /*0890*/ 	.word	0x00007a70


	//   ....[11]....
        /*0894*/ 	.word	0x00007a80


	//   ....[12]....
        /*0898*/ 	.word	0x00009750


	//   ....[13]....
        /*089c*/ 	.word	0x00009760


	//   ....[14]....
        /*08a0*/ 	.word	0x00009770


	//   ....[15]....
        /*08a4*/ 	.word	0x00009780


	//   ....[16]....
        /*08a8*/ 	.word	0x0000c320


	//   ....[17]....
        /*08ac*/ 	.word	0x0000cab0


	//   ....[18]....
        /*08b0*/ 	.word	0x0000df00


	//   ....[19]....
        /*08b4*/ 	.word	0x0000e040


	//   ....[20]....
        /*08b8*/ 	.word	0x0000e510


	//   ....[21]....
        /*08bc*/ 	.word	0x0000e620


	//   ....[22]....
        /*08c0*/ 	.word	0x000102e0


	//   ....[23]....
        /*08c4*/ 	.word	0x00010740


	//   ....[24]....
        /*08c8*/ 	.word	0x000114a0


	//   ....[25]....
        /*08cc*/ 	.word	0x000115b0


	//   ....[26]....
        /*08d0*/ 	.word	0x00011d30


	//   ....[27]....
        /*08d4*/ 	.word	0x00011d90


	//   ....[28]....
        /*08d8*/ 	.word	0x00014300


	//   ....[29]....
        /*08dc*/ 	.word	0x00014320


	//   ....[30]....
        /*08e0*/ 	.word	0x00014340


	//   ....[31]....
        /*08e4*/ 	.word	0x00014370


	//   ....[32]....
        /*08e8*/ 	.word	0x000163f0


	//   ....[33]....
        /*08ec*/ 	.word	0x00016870


	//   ....[34]....
        /*08f0*/ 	.word	0x00017550


	//   ....[35]....
        /*08f4*/ 	.word	0x000176e0


	//   ....[36]....
        /*08f8*/ 	.word	0x00017e60


	//   ....[37]....
        /*08fc*/ 	.word	0x00017ec0


	//   ....[38]....
        /*0900*/ 	.word	0x00019210


	//   ....[39]....
        /*0904*/ 	.word	0x000192d0


	//   ....[40]....
        /*0908*/ 	.word	0x00019310


	//   ....[41]....
        /*090c*/ 	.word	0x000193d0


	//   ....[42]....
        /*0910*/ 	.word	0x00019fb0


	//   ....[43]....
        /*0914*/ 	.word	0x00019fe0


	//   ....[44]....
        /*0918*/ 	.word	0x0001a000


	//   ....[45]....
        /*091c*/ 	.word	0x0001a020


	//   ....[46]....
        /*0920*/ 	.word	0x0001a040


	//   ....[47]....
        /*0924*/ 	.word	0x0001a050


	//   ....[48]....
        /*0928*/ 	.word	0x0001a060


	//   ....[49]....
        /*092c*/ 	.word	0x0001a070


	//   ....[50]....
        /*0930*/ 	.word	0x0001a080


	//   ....[51]....
        /*0934*/ 	.word	0x0001a090


	//   ....[52]....
        /*0938*/ 	.word	0x0001a0a0


	//   ....[53]....
        /*093c*/ 	.word	0x0001a0b0


	//   ....[54]....
        /*0940*/ 	.word	0x0001a0f0


	//   ....[55]....
        /*0944*/ 	.word	0x0001a100


	//   ....[56]....
        /*0948*/ 	.word	0x0001a110


	//   ....[57]....
        /*094c*/ 	.word	0x0001a120


	//   ....[58]....
        /*0950*/ 	.word	0x0001a130


	//   ....[59]....
        /*0954*/ 	.word	0x0001a140


	//   ....[60]....
        /*0958*/ 	.word	0x0001a150


	//   ....[61]....
        /*095c*/ 	.word	0x0001a160


	//   ....[62]....
        /*0960*/ 	.word	0x0001a170


	//   ....[63]....
        /*0964*/ 	.word	0x0001a180


	//   ....[64]....
        /*0968*/ 	.word	0x0001a190


	//   ....[65]....
        /*096c*/ 	.word	0x0001a1a0


	//   ....[66]....
        /*0970*/ 	.word	0x0001a8c0


	//   ....[67]....
        /*0974*/ 	.word	0x0001a900


	//   ....[68]....
        /*0978*/ 	.word	0x0001a960


	//   ....[69]....
        /*097c*/ 	.word	0x0001a970


	//   ....[70]....
        /*0980*/ 	.word	0x0001aeb0


	//   ....[71]....
        /*0984*/ 	.word	0x0001aee0


	//   ....[72]....
        /*0988*/ 	.word	0x0001afe0


	//   ....[73]....
        /*098c*/ 	.word	0x0001b000


	//   ....[74]....
        /*0990*/ 	.word	0x0001b910


	//   ....[75]....
        /*0994*/ 	.word	0x0001b920


	//   ....[76]....
        /*0998*/ 	.word	0x0001ba20


	//   ....[77]....
        /*099c*/ 	.word	0x0001ba40


	//   ....[78]....
        /*09a0*/ 	.word	0x0001bbd0


	//   ....[79]....
        /*09a4*/ 	.word	0x0001bd90


	//   ....[80]....
        /*09a8*/ 	.word	0x0001bdc0


	//   ....[81]....
        /*09ac*/ 	.word	0x0001bdf0


	//   ....[82]....
        /*09b0*/ 	.word	0x0001be20


	//   ....[83]....
        /*09b4*/ 	.word	0x0001be50


	//   ....[84]....
        /*09b8*/ 	.word	0x0001be80


	//   ....[85]....
        /*09bc*/ 	.word	0x0001bff0


	//   ....[86]....
        /*09c0*/ 	.word	0x0001c020


	//   ....[87]....
        /*09c4*/ 	.word	0x0001c050


	//   ....[88]....
        /*09c8*/ 	.word	0x0001c080


	//   ....[89]....
        /*09cc*/ 	.word	0x0001c0b0


	//   ....[90]....
        /*09d0*/ 	.word	0x0001c0e0


	//   ....[91]....
        /*09d4*/ 	.word	0x0001c180


	//   ....[92]....
        /*09d8*/ 	.word	0x0001c1e0


	//   ....[93]....
        /*09dc*/ 	.word	0x0001c280


	//   ....[94]....
        /*09e0*/ 	.word	0x0001d4e0


	//   ....[95]....
        /*09e4*/ 	.word	0x0001f490


	//   ....[96]....
        /*09e8*/ 	.word	0x00020350


	//   ....[97]....
        /*09ec*/ 	.word	0x00020360


	//   ....[98]....
        /*09f0*/ 	.word	0x00020370


	//   ....[99]....
        /*09f4*/ 	.word	0x00020380


	//   ....[100]....
        /*09f8*/ 	.word	0x000204b0


	//   ....[101]....
        /*09fc*/ 	.word	0x000204c0


	//   ....[102]....
        /*0a00*/ 	.word	0x00021f10


	//   ....[103]....
        /*0a04*/ 	.word	0x00021f40


	//   ....[104]....
        /*0a08*/ 	.word	0x00021f80


	//   ....[105]....
        /*0a0c*/ 	.word	0x00021fb0


	//   ....[106]....
        /*0a10*/ 	.word	0x00021fe0


	//   ....[107]....
        /*0a14*/ 	.word	0x00022010


	//   ....[108]....
        /*0a18*/ 	.word	0x00022040


	//   ....[109]....
        /*0a1c*/ 	.word	0x00022070


	//   ....[110]....
        /*0a20*/ 	.word	0x000221f0


	//   ....[111]....
        /*0a24*/ 	.word	0x00022220


	//   ....[112]....
        /*0a28*/ 	.word	0x00022250


	//   ....[113]....
        /*0a2c*/ 	.word	0x00022280


	//   ....[114]....
        /*0a30*/ 	.word	0x000222b0


	//   ....[115]....
        /*0a34*/ 	.word	0x000222e0


	//   ....[116]....
        /*0a38*/ 	.word	0x000223a0


	//   ....[117]....
        /*0a3c*/ 	.word	0x000223c0


	//   ....[118]....
        /*0a40*/ 	.word	0x00022430


	//   ....[119]....
        /*0a44*/ 	.word	0x00022ad0


	//   ....[120]....
        /*0a48*/ 	.word	0x00022f40


	//   ....[121]....
        /*0a4c*/ 	.word	0x00022fd0


	//   ....[122]....
        /*0a50*/ 	.word	0x00023020


	//   ....[123]....
        /*0a54*/ 	.word	0x00023070


	//   ....[124]....
        /*0a58*/ 	.word	0x00023140


	//   ....[125]....
        /*0a5c*/ 	.word	0x000231d0


	//   ....[126]....
        /*0a60*/ 	.word	0x00023220


	//   ....[127]....
        /*0a64*/ 	.word	0x00023270


	//   ....[128]....
        /*0a68*/ 	.word	0x00023610


	//   ....[129]....
        /*0a6c*/ 	.word	0x000238f0


	//   ....[130]....
        /*0a70*/ 	.word	0x00023af0


	//   ....[131]....
        /*0a74*/ 	.word	0x00023b40


	//   ....[132]....
        /*0a78*/ 	.word	0x00023ba0


	//   ....[133]....
        /*0a7c*/ 	.word	0x00023c40


	//   ....[134]....
        /*0a80*/ 	.word	0x00023d10


	//   ....[135]....
        /*0a84*/ 	.word	0x00023df0


	//   ....[136]....
        /*0a88*/ 	.word	0x000240c0


	//   ....[137]....
        /*0a8c*/ 	.word	0x00024160


	//   ....[138]....
        /*0a90*/ 	.word	0x00024280


	//   ....[139]....
        /*0a94*/ 	.word	0x000242f0


	//   ....[140]....
        /*0a98*/ 	.word	0x00024360


	//   ....[141]....
        /*0a9c*/ 	.word	0x000243d0


	//   ....[142]....
        /*0aa0*/ 	.word	0x00024440


	//   ....[143]....
        /*0aa4*/ 	.word	0x000244c0


	//   ....[144]....
        /*0aa8*/ 	.word	0x00024550


	//   ....[145]....
        /*0aac*/ 	.word	0x000245e0


	//   ....[146]....
        /*0ab0*/ 	.word	0x00024650


	//   ....[147]....
        /*0ab4*/ 	.word	0x000246c0


	//   ....[148]....
        /*0ab8*/ 	.word	0x00024730


	//   ....[149]....
        /*0abc*/ 	.word	0x000247b0


	//   ....[150]....
        /*0ac0*/ 	.word	0x00024820


	//   ....[151]....
        /*0ac4*/ 	.word	0x000248c0


	//   ....[152]....
        /*0ac8*/ 	.word	0x00024950


	//   ....[153]....
        /*0acc*/ 	.word	0x00024a80


	//----- nvinfo : EIATTR_REG_RECONFIG
	.align		4
.L_233:
        /*0ad0*/ 	.byte	0x01, 0x54
	.zero		2


	//----- nvinfo : EIATTR_SYSCALL_OFFSETS
	.align		4
        /*0ad4*/ 	.byte	0x04, 0x46
        /*0ad6*/ 	.short	(.L_235 - .L_234)


	//   ....[0]....
.L_234:
        /*0ad8*/ 	.word	0x00001d40


	//   ....[1]....
        /*0adc*/ 	.word	0x00001e90


	//   ....[2]....
        /*0ae0*/ 	.word	0x00007220


	//   ....[3]....
        /*0ae4*/ 	.word	0x000077f0


	//   ....[4]....
        /*0ae8*/ 	.word	0x0001ef50


	//   ....[5]....
        /*0aec*/ 	.word	0x0001f0c0


	//   ....[6]....
        /*0af0*/ 	.word	0x0001f210


	//   ....[7]....
        /*0af4*/ 	.word	0x0001f350


	//   ....[8]....
        /*0af8*/ 	.word	0x0001fdf0


	//----- nvinfo : EIATTR_MBARRIER_INSTR_OFFSETS
	.align		4
.L_235:
        /*0afc*/ 	.byte	0x04, 0x39
        /*0afe*/ 	.short	(.L_237 - .L_236)


	//   ....[0]....
.L_236:
        /*0b00*/ 	.word	0x000002d0
        /*0b04*/ 	.word	0x000000ff
        /*0b08*/ 	.word	0x00019c00
        /*0b0c*/ 	.short	0x0100
        /*0b0e*/ 	.byte	0x08
	.zero		1


	//   ....[1]....
        /*0b10*/ 	.word	0x000002e0
        /*0b14*/ 	.word	0x000000ff
        /*0b18*/ 	.word	0x00019c20
        /*0b1c*/ 	.short	0x0100
        /*0b1e*/ 	.byte	0x08
	.zero		1


	//   ....[2]....
        /*0b20*/ 	.word	0x000003d0
        /*0b24*/ 	.word	0x000000ff
        /*0b28*/ 	.word	0x00019c30
        /*0b2c*/ 	.short	0x0100
        /*0b2e*/ 	.byte	0x08
	.zero		1


	//   ....[3]....
        /*0b30*/ 	.word	0x000003e0
        /*0b34*/ 	.word	0x000000ff
        /*0b38*/ 	.word	0x00019c40
        /*0b3c*/ 	.short	0x0100
        /*0b3e*/ 	.byte	0x08
	.zero		1


	//   ....[4]....
        /*0b40*/ 	.word	0x000003f0
        /*0b44*/ 	.word	0x000000ff
        /*0b48*/ 	.word	0x00019c38
        /*0b4c*/ 	.short	0x0100
        /*0b4e*/ 	.byte	0x08
	.zero		1


	//   ....[5]....
        /*0b50*/ 	.word	0x00000400
        /*0b54*/ 	.word	0x000000ff
        /*0b58*/ 	.word	0x00019c48
        /*0b5c*/ 	.short	0x0100
        /*0b5e*/ 	.byte	0x08
	.zero		1


	//   ....[6]....
        /*0b60*/ 	.word	0x00000530
        /*0b64*/ 	.word	0x000000ff
        /*0b68*/ 	.word	0x00019c50
        /*0b6c*/ 	.short	0x0100
        /*0b6e*/ 	.byte	0x08
	.zero		1


	//   ....[7]....
        /*0b70*/ 	.word	0x00000540
        /*0b74*/ 	.word	0x000000ff
        /*0b78*/ 	.word	0x00019c60
        /*0b7c*/ 	.short	0x0100
        /*0b7e*/ 	.byte	0x08
	.zero		1


	//   ....[8]....
        /*0b80*/ 	.word	0x00000550
        /*0b84*/ 	.word	0x000000ff
        /*0b88*/ 	.word	0x00019c58
        /*0b8c*/ 	.short	0x0100
        /*0b8e*/ 	.byte	0x08
	.zero		1


	//   ....[9]....
        /*0b90*/ 	.word	0x00000560
        /*0b94*/ 	.word	0x000000ff
        /*0b98*/ 	.word	0x00019c68
        /*0b9c*/ 	.short	0x0100
        /*0b9e*/ 	.byte	0x08
	.zero		1


	//   ....[10]....
        /*0ba0*/ 	.word	0x00000650
        /*0ba4*/ 	.word	0x000000ff
        /*0ba8*/ 	.word	0x00019c70
        /*0bac*/ 	.short	0x0100
        /*0bae*/ 	.byte	0x06
	.zero		1


	//   ....[11]....
        /*0bb0*/ 	.word	0x00000660
        /*0bb4*/ 	.word	0x000000ff
        /*0bb8*/ 	.word	0x00019c80
        /*0bbc*/ 	.short	0x0100
        /*0bbe*/ 	.byte	0x06
	.zero		1


	//   ....[12]....
        /*0bc0*/ 	.word	0x00000670
        /*0bc4*/ 	.word	0x000000ff
        /*0bc8*/ 	.word	0x00019c78
        /*0bcc*/ 	.short	0x0100
        /*0bce*/ 	.byte	0x06
	.zero		1


	//   ....[13]....
        /*0bd0*/ 	.word	0x00000680
        /*0bd4*/ 	.word	0x000000ff
        /*0bd8*/ 	.word	0x00019c88
        /*0bdc*/ 	.short	0x0100
        /*0bde*/ 	.byte	0x06
	.zero		1


	//   ....[14]....
        /*0be0*/ 	.word	0x000007b0
        /*0be4*/ 	.word	0x000000ff
        /*0be8*/ 	.word	0x00019c90
        /*0bec*/ 	.short	0x0100
        /*0bee*/ 	.byte	0x08
	.zero		1


	//   ....[15]....
        /*0bf0*/ 	.word	0x000007c0
        /*0bf4*/ 	.word	0x000000ff
        /*0bf8*/ 	.word	0x00019ca0
        /*0bfc*/ 	.short	0x0100
        /*0bfe*/ 	.byte	0x08
	.zero		1


	//   ....[16]....
        /*0c00*/ 	.word	0x000007d0
        /*0c04*/ 	.word	0x000000ff
        /*0c08*/ 	.word	0x00019c98
        /*0c0c*/ 	.short	0x0100
        /*0c0e*/ 	.byte	0x08
	.zero		1


	//   ....[17]....
        /*0c10*/ 	.word	0x000007e0
        /*0c14*/ 	.word	0x000000ff
        /*0c18*/ 	.word	0x00019ca8
        /*0c1c*/ 	.short	0x0100
        /*0c1e*/ 	.byte	0x08
	.zero		1


	//   ....[18]....
        /*0c20*/ 	.word	0x00000910
        /*0c24*/ 	.word	0x000000ff
        /*0c28*/ 	.word	0x00019cb0
        /*0c2c*/ 	.short	0x0100
        /*0c2e*/ 	.byte	0x08
	.zero		1


	//   ....[19]....
        /*0c30*/ 	.word	0x00000920
        /*0c34*/ 	.word	0x000000ff
        /*0c38*/ 	.word	0x00019cc0
        /*0c3c*/ 	.short	0x0100
        /*0c3e*/ 	.byte	0x08
	.zero		1


	//   ....[20]....
        /*0c40*/ 	.word	0x00000930
        /*0c44*/ 	.word	0x000000ff
        /*0c48*/ 	.word	0x00019cb8
        /*0c4c*/ 	.short	0x0100
        /*0c4e*/ 	.byte	0x08
	.zero		1


	//   ....[21]....
        /*0c50*/ 	.word	0x00000940
        /*0c54*/ 	.word	0x000000ff
        /*0c58*/ 	.word	0x00019cc8
        /*0c5c*/ 	.short	0x0100
        /*0c5e*/ 	.byte	0x08
	.zero		1


	//   ....[22]....
        /*0c60*/ 	.word	0x00002c20
        /*0c64*/ 	.word	0x00000053
        /*0c68*/ 	.word	0x00019c90
        /*0c6c*/ 	.short	0x010a
        /*0c6e*/ 	.byte	0x3f
	.zero		1


	//   ....[23]....
        /*0c70*/ 	.word	0x00004460
        /*0c74*/ 	.word	0x00000053
        /*0c78*/ 	.word	0x00019c90
        /*0c7c*/ 	.short	0x010a
        /*0c7e*/ 	.byte	0x3f
	.zero		1


	//   ....[24]....
        /*0c80*/ 	.word	0x000064f0
        /*0c84*/ 	.word	0x00000053
        /*0c88*/ 	.word	0x00019c90
        /*0c8c*/ 	.short	0x010a
        /*0c8e*/ 	.byte	0x3f
	.zero		1


	//   ....[25]....
        /*0c90*/ 	.word	0x000066a0
        /*0c94*/ 	.word	0x00000008
        /*0c98*/ 	.word	0x00000000
        /*0c9c*/ 	.short	0x0101
        /*0c9e*/ 	.byte	0x3f
	.zero		1


	//   ....[26]....
        /*0ca0*/ 	.word	0x000066e0
        /*0ca4*/ 	.word	0x00000053
        /*0ca8*/ 	.word	0x00019cb0
        /*0cac*/ 	.short	0x010a
        /*0cae*/ 	.byte	0x3f
	.zero		1


	//   ....[27]....
        /*0cb0*/ 	.word	0x00006960
        /*0cb4*/ 	.word	0x00000053
        /*0cb8*/ 	.word	0x00000000
        /*0cbc*/ 	.short	0x0101
        /*0cbe*/ 	.byte	0x3f
	.zero		1


	//   ....[28]....
        /*0cc0*/ 	.word	0x00007570
        /*0cc4*/ 	.word	0x00000010
        /*0cc8*/ 	.word	0x00019c00
        /*0ccc*/ 	.short	0x010a
        /*0cce*/ 	.byte	0x3f
	.zero		1


	//   ....[29]....
        /*0cd0*/ 	.word	0x000075c0
        /*0cd4*/ 	.word	0x00000010
        /*0cd8*/ 	.word	0x00019c00
        /*0cdc*/ 	.short	0x010a
        /*0cde*/ 	.byte	0x3f
	.zero		1


	//   ....[30]....
        /*0ce0*/ 	.word	0x00007dc0
        /*0ce4*/ 	.word	0x00000010
        /*0ce8*/ 	.word	0x00019c00
        /*0cec*/ 	.short	0x010a
        /*0cee*/ 	.byte	0x3f
	.zero		1


	//   ....[31]....
        /*0cf0*/ 	.word	0x00009a80
        /*0cf4*/ 	.word	0x00000010
        /*0cf8*/ 	.word	0x00019c00
        /*0cfc*/ 	.short	0x010a
        /*0cfe*/ 	.byte	0x3f
	.zero		1


	//   ....[32]....
        /*0d00*/ 	.word	0x0000bc30
        /*0d04*/ 	.word	0x00000003
        /*0d08*/ 	.word	0x00019c30
        /*0d0c*/ 	.short	0x010a
        /*0d0e*/ 	.byte	0x3f
	.zero		1


	//   ....[33]....
        /*0d10*/ 	.word	0x0000bca0
        /*0d14*/ 	.word	0x00000003
        /*0d18*/ 	.word	0x00019c30
        /*0d1c*/ 	.short	0x010a
        /*0d1e*/ 	.byte	0x3f
	.zero		1


	//   ....[34]....
        /*0d20*/ 	.word	0x0000c4e0
        /*0d24*/ 	.word	0x00000004
        /*0d28*/ 	.word	0x00000000
        /*0d2c*/ 	.short	0x0101
        /*0d2e*/ 	.byte	0x3f
	.zero		1


	//   ....[35]....
        /*0d30*/ 	.word	0x0000f720
        /*0d34*/ 	.word	0x00000005
        /*0d38*/ 	.word	0x00019c30
        /*0d3c*/ 	.short	0x010a
        /*0d3e*/ 	.byte	0x3f
	.zero		1


	//   ....[36]....
        /*0d40*/ 	.word	0x0000f7a0
        /*0d44*/ 	.word	0x00000005
        /*0d48*/ 	.word	0x00019c30
        /*0d4c*/ 	.short	0x010a
        /*0d4e*/ 	.byte	0x3f
	.zero		1


	//   ....[37]....
        /*0d50*/ 	.word	0x0000f9c0
        /*0d54*/ 	.word	0x00000013
        /*0d58*/ 	.word	0x00019c50
        /*0d5c*/ 	.short	0x010a
        /*0d5e*/ 	.byte	0x3f
	.zero		1


	//   ....[38]....
        /*0d60*/ 	.word	0x0000fa10
        /*0d64*/ 	.word	0x00000013
        /*0d68*/ 	.word	0x00019c50
        /*0d6c*/ 	.short	0x010a
        /*0d6e*/ 	.byte	0x3f
	.zero		1


	//   ....[39]....
        /*0d70*/ 	.word	0x00010300
        /*0d74*/ 	.word	0x00000005
        /*0d78*/ 	.word	0x00000000
        /*0d7c*/ 	.short	0x0101
        /*0d7e*/ 	.byte	0x3f
	.zero		1


	//   ....[40]....
        /*0d80*/ 	.word	0x000127a0
        /*0d84*/ 	.word	0x00000013
        /*0d88*/ 	.word	0x00000000
        /*0d8c*/ 	.short	0x0101
        /*0d8e*/ 	.byte	0x3f
	.zero		1


	//   ....[41]....
        /*0d90*/ 	.word	0x000131f0
        /*0d94*/ 	.word	0x00000015
        /*0d98*/ 	.word	0x00019c30
        /*0d9c*/ 	.short	0x010a
        /*0d9e*/ 	.byte	0x3f
	.zero		1


	//   ....[42]....
        /*0da0*/ 	.word	0x00013270
        /*0da4*/ 	.word	0x00000015
        /*0da8*/ 	.word	0x00019c30
        /*0dac*/ 	.short	0x010a
        /*0dae*/ 	.byte	0x3f
	.zero		1


	//   ....[43]....
        /*0db0*/ 	.word	0x00013490
        /*0db4*/ 	.word	0x0000009a
        /*0db8*/ 	.word	0x00019c50
        /*0dbc*/ 	.short	0x010a
        /*0dbe*/ 	.byte	0x3f
	.zero		1


	//   ....[44]....
        /*0dc0*/ 	.word	0x000134e0
        /*0dc4*/ 	.word	0x0000009a
        /*0dc8*/ 	.word	0x00019c50
        /*0dcc*/ 	.short	0x010a
        /*0dce*/ 	.byte	0x3f
	.zero		1


	//   ....[45]....
        /*0dd0*/ 	.word	0x00014450
        /*0dd4*/ 	.word	0x00000015
        /*0dd8*/ 	.word	0x00000000
        /*0ddc*/ 	.short	0x0101
        /*0dde*/ 	.byte	0x3f
	.zero		1


	//   ....[46]....
        /*0de0*/ 	.word	0x000156d0
        /*0de4*/ 	.word	0x0000009a
        /*0de8*/ 	.word	0x00000000
        /*0dec*/ 	.short	0x0101
        /*0dee*/ 	.byte	0x3f
	.zero		1


	//   ....[47]....
        /*0df0*/ 	.word	0x00015850
        /*0df4*/ 	.word	0x0000009a
        /*0df8*/ 	.word	0x00019c30
        /*0dfc*/ 	.short	0x010a
        /*0dfe*/ 	.byte	0x3f
	.zero		1


	//   ....[48]....
        /*0e00*/ 	.word	0x000158d0
        /*0e04*/ 	.word	0x0000009a
        /*0e08*/ 	.word	0x00019c30
        /*0e0c*/ 	.short	0x010a
        /*0e0e*/ 	.byte	0x3f
	.zero		1


	//   ....[49]....
        /*0e10*/ 	.word	0x00015af0
        /*0e14*/ 	.word	0x00000015
        /*0e18*/ 	.word	0x00019c50
        /*0e1c*/ 	.short	0x010a
        /*0e1e*/ 	.byte	0x3f
	.zero		1


	//   ....[50]....
        /*0e20*/ 	.word	0x00015b40
        /*0e24*/ 	.word	0x00000015
        /*0e28*/ 	.word	0x00019c50
        /*0e2c*/ 	.short	0x010a
        /*0e2e*/ 	.byte	0x3f
	.zero		1


	//   ....[51]....
        /*0e30*/ 	.word	0x00016470
        /*0e34*/ 	.word	0x0000002e
        /*0e38*/ 	.word	0x00000000
        /*0e3c*/ 	.short	0x0101
        /*0e3e*/ 	.byte	0x3f
	.zero		1


	//   ....[52]....
        /*0e40*/ 	.word	0x000188d0
        /*0e44*/ 	.word	0x00000015
        /*0e48*/ 	.word	0x00000000
        /*0e4c*/ 	.short	0x0101
        /*0e4e*/ 	.byte	0x3f
	.zero		1


	//   ....[53]....
        /*0e50*/ 	.word	0x00018f60
        /*0e54*/ 	.word	0x00000005
        /*0e58*/ 	.word	0x00019c50
        /*0e5c*/ 	.short	0x010a
        /*0e5e*/ 	.byte	0x3f
	.zero		1


	//   ....[54]....
        /*0e60*/ 	.word	0x00018fb0
        /*0e64*/ 	.word	0x00000005
        /*0e68*/ 	.word	0x00019c50
        /*0e6c*/ 	.short	0x010a
        /*0e6e*/ 	.byte	0x3f
	.zero		1


	//   ....[55]....
        /*0e70*/ 	.word	0x000198e0
        /*0e74*/ 	.word	0x00000005
        /*0e78*/ 	.word	0x00000000
        /*0e7c*/ 	.short	0x0101
        /*0e7e*/ 	.byte	0x3f
	.zero		1


	//   ....[56]....
        /*0e80*/ 	.word	0x0001aed0
        /*0e84*/ 	.word	0x00000000
        /*0e88*/ 	.word	0x00000000
        /*0e8c*/ 	.short	0x0101
        /*0e8e*/ 	.byte	0x3f
	.zero		1


	//   ....[57]....
        /*0e90*/ 	.word	0x0001d5c0
        /*0e94*/ 	.word	0x00000017
        /*0e98*/ 	.word	0x00019c20
        /*0e9c*/ 	.short	0x010a
        /*0e9e*/ 	.byte	0x3f
	.zero		1


	//   ....[58]....
        /*0ea0*/ 	.word	0x0001d650
        /*0ea4*/ 	.word	0x0000000a
        /*0ea8*/ 	.word	0x00019ca0
        /*0eac*/ 	.short	0x010a
        /*0eae*/ 	.byte	0x3f
	.zero		1


	//   ....[59]....
        /*0eb0*/ 	.word	0x0001daa0
        /*0eb4*/ 	.word	0x0000000a
        /*0eb8*/ 	.word	0x00019cc0
        /*0ebc*/ 	.short	0x010a
        /*0ebe*/ 	.byte	0x3f
	.zero		1


	//   ....[60]....
        /*0ec0*/ 	.word	0x0001dfb0
        /*0ec4*/ 	.word	0x00000009
        /*0ec8*/ 	.word	0x00019ca0
        /*0ecc*/ 	.short	0x010a
        /*0ece*/ 	.byte	0x3f
	.zero		1


	//   ....[61]....
        /*0ed0*/ 	.word	0x0001e3f0
        /*0ed4*/ 	.word	0x00000009
        /*0ed8*/ 	.word	0x00019cc0
        /*0edc*/ 	.short	0x010a
        /*0ede*/ 	.byte	0x3f
	.zero		1


	//   ....[62]....
        /*0ee0*/ 	.word	0x0001f6c0
        /*0ee4*/ 	.word	0x00000004
        /*0ee8*/ 	.word	0x00019c80
        /*0eec*/ 	.short	0x010a
        /*0eee*/ 	.byte	0x3f
	.zero		1


	//   ....[63]....
        /*0ef0*/ 	.word	0x0001f920
        /*0ef4*/ 	.word	0x00000004
        /*0ef8*/ 	.word	0x00019c40
        /*0efc*/ 	.short	0x010a
        /*0efe*/ 	.byte	0x3f
	.zero		1


	//   ....[64]....
        /*0f00*/ 	.word	0x000205a0
        /*0f04*/ 	.word	0x00000017
        /*0f08*/ 	.word	0x00019c00
        /*0f0c*/ 	.short	0x0107
        /*0f0e*/ 	.byte	0x3f
	.zero		1


	//   ....[65]....
        /*0f10*/ 	.word	0x000206a0
        /*0f14*/ 	.word	0x00000017
        /*0f18*/ 	.word	0x00019c00
        /*0f1c*/ 	.short	0x0101
        /*0f1e*/ 	.byte	0x3f
	.zero		1


	//   ....[66]....
        /*0f20*/ 	.word	0x000206c0
        /*0f24*/ 	.word	0x00000017
        /*0f28*/ 	.word	0x00019c20
        /*0f2c*/ 	.short	0x010a
        /*0f2e*/ 	.byte	0x3f
	.zero		1


	//   ....[67]....
        /*0f30*/ 	.word	0x000209b0
        /*0f34*/ 	.word	0x00000006
        /*0f38*/ 	.word	0x00019c80
        /*0f3c*/ 	.short	0x010a
        /*0f3e*/ 	.byte	0x3f
	.zero		1


	//   ....[68]....
        /*0f40*/ 	.word	0x00020de0
        /*0f44*/ 	.word	0x00000006
        /*0f48*/ 	.word	0x00019c40
        /*0f4c*/ 	.short	0x010a
        /*0f4e*/ 	.byte	0x3f
	.zero		1


	//   ....[69]....
        /*0f50*/ 	.word	0x00021290
        /*0f54*/ 	.word	0x00000003
        /*0f58*/ 	.word	0x00019c70
        /*0f5c*/ 	.short	0x010a
        /*0f5e*/ 	.byte	0x3f
	.zero		1


	//   ....[70]....
        /*0f60*/ 	.word	0x00021300
        /*0f64*/ 	.word	0x00000003
        /*0f68*/ 	.word	0x00019c60
        /*0f6c*/ 	.short	0x010a
        /*0f6e*/ 	.byte	0x3f
	.zero		1


	//   ....[71]....
        /*0f70*/ 	.word	0x00021680
        /*0f74*/ 	.word	0x00000003
        /*0f78*/ 	.word	0x00019c50
        /*0f7c*/ 	.short	0x0101
        /*0f7e*/ 	.byte	0x3f
	.zero		1


	//   ....[72]....
        /*0f80*/ 	.word	0x00021700
        /*0f84*/ 	.word	0x00000003
        /*0f88*/ 	.word	0x00000000
        /*0f8c*/ 	.short	0x0101
        /*0f8e*/ 	.byte	0x3f
	.zero		1


	//   ....[73]....
        /*0f90*/ 	.word	0x00021900
        /*0f94*/ 	.word	0x00000003
        /*0f98*/ 	.word	0x00019c70
        /*0f9c*/ 	.short	0x010a
        /*0f9e*/ 	.byte	0x3f
	.zero		1


	//   ....[74]....
        /*0fa0*/ 	.word	0x00021970
        /*0fa4*/ 	.word	0x00000003
        /*0fa8*/ 	.word	0x00019c60
        /*0fac*/ 	.short	0x010a
        /*0fae*/ 	.byte	0x3f
	.zero		1


	//   ....[75]....
        /*0fb0*/ 	.word	0x00021cf0
        /*0fb4*/ 	.word	0x00000003
        /*0fb8*/ 	.word	0x00019c50
        /*0fbc*/ 	.short	0x0101
        /*0fbe*/ 	.byte	0x3f
	.zero		1


	//   ....[76]....
        /*0fc0*/ 	.word	0x00021d40
        /*0fc4*/ 	.word	0x00000000
        /*0fc8*/ 	.word	0x00000000
        /*0fcc*/ 	.short	0x0101
        /*0fce*/ 	.byte	0x3f
	.zero		1


	//   ....[77]....
        /*0fd0*/ 	.word	0x00022a50
        /*0fd4*/ 	.word	0x00000009
        /*0fd8*/ 	.word	0x00019c20
        /*0fdc*/ 	.short	0x010a
        /*0fde*/ 	.byte	0x3f
	.zero		1


	//   ....[78]....
        /*0fe0*/ 	.word	0x00022be0
        /*0fe4*/ 	.word	0x00000007
        /*0fe8*/ 	.word	0x00000000
        /*0fec*/ 	.short	0x010a
        /*0fee*/ 	.byte	0x3f
	.zero		1


	//   ....[79]....
        /*0ff0*/ 	.word	0x00022c50
        /*0ff4*/ 	.word	0x00000003
        /*0ff8*/ 	.word	0x00000000
        /*0ffc*/ 	.short	0x010a
        /*0ffe*/ 	.byte	0x3f
	.zero		1


	//   ....[80]....
        /*1000*/ 	.word	0x00022ca0
        /*1004*/ 	.word	0x00000003
        /*1008*/ 	.word	0x00019c60
        /*100c*/ 	.short	0x010a
        /*100e*/ 	.byte	0x3f
	.zero		1


	//   ....[81]....
        /*1010*/ 	.word	0x00022cf0
        /*1014*/ 	.word	0x00000005
        /*1018*/ 	.word	0x00019c60
        /*101c*/ 	.short	0x010a
        /*101e*/ 	.byte	0x3f
	.zero		1


	//   ....[82]....
        /*1020*/ 	.word	0x00022d30
        /*1024*/ 	.word	0x00000003
        /*1028*/ 	.word	0x00019c80
        /*102c*/ 	.short	0x010a
        /*102e*/ 	.byte	0x3f
	.zero		1


	//   ....[83]....
        /*1030*/ 	.word	0x00022d50
        /*1034*/ 	.word	0x00000005
        /*1038*/ 	.word	0x00019c80
        /*103c*/ 	.short	0x010a
        /*103e*/ 	.byte	0x3f
	.zero		1


	//   ....[84]....
        /*1040*/ 	.word	0x00022db0
        /*1044*/ 	.word	0x00000053
        /*1048*/ 	.word	0x00019c90
        /*104c*/ 	.short	0x010a
        /*104e*/ 	.byte	0x3f
	.zero		1


	//   ....[85]....
        /*1050*/ 	.word	0x00022e00
        /*1054*/ 	.word	0x00000053
        /*1058*/ 	.word	0x00019c90
        /*105c*/ 	.short	0x010a
        /*105e*/ 	.byte	0x3f
	.zero		1


	//   ....[86]....
        /*1060*/ 	.word	0x00022e50
        /*1064*/ 	.word	0x00000053
        /*1068*/ 	.word	0x00019c90
        /*106c*/ 	.short	0x010a
        /*106e*/ 	.byte	0x3f
	.zero		1


	//   ....[87]....
        /*1070*/ 	.word	0x00022ea0
        /*1074*/ 	.word	0x00000053
        /*1078*/ 	.word	0x00019cb0
        /*107c*/ 	.short	0x010a
        /*107e*/ 	.byte	0x3f
	.zero		1


	//   ....[88]....
        /*1080*/ 	.word	0x000230a0
        /*1084*/ 	.word	0x00000010
        /*1088*/ 	.word	0x00019c00
        /*108c*/ 	.short	0x010a
        /*108e*/ 	.byte	0x3f
	.zero		1


	//   ....[89]....
        /*1090*/ 	.word	0x000232b0
        /*1094*/ 	.word	0x00000010
        /*1098*/ 	.word	0x00019c00
        /*109c*/ 	.short	0x010a
        /*109e*/ 	.byte	0x3f
	.zero		1


	//   ....[90]....
        /*10a0*/ 	.word	0x00023300
        /*10a4*/ 	.word	0x00000003
        /*10a8*/ 	.word	0x00019c30
        /*10ac*/ 	.short	0x010a
        /*10ae*/ 	.byte	0x3f
	.zero		1


	//   ....[91]....
        /*10b0*/ 	.word	0x00023350
        /*10b4*/ 	.word	0x00000005
        /*10b8*/ 	.word	0x00019c30
        /*10bc*/ 	.short	0x010a
        /*10be*/ 	.byte	0x3f
	.zero		1


	//   ....[92]....
        /*10c0*/ 	.word	0x000233a0
        /*10c4*/ 	.word	0x00000013
        /*10c8*/ 	.word	0x00019c50
        /*10cc*/ 	.short	0x010a
        /*10ce*/ 	.byte	0x3f
	.zero		1


	//   ....[93]....
        /*10d0*/ 	.word	0x000233f0
        /*10d4*/ 	.word	0x00000015
        /*10d8*/ 	.word	0x00019c30
        /*10dc*/ 	.short	0x010a
        /*10de*/ 	.byte	0x3f
	.zero		1


	//   ....[94]....
        /*10e0*/ 	.word	0x00023440
        /*10e4*/ 	.word	0x0000009a
        /*10e8*/ 	.word	0x00019c50
        /*10ec*/ 	.short	0x010a
        /*10ee*/ 	.byte	0x3f
	.zero		1


	//   ....[95]....
        /*10f0*/ 	.word	0x00023490
        /*10f4*/ 	.word	0x0000009a
        /*10f8*/ 	.word	0x00019c30
        /*10fc*/ 	.short	0x010a
        /*10fe*/ 	.byte	0x3f
	.zero		1


	//   ....[96]....
        /*1100*/ 	.word	0x000234e0
        /*1104*/ 	.word	0x00000015
        /*1108*/ 	.word	0x00019c50
        /*110c*/ 	.short	0x010a
        /*110e*/ 	.byte	0x3f
	.zero		1


	//   ....[97]....
        /*1110*/ 	.word	0x00023530
        /*1114*/ 	.word	0x00000005
        /*1118*/ 	.word	0x00019c50
        /*111c*/ 	.short	0x010a
        /*111e*/ 	.byte	0x3f
	.zero		1


	//   ....[98]....
        /*1120*/ 	.word	0x000236d0
        /*1124*/ 	.word	0x00000017
        /*1128*/ 	.word	0x00019c20
        /*112c*/ 	.short	0x010a
        /*112e*/ 	.byte	0x3f
	.zero		1


	//   ....[99]....
        /*1130*/ 	.word	0x00023720
        /*1134*/ 	.word	0x0000000a
        /*1138*/ 	.word	0x00019ca0
        /*113c*/ 	.short	0x010a
        /*113e*/ 	.byte	0x3f
	.zero		1


	//   ....[100]....
        /*1140*/ 	.word	0x00023770
        /*1144*/ 	.word	0x0000000a
        /*1148*/ 	.word	0x00019cc0
        /*114c*/ 	.short	0x010a
        /*114e*/ 	.byte	0x3f
	.zero		1


	//   ....[101]....
        /*1150*/ 	.word	0x000237c0
        /*1154*/ 	.word	0x00000009
        /*1158*/ 	.word	0x00019ca0
        /*115c*/ 	.short	0x010a
        /*115e*/ 	.byte	0x3f
	.zero		1


	//   ....[102]....
        /*1160*/ 	.word	0x00023810
        /*1164*/ 	.word	0x00000009
        /*1168*/ 	.word	0x00019cc0
        /*116c*/ 	.short	0x010a
        /*116e*/ 	.byte	0x3f
	.zero		1


	//   ....[103]....
        /*1170*/ 	.word	0x000239b0
        /*1174*/ 	.word	0x00000004
        /*1178*/ 	.word	0x00019c80
        /*117c*/ 	.short	0x010a
        /*117e*/ 	.byte	0x3f
	.zero		1


	//   ....[104]....
        /*1180*/ 	.word	0x00023a00
        /*1184*/ 	.word	0x00000004
        /*1188*/ 	.word	0x00019c40
        /*118c*/ 	.short	0x010a
        /*118e*/ 	.byte	0x3f
	.zero		1


	//   ....[105]....
        /*1190*/ 	.word	0x00023e30
        /*1194*/ 	.word	0x00000017
        /*1198*/ 	.word	0x00019c20
        /*119c*/ 	.short	0x010a
        /*119e*/ 	.byte	0x3f
	.zero		1


	//   ....[106]....
        /*11a0*/ 	.word	0x00023e80
        /*11a4*/ 	.word	0x00000006
        /*11a8*/ 	.word	0x00019c80
        /*11ac*/ 	.short	0x010a
        /*11ae*/ 	.byte	0x3f
	.zero		1


	//   ....[107]....
        /*11b0*/ 	.word	0x00023ed0
        /*11b4*/ 	.word	0x00000006
        /*11b8*/ 	.word	0x00019c40
        /*11bc*/ 	.short	0x010a
        /*11be*/ 	.byte	0x3f
	.zero		1


	//   ....[108]....
        /*11c0*/ 	.word	0x00023f20
        /*11c4*/ 	.word	0x00000003
        /*11c8*/ 	.word	0x00019c70
        /*11cc*/ 	.short	0x010a
        /*11ce*/ 	.byte	0x3f
	.zero		1


	//   ....[109]....
        /*11d0*/ 	.word	0x00023f70
        /*11d4*/ 	.word	0x00000003
        /*11d8*/ 	.word	0x00019c60
        /*11dc*/ 	.short	0x010a
        /*11de*/ 	.byte	0x3f
	.zero		1


	//   ....[110]....
        /*11e0*/ 	.word	0x00023fc0
        /*11e4*/ 	.word	0x00000003
        /*11e8*/ 	.word	0x00019c70
        /*11ec*/ 	.short	0x010a
        /*11ee*/ 	.byte	0x3f
	.zero		1


	//   ....[111]....
        /*11f0*/ 	.word	0x00024010
        /*11f4*/ 	.word	0x00000003
        /*11f8*/ 	.word	0x00019c60
        /*11fc*/ 	.short	0x010a
        /*11fe*/ 	.byte	0x3f
	.zero		1


	//   ....[112]....
        /*1200*/ 	.word	0x000249a0
        /*1204*/ 	.word	0x00000009
        /*1208*/ 	.word	0x00019c20
        /*120c*/ 	.short	0x010a
        /*120e*/ 	.byte	0x3f
	.zero		1


	//   ....[113]....
        /*1210*/ 	.word	0x00024b40
        /*1214*/ 	.word	0x00000007
        /*1218*/ 	.word	0x00000000
        /*121c*/ 	.short	0x010a
        /*121e*/ 	.byte	0x3f
	.zero		1


	//   ....[114]....
        /*1220*/ 	.word	0x00024b90
        /*1224*/ 	.word	0x00000003
        /*1228*/ 	.word	0x00000000
        /*122c*/ 	.short	0x010a
        /*122e*/ 	.byte	0x3f
	.zero		1


	//   ....[115]....
        /*1230*/ 	.word	0x00024be0
        /*1234*/ 	.word	0x00000003
        /*1238*/ 	.word	0x00019c60
        /*123c*/ 	.short	0x010a
        /*123e*/ 	.byte	0x3f
	.zero		1


	//   ....[116]....
        /*1240*/ 	.word	0x00024c30
        /*1244*/ 	.word	0x00000005
        /*1248*/ 	.word	0x00019c60
        /*124c*/ 	.short	0x010a
        /*124e*/ 	.byte	0x3f
	.zero		1


	//   ....[117]....
        /*1250*/ 	.word	0x00024c80
        /*1254*/ 	.word	0x00000003
        /*1258*/ 	.word	0x00019c80
        /*125c*/ 	.short	0x010a
        /*125e*/ 	.byte	0x3f
	.zero		1


	//----- nvinfo : EIATTR_NUM_MBARRIERS
	.align		4
.L_237:
        /*1260*/ 	.byte	0x03, 0x38
        /*1262*/ 	.short	0x0016


	//----- nvinfo : EIATTR_EXIT_INSTR_OFFSETS
	.align		4
        /*1264*/ 	.byte	0x04, 0x1c
        /*1266*/ 	.short	(.L_239 - .L_238)


	//   ....[0]....
.L_238:
        /*1268*/ 	.word	0x00022da0


	//----- nvinfo : EIATTR_MAX_THREADS
	.align		4
.L_239:
        /*126c*/ 	.byte	0x04, 0x05
        /*126e*/ 	.short	(.L_241 - .L_240)
.L_240:
        /*1270*/ 	.word	0x00000200
        /*1274*/ 	.word	0x00000001
        /*1278*/ 	.word	0x00000001


	//----- nvinfo : EIATTR_CRS_STACK_SIZE
	.align		4
.L_241:
        /*127c*/ 	.byte	0x04, 0x1e
        /*127e*/ 	.short	(.L_243 - .L_242)
.L_242:
        /*1280*/ 	.word	0x00000000


	//----- nvinfo : EIATTR_CBANK_PARAM_SIZE
	.align		4
.L_243:
        /*1284*/ 	.byte	0x03, 0x19
        /*1286*/ 	.short	0x0af0


	//----- nvinfo : EIATTR_PARAM_CBANK
	.align		4
        /*1288*/ 	.byte	0x04, 0x0a
        /*128a*/ 	.short	(.L_245 - .L_244)
	.align		4
.L_244:
        /*128c*/ 	.word	index@(.nv.constant0._ZN7cutlass13device_kernelIN5flash11enable_sm90INS1_16FlashAttnFwdSm90INS1_25CollectiveMainloopFwdSm90ILi2EN4cute5tupleIJNS5_1CILi1EEES8_S8_EEENS6_IJNS7_ILi192EEENS7_ILi128EEENS7_ILi96EEEEEELi96ENS_12float_e4m3_tEfNS_4arch4Sm90ELb0ELb1ELb1ELb1ELb0ELb1ELb0ELb1ELb1ELb1ELb0ELb0EEENS1_21CollectiveEpilogueFwdINS6_IJSA_SC_SB_EEES9_NS_10bfloat16_tESG_Li384ELb1ELb1ELb0ELb1EEENS1_36VarlenDynamicPersistentTileSchedulerILi192ELi128ELi384ELi128ELb0ELb1ELb1ELb1ELb0ELb1EEEEEEEEEvNT_6ParamsE)
        /*1290*/ 	.short	0x0210
        /*1292*/ 	.short	0x0af0


	//----- nvinfo : EIATTR_SW_WAR
	.align		4
.L_245:
        /*1294*/ 	.byte	0x04, 0x36
        /*1296*/ 	.short	(.L_247 - .L_246)
.L_246:
        /*1298*/ 	.word	0x00000008
.L_247:


//--------------------- .nv.info._ZN7cutlass13device_kernelIN5flash11enable_sm90INS1_16FlashAttnFwdSm90INS1_25CollectiveMainloopFwdSm90ILi2EN4cute5tupleIJNS5_1CILi1EEES8_S8_EEENS6_IJNS7_ILi192EEENS7_ILi128EEENS7_ILi96EEEEEELi96ENS_12float_e4m3_tEfNS_4arch4Sm90ELb1ELb0ELb1ELb0ELb0ELb0ELb0ELb1ELb1ELb1ELb0ELb0EEENS1_21CollectiveEpilogueFwdINS6_IJSA_SC_SB_EEES9_NS_10bfloat16_tESG_Li384ELb0ELb1ELb0ELb1EEENS1_30DynamicPersistentTileSchedulerILi384ELi128ELb0ELb1ELb1EEEEEEEEEvNT_6ParamsE --------------------------
	.section	.nv.info._ZN7cutlass13device_kernelIN5flash11enable_sm90INS1_16FlashAttnFwdSm90INS1_25CollectiveMainloopFwdSm90ILi2EN4cute5tupleIJNS5_1CILi1EEES8_S8_EEENS6_IJNS7_ILi192EEENS7_ILi128EEENS7_ILi96EEEEEELi96ENS_12float_e4m3_tEfNS_4arch4Sm90ELb1ELb0ELb1ELb0ELb0ELb0ELb0ELb1ELb1ELb1ELb0ELb0EEENS1_21CollectiveEpilogueFwdINS6_IJSA_SC_SB_EEES9_NS_10bfloat16_tESG_Li384ELb0ELb1ELb0ELb1EEENS1_30DynamicPersistentTileSchedulerILi384ELi128ELb0ELb1ELb1EEEEEEEEEvNT_6ParamsE,"",@"SHT_CUDA_INFO"
	.sectionflags	@""
	.align	4


	//----- nvinfo : EIATTR_CUDA_API_VERSION
	.align		4
        /*0000*/ 	.byte	0x04, 0x37
        /*0002*/ 	.short	(.L_249 - .L_248)
.L_248:
        /*0004*/ 	.word	0x00000082


	//----- nvinfo : EIATTR_KPARAM_INFO
	.align		4
.L_249:
        /*0008*/ 	.byte	0x04, 0x17
        /*000a*/ 	.short	(.L_251 - .L_250)
.L_250:
        /*000c*/ 	.word	0x00000000
        /*0010*/ 	.short	0x0000
        /*0012*/ 	.short	0x0070
        /*0014*/ 	.byte	0x00, 0xf0, 0x01, 0x2a


	//----- nvinfo : EIATTR_SPARSE_MMA_MASK
	.align		4
.L_251:
        /*0018*/ 	.byte	0x03, 0x50
        /*001a*/ 	.short	0x0000


	//----- nvinfo : EIATTR_MAXREG_COUNT
	.align		4
        /*001c*/ 	.byte	0x03, 0x1b
        /*001e*/ 	.short	0x0080


	//----- nvinfo : EIATTR_NUM_BARRIERS
	.align		4
        /*0020*/ 	.byte	0x02, 0x4c
        /*0022*/ 	.byte	0x09
	.zero		1


	//----- nvinfo : EIATTR_EXTERNS
	.align		4
        /*0024*/ 	.byte	0x04, 0x0f
        /*0026*/ 	.short	(.L_253 - .L_252)


	//   ....[0]....
	.align		4
.L_252:
        /*0028*/ 	.word	index@(__assertfail)


	//----- nvinfo : EIATTR_ANNOTATIONS
	.align		4
.L_253:
        /*002c*/ 	.byte	0x04, 0x55
        /*002e*/ 	.short	(.L_255 - .L_254)


	//   ....[0]....
.L_254:
        /*0030*/ 	.word	0x00000001
        /*0034*/ 	.byte	0x70, 0xba, 0x00, 0x00, 0x01, 0x00, 0x00, 0x00, 0x50, 0xbb, 0x00, 0x00, 0x01, 0x00, 0x00, 0x00
        /*0044*/ 	.byte	0x50, 0xdb, 0x00, 0x00, 0x01, 0x00, 0x00, 0x00, 0x70, 0xdb, 0x00, 0x00, 0x01, 0x00, 0x00, 0x00
        /*0054*/ 	.byte	0x90, 0xf3, 0x00, 0x00


	//----- nvinfo : EIATTR_MERCURY_ISA_VERSION
	.align		4
.L_255:
        /*0058*/ 	.byte	0x03, 0x5f
        /*005a*/ 	.short	0x0101


	//----- nvinfo : EIATTR_INT_WARP_WIDE_INSTR_OFFSETS
	.align		4
        /*005c*/ 	.byte	0x04, 0x31
        /*005e*/ 	.short	(.L_257 - .L_256)


	//   ....[0]....
.L_256:
        /*0060*/ 	.word	0x00000130


	//   ....[1]....
        /*0064*/ 	.word	0x00000170


	//   ....[2]....
        /*0068*/ 	.word	0x000001e0


	//   ....[3]....
        /*006c*/ 	.word	0x0000c320


	//   ....[4]....
        /*0070*/ 	.word	0x0000c3b0


	//   ....[5]....
        /*0074*/ 	.word	0x0000ec80


	//   ....[6]....
        /*0078*/ 	.word	0x0000ed10


	//----- nvinfo : EIATTR_COOP_GROUP_MASK_REGIDS
	.align		4
.L_257:
        /*007c*/ 	.byte	0x04, 0x29
        /*007e*/ 	.short	(.L_259 - .L_258)


	//   ....[0]....
.L_258:
        /*0080*/ 	.word	0xffffffff


	//   ....[1]....
        /*0084*/ 	.word	0xffffffff


	//   ....[2]....
        /*0088*/ 	.word	0xffffffff


	//   ....[3]....
        /*008c*/ 	.word	0xffffffff


	//   ....[4]....
        /*0090*/ 	.word	0xffffffff


	//   ....[5]....
        /*0094*/ 	.word	0xffffffff


	//   ....[6]....
        /*0098*/ 	.word	0xffffffff


	//   ....[7]....
        /*009c*/ 	.word	0xffffffff


	//   ....[8]....
        /*00a0*/ 	.word	0xffffffff


	//   ....[9]....
        /*00a4*/ 	.word	0xffffffff


	//   ....[10]....
        /*00a8*/ 	.word	0xffffffff


	//   ....[11]....
        /*00ac*/ 	.word	0xffffffff


	//   ....[12]....
        /*00b0*/ 	.word	0xffffffff


	//   ....[13]....
        /*00b4*/ 	.word	0xffffffff


	//   ....[14]....
        /*00b8*/ 	.word	0xffffffff


	//   ....[15]....
        /*00bc*/ 	.word	0xffffffff


	//   ....[16]....
        /*00c0*/ 	.word	0xffffffff


	//   ....[17]....
        /*00c4*/ 	.word	0xffffffff


	//   ....[18]....
        /*00c8*/ 	.word	0xffffffff


	//   ....[19]....
        /*00cc*/ 	.word	0xffffffff


	//   ....[20]....
        /*00d0*/ 	.word	0xffffffff


	//   ....[21]....
        /*00d4*/ 	.word	0xffffffff


	//   ....[22]....
        /*00d8*/ 	.word	0xffffffff


	//   ....[23]....
        /*00dc*/ 	.word	0xffffffff


	//   ....[24]....
        /*00e0*/ 	.word	0xffffffff


	//   ....[25]....
        /*00e4*/ 	.word	0xffffffff


	//   ....[26]....
        /*00e8*/ 	.word	0xffffffff


	//   ....[27]....
        /*00ec*/ 	.word	0xffffffff


	//   ....[28]....
        /*00f0*/ 	.word	0xffffffff


	//   ....[29]....
        /*00f4*/ 	.word	0xffffffff


	//   ....[30]....
        /*00f8*/ 	.word	0xffffffff


	//   ....[31]....
        /*00fc*/ 	.word	0xffffffff


	//   ....[32]....
        /*0100*/ 	.word	0xffffffff


	//   ....[33]....
        /*0104*/ 	.word	0xffffffff


	//   ....[34]....
        /*0108*/ 	.word	0xffffffff


	//   ....[35]....
        /*010c*/ 	.word	0xffffffff


	//   ....[36]....
        /*0110*/ 	.word	0xffffffff


	//   ....[37]....
        /*0114*/ 	.word	0xffffffff


	//   ....[38]....
        /*0118*/ 	.word	0xffffffff


	//   ....[39]....
        /*011c*/ 	.word	0xffffffff


	//   ....[40]....
        /*0120*/ 	.word	0xffffffff


	//   ....[41]....
        /*0124*/ 	.word	0xffffffff


	//   ....[42]....
        /*0128*/ 	.word	0xffffffff


	//   ....[43]....
        /*012c*/ 	.word	0xffffffff


	//   ....[44]....
        /*0130*/ 	.word	0xffffffff


	//   ....[45]....
        /*0134*/ 	.word	0xffffffff


	//   ....[46]....
        /*0138*/ 	.word	0xffffffff


	//   ....[47]....
        /*013c*/ 	.word	0xffffffff


	//   ....[48]....
        /*0140*/ 	.word	0xffffffff


	//   ....[49]....
        /*0144*/ 	.word	0xffffffff


	//   ....[50]....
        /*0148*/ 	.word	0xffffffff


	//   ....[51]....
        /*014c*/ 	.word	0xffffffff


	//   ....[52]....
        /*0150*/ 	.word	0xffffffff


	//   ....[53]....
        /*0154*/ 	.word	0xffffffff


	//   ....[54]....
        /*0158*/ 	.word	0xffffffff


	//   ....[55]....
        /*015c*/ 	.word	0xffffffff


	//   ....[56]....
        /*0160*/ 	.word	0xffffffff


	//   ....[57]....
        /*0164*/ 	.word	0xffffffff


	//   ....[58]....
        /*0168*/ 	.word	0xffffffff


	//   ....[59]....
        /*016c*/ 	.word	0xffffffff


	//   ....[60]....
        /*0170*/ 	.word	0xffffffff


	//   ....[61]....
        /*0174*/ 	.word	0xffffffff


	//   ....[62]....
        /*0178*/ 	.word	0xffffffff


	//   ....[63]....
        /*017c*/ 	.word	0xffffffff


	//   ....[64]....
        /*0180*/ 	.word	0xffffffff


	//   ....[65]....
        /*0184*/ 	.word	0xffffffff


	//   ....[66]....
        /*0188*/ 	.word	0xffffffff


	//   ....[67]....
        /*018c*/ 	.word	0xffffffff


	//   ....[68]....
        /*0190*/ 	.word	0xffffffff


	//   ....[69]....
        /*0194*/ 	.word	0xffffffff


	//   ....[70]....
        /*0198*/ 	.word	0xffffffff


	//   ....[71]....
        /*019c*/ 	.word	0xffffffff


	//   ....[72]....
        /*01a0*/ 	.word	0xffffffff


	//   ....[73]....
        /*01a4*/ 	.word	0xffffffff


	//   ....[74]....
        /*01a8*/ 	.word	0x0500000f


	//   ....[75]....
        /*01ac*/ 	.word	0x0500000f


	//   ....[76]....
        /*01b0*/ 	.word	0x0500000f


	//   ....[77]....
        /*01b4*/ 	.word	0x0500000f


	//   ....[78]....
        /*01b8*/ 	.word	0x0500000f


	//   ....[79]....
        /*01bc*/ 	.word	0x0500000f


	//   ....[80]....
        /*01c0*/ 	.word	0x0500000f


	//   ....[81]....
        /*01c4*/ 	.word	0x0500000f


	//----- nvinfo : EIATTR_COOP_GROUP_INSTR_OFFSETS
	.align		4
.L_259:
        /*01c8*/ 	.byte	0x04, 0x28
        /*01ca*/ 	.short	(.L_261 - .L_260)


	//   ....[0]....
.L_260:
        /*01cc*/ 	.word	0x00000060


	//   ....[1]....
        /*01d0*/ 	.word	0x00000140


	//   ....[2]....
        /*01d4*/ 	.word	0x00000190


	//   ....[3]....
        /*01d8*/ 	.word	0x000003c0


	//   ....[4]....
        /*01dc*/ 	.word	0x00000520


	//   ....[5]....
        /*01e0*/ 	.word	0x00000640


	//   ....[6]....
        /*01e4*/ 	.word	0x000007a0


	//   ....[7]....
        /*01e8*/ 	.word	0x00001390


	//   ....[8]....
        /*01ec*/ 	.word	0x00001d60


	//   ....[9]....
        /*01f0*/ 	.word	0x00002390


	//   ....[10]....
        /*01f4*/ 	.word	0x00002b70


	//   ....[11]....
        /*01f8*/ 	.word	0x00002be0


	//   ....[12]....
        /*01fc*/ 	.word	0x00003630


	//   ....[13]....
        /*0200*/ 	.word	0x000036c0


	//   ....[14]....
        /*0204*/ 	.word	0x00004b20


	//   ....[15]....
        /*0208*/ 	.word	0x00004b50


	//   ....[16]....
        /*020c*/ 	.word	0x000054f0


	//   ....[17]....
        /*0210*/ 	.word	0x00005650


	//   ....[18]....
        /*0214*/ 	.word	0x00005ef0


	//   ....[19]....
        /*0218*/ 	.word	0x00005fa0


	//   ....[20]....
        /*021c*/ 	.word	0x00008080


	//   ....[21]....
        /*0220*/ 	.word	0x000080a0


	//   ....[22]....
        /*0224*/ 	.word	0x000080e0


	//   ....[23]....
        /*0228*/ 	.word	0x000080f0


	//   ....[24]....
        /*022c*/ 	.word	0x00009700


	//   ....[25]....
        /*0230*/ 	.word	0x00009720


	//   ....[26]....
        /*0234*/ 	.word	0x00009790


	//   ....[27]....
        /*0238*/ 	.word	0x000097a0


	//   ....[28]....
        /*023c*/ 	.word	0x0000a7d0


	//   ....[29]....
        /*0240*/ 	.word	0x0000a7e0


	//   ....[30]....
        /*0244*/ 	.word	0x0000a7f0


	//   ....[31]....
        /*0248*/ 	.word	0x0000a800


	//   ....[32]....
        /*024c*/ 	.word	0x0000a810


	//   ....[33]....
        /*0250*/ 	.word	0x0000a820


	//   ....[34]....
        /*0254*/ 	.word	0x0000a830


	//   ....[35]....
        /*0258*/ 	.word	0x0000a840


	//   ....[36]....
        /*025c*/ 	.word	0x0000a860


	//   ....[37]....
        /*0260*/ 	.word	0x0000a870


	//   ....[38]....
        /*0264*/ 	.word	0x0000a880


	//   ....[39]....
        /*0268*/ 	.word	0x0000a890


	//   ....[40]....
        /*026c*/ 	.word	0x0000a8a0


	//   ....[41]....
        /*0270*/ 	.word	0x0000a8b0


	//   ....[42]....
        /*0274*/ 	.word	0x0000a8c0


	//   ....[43]....
        /*0278*/ 	.word	0x0000a8d0


	//   ....[44]....
        /*027c*/ 	.word	0x0000a8e0


	//   ....[45]....
        /*0280*/ 	.word	0x0000a8f0


	//   ....[46]....
        /*0284*/ 	.word	0x0000a920


	//   ....[47]....
        /*0288*/ 	.word	0x0000a940


	//   ....[48]....
        /*028c*/ 	.word	0x0000a960


	//   ....[49]....
        /*0290*/ 	.word	0x0000a970


	//   ....[50]....
        /*0294*/ 	.word	0x0000a980


	//   ....[51]....
        /*0298*/ 	.word	0x0000a990


	//   ....[52]....
        /*029c*/ 	.word	0x0000aa40


	//   ....[53]....
        /*02a0*/ 	.word	0x0000aaa0


	//   ....[54]....
        /*02a4*/ 	.word	0x0000aad0


	//   ....[55]....
        /*02a8*/ 	.word	0x0000ab00


	//   ....[56]....
        /*02ac*/ 	.word	0x0000af80


	//   ....[57]....
        /*02b0*/ 	.word	0x0000afb0


	//   ....[58]....
        /*02b4*/ 	.word	0x0000b0c0


	//   ....[59]....
        /*02b8*/ 	.word	0x0000b0e0


	//   ....[60]....
        /*02bc*/ 	.word	0x0000b7b0


	//   ....[61]....
        /*02c0*/ 	.word	0x0000b7c0


	//   ....[62]....
        /*02c4*/ 	.word	0x0000b8c0


	//   ....[63]....
        /*02c8*/ 	.word	0x0000b8e0


	//   ....[64]....
        /*02cc*/ 	.word	0x0000baa0


	//   ....[65]....
        /*02d0*/ 	.word	0x0000ca90


	//   ....[66]....
        /*02d4*/ 	.word	0x0000d860


	//   ....[67]....
        /*02d8*/ 	.word	0x0000d890


	//   ....[68]....
        /*02dc*/ 	.word	0x0000d8c0


	//   ....[69]....
        /*02e0*/ 	.word	0x0000d8e0


	//   ....[70]....
        /*02e4*/ 	.word	0x0000d8f0


	//   ....[71]....
        /*02e8*/ 	.word	0x0000d9c0


	//   ....[72]....
        /*02ec*/ 	.word	0x0000f320


	//   ....[73]....
        /*02f0*/ 	.word	0x0000f4b0


	//   ....[74]....
        /*02f4*/ 	.word	0x0000fa80


	//   ....[75]....
        /*02f8*/ 	.word	0x0000fc30


	//   ....[76]....
        /*02fc*/ 	.word	0x0000fc90


	//   ....[77]....
        /*0300*/ 	.word	0x0000fd20


	//   ....[78]....
        /*0304*/ 	.word	0x0000fe00


	//   ....[79]....
        /*0308*/ 	.word	0x0000fe90


	//   ....[80]....
        /*030c*/ 	.word	0x0000ff60


	//   ....[81]....
        /*0310*/ 	.word	0x000102a0


	//----- nvinfo : EIATTR_REG_RECONFIG
	.align		4
.L_261:
        /*0314*/ 	.byte	0x01, 0x54
	.zero		2


	//----- nvinfo : EIATTR_SYSCALL_OFFSETS
	.align		4
        /*0318*/ 	.byte	0x04, 0x46
        /*031a*/ 	.short	(.L_263 - .L_262)


	//   ....[0]....
.L_262:
        /*031c*/ 	.word	0x00001570


	//   ....[1]....
        /*0320*/ 	.word	0x0000c510


	//   ....[2]....
        /*0324*/ 	.word	0x0000c680


	//   ....[3]....
        /*0328*/ 	.word	0x0000c7d0


	//   ....[4]....
        /*032c*/ 	.word	0x0000c910


	//   ....[5]....
        /*0330*/ 	.word	0x0000d380


	//----- nvinfo : EIATTR_MBARRIER_INSTR_OFFSETS
	.align		4
.L_263:
        /*0334*/ 	.byte	0x04, 0x39
        /*0336*/ 	.short	(.L_265 - .L_264)


	//   ....[0]....
.L_264:
        /*0338*/ 	.word	0x00000270
        /*033c*/ 	.word	0x000000ff
        /*0340*/ 	.word	0x00019c00
        /*0344*/ 	.short	0x0100
        /*0346*/ 	.byte	0x08
	.zero		1


	//   ....[1]....
        /*0348*/ 	.word	0x00000280
        /*034c*/ 	.word	0x000000ff
        /*0350*/ 	.word	0x00019c20
        /*0354*/ 	.short	0x0100
        /*0356*/ 	.byte	0x08
	.zero		1


	//   ....[2]....
        /*0358*/ 	.word	0x00000370
        /*035c*/ 	.word	0x000000ff
        /*0360*/ 	.word	0x00019c30
        /*0364*/ 	.short	0x0100
        /*0366*/ 	.byte	0x08
	.zero		1


	//   ....[3]....
        /*0368*/ 	.word	0x00000380
        /*036c*/ 	.word	0x000000ff
        /*0370*/ 	.word	0x00019c40
        /*0374*/ 	.short	0x0100
        /*0376*/ 	.byte	0x08
	.zero		1


	//   ....[4]....
        /*0378*/ 	.word	0x00000390
        /*037c*/ 	.word	0x000000ff
        /*0380*/ 	.word	0x00019c38
        /*0384*/ 	.short	0x0100
        /*0386*/ 	.byte	0x08
	.zero		1


	//   ....[5]....
        /*0388*/ 	.word	0x000003a0
        /*038c*/ 	.word	0x000000ff
        /*0390*/ 	.word	0x00019c48
        /*0394*/ 	.short	0x0100
        /*0396*/ 	.byte	0x08
	.zero		1


	//   ....[6]....
        /*0398*/ 	.word	0x000004d0
        /*039c*/ 	.word	0x000000ff
        /*03a0*/ 	.word	0x00019c50
        /*03a4*/ 	.short	0x0100
        /*03a6*/ 	.byte	0x08
	.zero		1


	//   ....[7]....
        /*03a8*/ 	.word	0x000004e0
        /*03ac*/ 	.word	0x000000ff
        /*03b0*/ 	.word	0x00019c60
        /*03b4*/ 	.short	0x0100
        /*03b6*/ 	.byte	0x08
	.zero		1


	//   ....[8]....
        /*03b8*/ 	.word	0x000004f0
        /*03bc*/ 	.word	0x000000ff
        /*03c0*/ 	.word	0x00019c58
        /*03c4*/ 	.short	0x0100
        /*03c6*/ 	.byte	0x08
	.zero		1


	//   ....[9]....
        /*03c8*/ 	.word	0x00000500
        /*03cc*/ 	.word	0x000000ff
        /*03d0*/ 	.word	0x00019c68
        /*03d4*/ 	.short	0x0100
        /*03d6*/ 	.byte	0x08
	.zero		1


	//   ....[10]....
        /*03d8*/ 	.word	0x000005f0
        /*03dc*/ 	.word	0x000000ff
        /*03e0*/ 	.word	0x00019c70
        /*03e4*/ 	.short	0x0100
        /*03e6*/ 	.byte	0x06
	.zero		1


	//   ....[11]....
        /*03e8*/ 	.word	0x00000600
        /*03ec*/ 	.word	0x000000ff
        /*03f0*/ 	.word	0x00019c80
        /*03f4*/ 	.short	0x0100
        /*03f6*/ 	.byte	0x06
	.zero		1


	//   ....[12]....
        /*03f8*/ 	.word	0x00000610
        /*03fc*/ 	.word	0x000000ff
        /*0400*/ 	.word	0x00019c78
        /*0404*/ 	.short	0x0100
        /*0406*/ 	.byte	0x06
	.zero		1


	//   ....[13]....
        /*0408*/ 	.word	0x00000620
        /*040c*/ 	.word	0x000000ff
        /*0410*/ 	.word	0x00019c88
        /*0414*/ 	.short	0x0100
        /*0416*/ 	.byte	0x06
	.zero		1


	//   ....[14]....
        /*0418*/ 	.word	0x00000750
        /*041c*/ 	.word	0x000000ff
        /*0420*/ 	.word	0x00019c90
        /*0424*/ 	.short	0x0100
        /*0426*/ 	.byte	0x08
	.zero		1


	//   ....[15]....
        /*0428*/ 	.word	0x00000760
        /*042c*/ 	.word	0x000000ff
        /*0430*/ 	.word	0x00019ca0
        /*0434*/ 	.short	0x0100
        /*0436*/ 	.byte	0x08
	.zero		1


	//   ....[16]....
        /*0438*/ 	.word	0x00000770
        /*043c*/ 	.word	0x000000ff
        /*0440*/ 	.word	0x00019c98
        /*0444*/ 	.short	0x0100
        /*0446*/ 	.byte	0x08
	.zero		1


	//   ....[17]....
        /*0448*/ 	.word	0x00000780
        /*044c*/ 	.word	0x000000ff
        /*0450*/ 	.word	0x00019ca8
        /*0454*/ 	.short	0x0100
        /*0456*/ 	.byte	0x08
	.zero		1


	//   ....[18]....
        /*0458*/ 	.word	0x000008b0
        /*045c*/ 	.word	0x000000ff
        /*0460*/ 	.word	0x00019cb0
        /*0464*/ 	.short	0x0100
        /*0466*/ 	.byte	0x08
	.zero		1


	//   ....[19]....
        /*0468*/ 	.word	0x000008c0
        /*046c*/ 	.word	0x000000ff
        /*0470*/ 	.word	0x00019cc0
        /*0474*/ 	.short	0x0100
        /*0476*/ 	.byte	0x08
	.zero		1


	//   ....[20]....
        /*0478*/ 	.word	0x000008d0
        /*047c*/ 	.word	0x000000ff
        /*0480*/ 	.word	0x00019cb8
        /*0484*/ 	.short	0x0100
        /*0486*/ 	.byte	0x08
	.zero		1


	//   ....[21]....
        /*0488*/ 	.word	0x000008e0
        /*048c*/ 	.word	0x000000ff
        /*0490*/ 	.word	0x00019cc8
        /*0494*/ 	.short	0x0100
        /*0496*/ 	.byte	0x08
	.zero		1


	//   ....[22]....
        /*0498*/ 	.word	0x000018c0
        /*049c*/ 	.word	0x000000ff
        /*04a0*/ 	.word	0x00019c00
        /*04a4*/ 	.short	0x010a
        /*04a6*/ 	.byte	0x2d
	.zero		1


	//   ....[23]....
        /*04a8*/ 	.word	0x00001960
        /*04ac*/ 	.word	0x00000002
        /*04b0*/ 	.word	0x00019c30
        /*04b4*/ 	.short	0x010a
        /*04b6*/ 	.byte	0x3f
	.zero		1


	//   ....[24]....
        /*04b8*/ 	.word	0x000019c0
        /*04bc*/ 	.word	0x00000002
        /*04c0*/ 	.word	0x00019c30
        /*04c4*/ 	.short	0x010a
        /*04c6*/ 	.byte	0x3f
	.zero		1


	//   ....[25]....
        /*04c8*/ 	.word	0x00003b20
        /*04cc*/ 	.word	0x00000030
        /*04d0*/ 	.word	0x00000000
        /*04d4*/ 	.short	0x0101
        /*04d6*/ 	.byte	0x3f
	.zero		1


	//   ....[26]....
        /*04d8*/ 	.word	0x000043c0
        /*04dc*/ 	.word	0x000000ff
        /*04e0*/ 	.word	0x00019c30
        /*04e4*/ 	.short	0x010a
        /*04e6*/ 	.byte	0x17
	.zero		1


	//   ....[27]....
        /*04e8*/ 	.word	0x00004400
        /*04ec*/ 	.word	0x000000ff
        /*04f0*/ 	.word	0x00019c30
        /*04f4*/ 	.short	0x010a
        /*04f6*/ 	.byte	0x17
	.zero		1


	//   ....[28]....
        /*04f8*/ 	.word	0x00004560
        /*04fc*/ 	.word	0x000000ff
        /*0500*/ 	.word	0x00019c50
        /*0504*/ 	.short	0x010a
        /*0506*/ 	.byte	0x0e
	.zero		1


	//   ....[29]....
        /*0508*/ 	.word	0x000045a0
        /*050c*/ 	.word	0x000000ff
        /*0510*/ 	.word	0x00019c50
        /*0514*/ 	.short	0x010a
        /*0516*/ 	.byte	0x0e
	.zero		1


	//   ....[30]....
        /*0518*/ 	.word	0x00006840
        /*051c*/ 	.word	0x00000002
        /*0520*/ 	.word	0x00000000
        /*0524*/ 	.short	0x0101
        /*0526*/ 	.byte	0x3f
	.zero		1


	//   ....[31]....
        /*0528*/ 	.word	0x00006b30
        /*052c*/ 	.word	0x000000ff
        /*0530*/ 	.word	0x00000000
        /*0534*/ 	.short	0x0101
        /*0536*/ 	.byte	0x06
	.zero		1


	//   ....[32]....
        /*0538*/ 	.word	0x000070f0
        /*053c*/ 	.word	0x000000ff
        /*0540*/ 	.word	0x00019c30
        /*0544*/ 	.short	0x010a
        /*0546*/ 	.byte	0x06
	.zero		1


	//   ....[33]....
        /*0548*/ 	.word	0x00007130
        /*054c*/ 	.word	0x000000ff
        /*0550*/ 	.word	0x00019c30
        /*0554*/ 	.short	0x010a
        /*0556*/ 	.byte	0x06
	.zero		1


	//   ....[34]....
        /*0558*/ 	.word	0x00007290
        /*055c*/ 	.word	0x000000ff
        /*0560*/ 	.word	0x00019c50
        /*0564*/ 	.short	0x010a
        /*0566*/ 	.byte	0x0e
	.zero		1


	//   ....[35]....
        /*0568*/ 	.word	0x000072d0
        /*056c*/ 	.word	0x000000ff
        /*0570*/ 	.word	0x00019c50
        /*0574*/ 	.short	0x010a
        /*0576*/ 	.byte	0x0e
	.zero		1


	//   ....[36]....
        /*0578*/ 	.word	0x00008c50
        /*057c*/ 	.word	0x00000002
        /*0580*/ 	.word	0x00000000
        /*0584*/ 	.short	0x0101
        /*0586*/ 	.byte	0x3f
	.zero		1


	//   ....[37]....
        /*0588*/ 	.word	0x00008f00
        /*058c*/ 	.word	0x000000ff
        /*0590*/ 	.word	0x00000000
        /*0594*/ 	.short	0x0101
        /*0596*/ 	.byte	0x06
	.zero		1


	//   ....[38]....
        /*0598*/ 	.word	0x00009430
        /*059c*/ 	.word	0x000000ff
        /*05a0*/ 	.word	0x00019c50
        /*05a4*/ 	.short	0x010a
        /*05a6*/ 	.byte	0x0b
	.zero		1


	//   ....[39]....
        /*05a8*/ 	.word	0x00009470
        /*05ac*/ 	.word	0x000000ff
        /*05b0*/ 	.word	0x00019c50
        /*05b4*/ 	.short	0x010a
        /*05b6*/ 	.byte	0x0b
	.zero		1


	//   ....[40]....
        /*05b8*/ 	.word	0x00009a80
        /*05bc*/ 	.word	0x000000ff
        /*05c0*/ 	.word	0x00000000
        /*05c4*/ 	.short	0x0101
        /*05c6*/ 	.byte	0x04
	.zero		1


	//   ....[41]....
        /*05c8*/ 	.word	0x0000afa0
        /*05cc*/ 	.word	0x00000003
        /*05d0*/ 	.word	0x00000000
        /*05d4*/ 	.short	0x0101
        /*05d6*/ 	.byte	0x3f
	.zero		1


	//   ....[42]....
        /*05d8*/ 	.word	0x0000ccd0
        /*05dc*/ 	.word	0x00000005
        /*05e0*/ 	.word	0x00019c80
        /*05e4*/ 	.short	0x010a
        /*05e6*/ 	.byte	0x3f
	.zero		1


	//   ....[43]....
        /*05e8*/ 	.word	0x0000cf30
        /*05ec*/ 	.word	0x00000005
        /*05f0*/ 	.word	0x00019c40
        /*05f4*/ 	.short	0x010a
        /*05f6*/ 	.byte	0x3f
	.zero		1


	//   ....[44]....
        /*05f8*/ 	.word	0x0000dad0
        /*05fc*/ 	.word	0x00000011
        /*0600*/ 	.word	0x00019c00
        /*0604*/ 	.short	0x0107
        /*0606*/ 	.byte	0x3f
	.zero		1


	//   ....[45]....
        /*0608*/ 	.word	0x0000dbd0
        /*060c*/ 	.word	0x00000011
        /*0610*/ 	.word	0x00019c00
        /*0614*/ 	.short	0x0101
        /*0616*/ 	.byte	0x3f
	.zero		1


	//   ....[46]....
        /*0618*/ 	.word	0x0000dbf0
        /*061c*/ 	.word	0x00000011
        /*0620*/ 	.word	0x00019c20
        /*0624*/ 	.short	0x010a
        /*0626*/ 	.byte	0x3f
	.zero		1


	//   ....[47]....
        /*0628*/ 	.word	0x0000ded0
        /*062c*/ 	.word	0x00000004
        /*0630*/ 	.word	0x00019c80
        /*0634*/ 	.short	0x010a
        /*0636*/ 	.byte	0x3f
	.zero		1


	//   ....[48]....
        /*0638*/ 	.word	0x0000e2f0
        /*063c*/ 	.word	0x00000004
        /*0640*/ 	.word	0x00019c40
        /*0644*/ 	.short	0x010a
        /*0646*/ 	.byte	0x3f
	.zero		1


	//   ....[49]....
        /*0648*/ 	.word	0x0000e790
        /*064c*/ 	.word	0x00000003
        /*0650*/ 	.word	0x00019c70
        /*0654*/ 	.short	0x010a
        /*0656*/ 	.byte	0x3f
	.zero		1


	//   ....[50]....
        /*0658*/ 	.word	0x0000e810
        /*065c*/ 	.word	0x00000003
        /*0660*/ 	.word	0x00019c60
        /*0664*/ 	.short	0x010a
        /*0666*/ 	.byte	0x3f
	.zero		1


	//   ....[51]....
        /*0668*/ 	.word	0x0000eb60
        /*066c*/ 	.word	0x00000003
        /*0670*/ 	.word	0x00019c50
        /*0674*/ 	.short	0x0101
        /*0676*/ 	.byte	0x3f
	.zero		1


	//   ....[52]....
        /*0678*/ 	.word	0x0000ebe0
        /*067c*/ 	.word	0x00000002
        /*0680*/ 	.word	0x00000000
        /*0684*/ 	.short	0x0101
        /*0686*/ 	.byte	0x3f
	.zero		1


	//   ....[53]....
        /*0688*/ 	.word	0x0000edd0
        /*068c*/ 	.word	0x00000003
        /*0690*/ 	.word	0x00019c70
        /*0694*/ 	.short	0x010a
        /*0696*/ 	.byte	0x3f
	.zero		1


	//   ....[54]....
        /*0698*/ 	.word	0x0000ee40
        /*069c*/ 	.word	0x00000003
        /*06a0*/ 	.word	0x00019c60
        /*06a4*/ 	.short	0x010a
        /*06a6*/ 	.byte	0x3f
	.zero		1


	//   ....[55]....
        /*06a8*/ 	.word	0x0000f190
        /*06ac*/ 	.word	0x00000003
        /*06b0*/ 	.word	0x00019c50
        /*06b4*/ 	.short	0x0101
        /*06b6*/ 	.byte	0x3f
	.zero		1


	//   ....[56]....
        /*06b8*/ 	.word	0x0000f200
        /*06bc*/ 	.word	0x00000000
        /*06c0*/ 	.word	0x00000000
        /*06c4*/ 	.short	0x0101
        /*06c6*/ 	.byte	0x3f
	.zero		1


	//   ....[57]....
        /*06c8*/ 	.word	0x0000f430
        /*06cc*/ 	.word	0x00000007
        /*06d0*/ 	.word	0x00019c20
        /*06d4*/ 	.short	0x010a
        /*06d6*/ 	.byte	0x3f
	.zero		1


	//   ....[58]....
        /*06d8*/ 	.word	0x0000f5d0
        /*06dc*/ 	.word	0x00000005
        /*06e0*/ 	.word	0x00000000
        /*06e4*/ 	.short	0x010a
        /*06e6*/ 	.byte	0x3f
	.zero		1


	//   ....[59]....
        /*06e8*/ 	.word	0x0000f640
        /*06ec*/ 	.word	0x00000003
        /*06f0*/ 	.word	0x00000000
        /*06f4*/ 	.short	0x010a
        /*06f6*/ 	.byte	0x3f
	.zero		1


	//   ....[60]....
        /*06f8*/ 	.word	0x0000f690
        /*06fc*/ 	.word	0x00000003
        /*0700*/ 	.word	0x00019c60
        /*0704*/ 	.short	0x010a
        /*0706*/ 	.byte	0x3f
	.zero		1


	//   ....[61]....
        /*0708*/ 	.word	0x0000f6e0
        /*070c*/ 	.word	0x00000005
        /*0710*/ 	.word	0x00019c60
        /*0714*/ 	.short	0x010a
        /*0716*/ 	.byte	0x3f
	.zero		1


	//   ....[62]....
        /*0718*/ 	.word	0x0000f720
        /*071c*/ 	.word	0x00000003
        /*0720*/ 	.word	0x00019c80
        /*0724*/ 	.short	0x010a
        /*0726*/ 	.byte	0x3f
	.zero		1


	//   ....[63]....
        /*0728*/ 	.word	0x0000f740
        /*072c*/ 	.word	0x00000005
        /*0730*/ 	.word	0x00019c80
        /*0734*/ 	.short	0x010a
        /*0736*/ 	.byte	0x3f
	.zero		1


	//   ....[64]....
        /*0738*/ 	.word	0x0000f7b0
        /*073c*/ 	.word	0x00000003
        /*0740*/ 	.word	0x00019c00
        /*0744*/ 	.short	0x010a
        /*0746*/ 	.byte	0x3f
	.zero		1


	//   ....[65]....
        /*0748*/ 	.word	0x0000f800
        /*074c*/ 	.word	0x00000002
        /*0750*/ 	.word	0x00019c30
        /*0754*/ 	.short	0x010a
        /*0756*/ 	.byte	0x3f
	.zero		1


	//   ....[66]....
        /*0758*/ 	.word	0x0000f860
        /*075c*/ 	.word	0x00000007
        /*0760*/ 	.word	0x00019c30
        /*0764*/ 	.short	0x010a
        /*0766*/ 	.byte	0x3f
	.zero		1


	//   ....[67]....
        /*0768*/ 	.word	0x0000f8c0
        /*076c*/ 	.word	0x00000007
        /*0770*/ 	.word	0x00019c50
        /*0774*/ 	.short	0x010a
        /*0776*/ 	.byte	0x3f
	.zero		1


	//   ....[68]....
        /*0778*/ 	.word	0x0000f920
        /*077c*/ 	.word	0x00000007
        /*0780*/ 	.word	0x00019c30
        /*0784*/ 	.short	0x010a
        /*0786*/ 	.byte	0x3f
	.zero		1


	//   ....[69]....
        /*0788*/ 	.word	0x0000f980
        /*078c*/ 	.word	0x00000007
        /*0790*/ 	.word	0x00019c50
        /*0794*/ 	.short	0x010a
        /*0796*/ 	.byte	0x3f
	.zero		1


	//   ....[70]....
        /*0798*/ 	.word	0x0000f9e0
        /*079c*/ 	.word	0x00000005
        /*07a0*/ 	.word	0x00019c50
        /*07a4*/ 	.short	0x010a
        /*07a6*/ 	.byte	0x3f
	.zero		1


	//   ....[71]....
        /*07a8*/ 	.word	0x0000fb30
        /*07ac*/ 	.word	0x00000005
        /*07b0*/ 	.word	0x00019c80
        /*07b4*/ 	.short	0x010a
        /*07b6*/ 	.byte	0x3f
	.zero		1


	//   ....[72]....
        /*07b8*/ 	.word	0x0000fb80
        /*07bc*/ 	.word	0x00000005
        /*07c0*/ 	.word	0x00019c40
        /*07c4*/ 	.short	0x010a
        /*07c6*/ 	.byte	0x3f
	.zero		1


	//   ....[73]....
        /*07c8*/ 	.word	0x0000ff90
        /*07cc*/ 	.word	0x00000011
        /*07d0*/ 	.word	0x00019c20
        /*07d4*/ 	.short	0x010a
        /*07d6*/ 	.byte	0x3f
	.zero		1


	//   ....[74]....
        /*07d8*/ 	.word	0x0000ffe0
        /*07dc*/ 	.word	0x00000004
        /*07e0*/ 	.word	0x00019c80
        /*07e4*/ 	.short	0x010a
        /*07e6*/ 	.byte	0x3f
	.zero		1


	//   ....[75]....
        /*07e8*/ 	.word	0x00010030
        /*07ec*/ 	.word	0x00000004
        /*07f0*/ 	.word	0x00019c40
        /*07f4*/ 	.short	0x010a
        /*07f6*/ 	.byte	0x3f
	.zero		1


	//   ....[76]....
        /*07f8*/ 	.word	0x00010080
        /*07fc*/ 	.word	0x00000003
        /*0800*/ 	.word	0x00019c70
        /*0804*/ 	.short	0x010a
        /*0806*/ 	.byte	0x3f
	.zero		1


	//   ....[77]....
        /*0808*/ 	.word	0x000100d0
        /*080c*/ 	.word	0x00000003
        /*0810*/ 	.word	0x00019c60
        /*0814*/ 	.short	0x010a
        /*0816*/ 	.byte	0x3f
	.zero		1


	//   ....[78]....
        /*0818*/ 	.word	0x00010120
        /*081c*/ 	.word	0x00000003
        /*0820*/ 	.word	0x00019c70
        /*0824*/ 	.short	0x010a
        /*0826*/ 	.byte	0x3f
	.zero		1


	//   ....[79]....
        /*0828*/ 	.word	0x00010170
        /*082c*/ 	.word	0x00000003
        /*0830*/ 	.word	0x00019c60
        /*0834*/ 	.short	0x010a
        /*0836*/ 	.byte	0x3f
	.zero		1


	//   ....[80]....
        /*0838*/ 	.word	0x000101c0
        /*083c*/ 	.word	0x00000007
        /*0840*/ 	.word	0x00019c20
        /*0844*/ 	.short	0x010a
        /*0846*/ 	.byte	0x3f
	.zero		1


	//   ....[81]....
        /*0848*/ 	.word	0x00010360
        /*084c*/ 	.word	0x00000005
        /*0850*/ 	.word	0x00000000
        /*0854*/ 	.short	0x010a
        /*0856*/ 	.byte	0x3f
	.zero		1


	//   ....[82]....
        /*0858*/ 	.word	0x000103b0
        /*085c*/ 	.word	0x00000003
        /*0860*/ 	.word	0x00000000
        /*0864*/ 	.short	0x010a
        /*0866*/ 	.byte	0x3f
	.zero		1


	//   ....[83]....
        /*0868*/ 	.word	0x00010400
        /*086c*/ 	.word	0x00000003
        /*0870*/ 	.word	0x00019c60
        /*0874*/ 	.short	0x010a
        /*0876*/ 	.byte	0x3f
	.zero		1


	//   ....[84]....
        /*0878*/ 	.word	0x00010450
        /*087c*/ 	.word	0x00000005
        /*0880*/ 	.word	0x00019c60
        /*0884*/ 	.short	0x010a
        /*0886*/ 	.byte	0x3f
	.zero		1


	//   ....[85]....
        /*0888*/ 	.word	0x000104a0
        /*088c*/ 	.word	0x00000003
        /*0890*/ 	.word	0x00019c80
        /*0894*/ 	.short	0x010a
        /*0896*/ 	.byte	0x3f
	.zero		1


	//----- nvinfo : EIATTR_NUM_MBARRIERS
	.align		4
.L_265:
        /*0898*/ 	.byte	0x03, 0x38
        /*089a*/ 	.short	0x0016


	//----- nvinfo : EIATTR_EXIT_INSTR_OFFSETS
	.align		4
        /*089c*/ 	.byte	0x04, 0x1c
        /*089e*/ 	.short	(.L_267 - .L_266)


	//   ....[0]....
.L_266:
        /*08a0*/ 	.word	0x00000a00


	//   ....[1]....
        /*08a4*/ 	.word	0x0000ba10


	//   ....[2]....
        /*08a8*/ 	.word	0x0000f790


	//----- nvinfo : EIATTR_MAX_THREADS
	.align		4
.L_267:
        /*08ac*/ 	.byte	0x04, 0x05
        /*08ae*/ 	.short	(.L_269 - .L_268)
.L_268:
        /*08b0*/ 	.word	0x00000200
        /*08b4*/ 	.word	0x00000001
        /*08b8*/ 	.word	0x00000001


	//----- nvinfo : EIATTR_CRS_STACK_SIZE
	.align		4
.L_269:
        /*08bc*/ 	.byte	0x04, 0x1e
        /*08be*/ 	.short	(.L_271 - .L_270)
.L_270:
        /*08c0*/ 	.word	0x00000000


	//----- nvinfo : EIATTR_CBANK_PARAM_SIZE
	.align		4
.L_271:
        /*08c4*/ 	.byte	0x03, 0x19
        /*08c6*/ 	.short	0x0af0


	//----- nvinfo : EIATTR_PARAM_CBANK
	.align		4
        /*08c8*/ 	.byte	0x04, 0x0a
        /*08ca*/ 	.short	(.L_273 - .L_272)
	.align		4
.L_272:
        /*08cc*/ 	.word	index@(.nv.constant0._ZN7cutlass13device_kernelIN5flash11enable_sm90INS1_16FlashAttnFwdSm90INS1_25CollectiveMainloopFwdSm90ILi2EN4cute5tupleIJNS5_1CILi1EEES8_S8_EEENS6_IJNS7_ILi192EEENS7_ILi128EEENS7_ILi96EEEEEELi96ENS_12float_e4m3_tEfNS_4arch4Sm90ELb1ELb0ELb1ELb0ELb0ELb0ELb0ELb1ELb1ELb1ELb0ELb0EEENS1_21CollectiveEpilogueFwdINS6_IJSA_SC_SB_EEES9_NS_10bfloat16_tESG_Li384ELb0ELb1ELb0ELb1EEENS1_30DynamicPersistentTileSchedulerILi384ELi128ELb0ELb1ELb1EEEEEEEEEvNT_6ParamsE)
        /*08d0*/ 	.short	0x0210
        /*08d2*/ 	.short	0x0af0


	//----- nvinfo : EIATTR_SW_WAR
	.align		4
.L_273:
        /*08d4*/ 	.byte	0x04, 0x36
        /*08d6*/ 	.short	(.L_275 - .L_274)
.L_274:
        /*08d8*/ 	.word	0x00000008
.L_275:


//--------------------- .nv.info._ZN7cutlass13device_kernelIN5flash11enable_sm90INS1_16FlashAttnFwdSm90INS1_25CollectiveMainloopFwdSm90ILi2EN4cute5tupleIJNS5_1CILi1EEES8_S8_EEENS6_IJNS7_ILi192EEENS7_ILi128EEENS7_ILi96EEEEEELi96ENS_12float_e4m3_tEfNS_4arch4Sm90ELb1ELb0ELb1ELb1ELb0ELb0ELb0ELb1ELb1ELb1ELb0ELb0EEENS1_21CollectiveEpilogueFwdINS6_IJSA_SC_SB_EEES9_NS_10bfloat16_tESG_Li384ELb1ELb1ELb0ELb1EEENS1_36VarlenDynamicPersistentTileSchedulerILi192ELi128ELi384ELi128ELb0ELb1ELb1ELb1ELb1ELb1EEEEEEEEEvNT_6ParamsE --------------------------
	.section	.nv.info._ZN7cutlass13device_kernelIN5flash11enable_sm90INS1_16FlashAttnFwdSm90INS1_25CollectiveMainloopFwdSm90ILi2EN4cute5tupleIJNS5_1CILi1EEES8_S8_EEENS6_IJNS7_ILi192EEENS7_ILi128EEENS7_ILi96EEEEEELi96ENS_12float_e4m3_tEfNS_4arch4Sm90ELb1ELb0ELb1ELb1ELb0ELb0ELb0ELb1ELb1ELb1ELb0ELb0EEENS1_21CollectiveEpilogueFwdINS6_IJSA_SC_SB_EEES9_NS_10bfloat16_tESG_Li384ELb1ELb1ELb0ELb1EEENS1_36VarlenDynamicPersistentTileSchedulerILi192ELi128ELi384ELi128ELb0ELb1ELb1ELb1ELb1ELb1EEEEEEEEEvNT_6ParamsE,"",@"SHT_CUDA_INFO"
	.sectionflags	@""
	.align	4


	//----- nvinfo : EIATTR_CUDA_API_VERSION
	.align		4
        /*0000*/ 	.byte	0x04, 0x37
        /*0002*/ 	.short	(.L_277 - .L_276)
.L_276:
        /*0004*/ 	.word	0x00000082


	//----- nvinfo : EIATTR_KPARAM_INFO
	.align		4
.L_277:
        /*0008*/ 	.byte	0x04, 0x17
        /*000a*/ 	.short	(.L_279 - .L_278)
.L_278:
        /*000c*/ 	.word	0x00000000
        /*0010*/ 	.short	0x0000
        /*0012*/ 	.short	0x0070
        /*0014*/ 	.byte	0x00, 0xf0, 0x01, 0x2a


	//----- nvinfo : EIATTR_SPARSE_MMA_MASK
	.align		4
.L_279:
        /*0018*/ 	.byte	0x03, 0x50
        /*001a*/ 	.short	0x0000


	//----- nvinfo : EIATTR_MAXREG_COUNT
	.align		4
        /*001c*/ 	.byte	0x03, 0x1b
        /*001e*/ 	.short	0x0080


	//----- nvinfo : EIATTR_NUM_BARRIERS
	.align		4
        /*0020*/ 	.byte	0x02, 0x4c
        /*0022*/ 	.byte	0x09
	.zero		1


	//----- nvinfo : EIATTR_EXTERNS
	.align		4
        /*0024*/ 	.byte	0x04, 0x0f
        /*0026*/ 	.short	(.L_281 - .L_280)


	//   ....[0]....
	.align		4
.L_280:
        /*0028*/ 	.word	index@(__assertfail)


	//----- nvinfo : EIATTR_ANNOTATIONS
	.align		4
.L_281:
        /*002c*/ 	.byte	0x04, 0x55
        /*002e*/ 	.short	(.L_283 - .L_282)


	//   ....[0]....
.L_282:
        /* <DEDUP_REMOVED lines=9> */


	//----- nvinfo : EIATTR_MERCURY_ISA_VERSION
	.align		4
.L_283:
        /*00b0*/ 	.byte	0x03, 0x5f
        /*00b2*/ 	.short	0x0101


	//----- nvinfo : EIATTR_UNUSED_LOAD_BYTE_OFFSET
	.align		4
        /*00b4*/ 	.byte	0x04, 0x44
        /*00b6*/ 	.short	(.L_285 - .L_284)


	//   ....[0]....
.L_284:
        /*00b8*/ 	.word	0x00000a00
        /*00bc*/ 	.word	0x0000fff0


	//   ....[1]....
        /*00c0*/ 	.word	0x00009ef0
        /*00c4*/ 	.word	0x0000fff0


	//----- nvinfo : EIATTR_INT_WARP_WIDE_INSTR_OFFSETS
	.align		4
.L_285:
        /*00c8*/ 	.byte	0x04, 0x31
        /*00ca*/ 	.short	(.L_287 - .L_286)


	//   ....[0]....
.L_286:
        /*00cc*/ 	.word	0x00000130


	//   ....[1]....
        /*00d0*/ 	.word	0x00000170


	//   ....[2]....
        /*00d4*/ 	.word	0x000001e0


	//   ....[3]....
        /*00d8*/ 	.word	0x0000d620


	//   ....[4]....
        /*00dc*/ 	.word	0x0000d6b0


	//   ....[5]....
        /*00e0*/ 	.word	0x0000ffa0


	//   ....[6]....
        /*00e4*/ 	.word	0x00010030


	//----- nvinfo : EIATTR_COOP_GROUP_MASK_REGIDS
	.align		4
.L_287:
        /*00e8*/ 	.byte	0x04, 0x29
        /*00ea*/ 	.short	(.L_289 - .L_288)


	//   ....[0]....
.L_288:
        /*00ec*/ 	.word	0xffffffff


	//   ....[1]....
        /*00f0*/ 	.word	0xffffffff


	//   ....[2]....
        /*00f4*/ 	.word	0xffffffff


	//   ....[3]....
        /*00f8*/ 	.word	0xffffffff


	//   ....[4]....
        /*00fc*/ 	.word	0xffffffff


	//   ....[5]....
        /*0100*/ 	.word	0xffffffff


	//   ....[6]....
        /*0104*/ 	.word	0xffffffff


	//   ....[7]....
        /*0108*/ 	.word	0xffffffff


	//   ....[8]....
        /*010c*/ 	.word	0xffffffff


	//   ....[9]....
        /*0110*/ 	.word	0xffffffff


	//   ....[10]....
        /*0114*/ 	.word	0xffffffff


	//   ....[11]....
        /*0118*/ 	.word	0xffffffff


	//   ....[12]....
        /*011c*/ 	.word	0xffffffff


	//   ....[13]....
        /*0120*/ 	.word	0xffffffff


	//   ....[14]....
        /*0124*/ 	.word	0xffffffff


	//   ....[15]....
        /*0128*/ 	.word	0xffffffff


	//   ....[16]....
        /*012c*/ 	.word	0xffffffff


	//   ....[17]....
        /*0130*/ 	.word	0xffffffff


	//   ....[18]....
        /*0134*/ 	.word	0xffffffff


	//   ....[19]....
        /*0138*/ 	.word	0xffffffff


	//   ....[20]....
        /*013c*/ 	.word	0xffffffff


	//   ....[21]....
        /*0140*/ 	.word	0xffffffff


	//   ....[22]....
        /*0144*/ 	.word	0xffffffff


	//   ....[23]....
        /*0148*/ 	.word	0xffffffff


	//   ....[24]....
        /*014c*/ 	.word	0xffffffff


	//   ....[25]....
        /*0150*/ 	.word	0xffffffff


	//   ....[26]....
        /*0154*/ 	.word	0xffffffff


	//   ....[27]....
        /*0158*/ 	.word	0xffffffff


	//   ....[28]....
        /*015c*/ 	.word	0xffffffff


	//   ....[29]....
        /*0160*/ 	.word	0xffffffff


	//   ....[30]....
        /*0164*/ 	.word	0xffffffff


	//   ....[31]....
        /*0168*/ 	.word	0xffffffff


	//   ....[32]....
        /*016c*/ 	.word	0xffffffff


	//   ....[33]....
        /*0170*/ 	.word	0xffffffff


	//   ....[34]....
        /*0174*/ 	.word	0xffffffff


	//   ....[35]....
        /*0178*/ 	.word	0xffffffff


	//   ....[36]....
        /*017c*/ 	.word	0xffffffff


	//   ....[37]....
        /*0180*/ 	.word	0xffffffff


	//   ....[38]....
        /*0184*/ 	.word	0xffffffff


	//   ....[39]....
        /*0188*/ 	.word	0xffffffff


	//   ....[40]....
        /*018c*/ 	.word	0xffffffff


	//   ....[41]....
        /*0190*/ 	.word	0xffffffff


	//   ....[42]....
        /*0194*/ 	.word	0xffffffff


	//   ....[43]....
        /*0198*/ 	.word	0xffffffff


	//   ....[44]....
        /*019c*/ 	.word	0xffffffff


	//   ....[45]....
        /*01a0*/ 	.word	0xffffffff


	//   ....[46]....
        /*01a4*/ 	.word	0xffffffff


	//   ....[47]....
        /*01a8*/ 	.word	0xffffffff


	//   ....[48]....
        /*01ac*/ 	.word	0xffffffff


	//   ....[49]....
        /*01b0*/ 	.word	0xffffffff


	//   ....[50]....
        /*01b4*/ 	.word	0xffffffff


	//   ....[51]....
        /*01b8*/ 	.word	0xffffffff


	//   ....[52]....
        /*01bc*/ 	.word	0xffffffff


	//   ....[53]....
        /*01c0*/ 	.word	0xffffffff


	//   ....[54]....
        /*01c4*/ 	.word	0xffffffff


	//   ....[55]....
        /*01c8*/ 	.word	0xffffffff


	//   ....[56]....
        /*01cc*/ 	.word	0xffffffff


	//   ....[57]....
        /*01d0*/ 	.word	0xffffffff


	//   ....[58]....
        /*01d4*/ 	.word	0xffffffff


	//   ....[59]....
        /*01d8*/ 	.word	0xffffffff


	//   ....[60]....
        /*01dc*/ 	.word	0xffffffff


	//   ....[61]....
        /*01e0*/ 	.word	0xffffffff


	//   ....[62]....
        /*01e4*/ 	.word	0xffffffff


	//   ....[63]....
        /*01e8*/ 	.word	0xffffffff


	//   ....[64]....
        /*01ec*/ 	.word	0xffffffff


	//   ....[65]....
        /*01f0*/ 	.word	0xffffffff


	//   ....[66]....
        /*01f4*/ 	.word	0xffffffff


	//   ....[67]....
        /*01f8*/ 	.word	0xffffffff


	//   ....[68]....
        /*01fc*/ 	.word	0xffffffff


	//   ....[69]....
        /*0200*/ 	.word	0xffffffff


	//   ....[70]....
        /*0204*/ 	.word	0xffffffff


	//   ....[71]....
        /*0208*/ 	.word	0xffffffff


	//   ....[72]....
        /*020c*/ 	.word	0xffffffff


	//   ....[73]....
        /*0210*/ 	.word	0xffffffff


	//   ....[74]....
        /*0214*/ 	.word	0xffffffff


	//   ....[75]....
        /*0218*/ 	.word	0xffffffff


	//   ....[76]....
        /*021c*/ 	.word	0xffffffff


	//   ....[77]....
        /*0220*/ 	.word	0xffffffff


	//   ....[78]....
        /*0224*/ 	.word	0xffffffff


	//   ....[79]....
        /*0228*/ 	.word	0xffffffff


	//   ....[80]....
        /*022c*/ 	.word	0xffffffff


	//   ....[81]....
        /*0230*/ 	.word	0xffffffff


	//   ....[82]....
        /*0234*/ 	.word	0xffffffff


	//   ....[83]....
        /*0238*/ 	.word	0xffffffff


	//   ....[84]....
        /*023c*/ 	.word	0xffffffff


	//   ....[85]....
        /*0240*/ 	.word	0xffffffff


	//   ....[86]....
        /*0244*/ 	.word	0xffffffff


	//   ....[87]....
        /*0248*/ 	.word	0xffffffff


	//   ....[88]....
        /*024c*/ 	.word	0xffffffff


	//   ....[89]....
        /*0250*/ 	.word	0xffffffff


	//   ....[90]....
        /*0254*/ 	.word	0xffffffff


	//   ....[91]....
        /*0258*/ 	.word	0xffffffff


	//   ....[92]....
        /*025c*/ 	.word	0xffffffff


	//   ....[93]....
        /*0260*/ 	.word	0xffffffff


	//   ....[94]....
        /*0264*/ 	.word	0xffffffff


	//   ....[95]....
        /*0268*/ 	.word	0xffffffff


	//   ....[96]....
        /*026c*/ 	.word	0xffffffff


	//   ....[97]....
        /*0270*/ 	.word	0xffffffff


	//   ....[98]....
        /*0274*/ 	.word	0xffffffff


	//   ....[99]....
        /*0278*/ 	.word	0xffffffff


	//   ....[100]....
        /*027c*/ 	.word	0xffffffff


	//   ....[101]....
        /*0280*/ 	.word	0xffffffff


	//   ....[102]....
        /*0284*/ 	.word	0xffffffff


	//   ....[103]....
        /*0288*/ 	.word	0xffffffff


	//   ....[104]....
        /*028c*/ 	.word	0xffffffff


	//   ....[105]....
        /*0290*/ 	.word	0x0500000f


	//   ....[106]....
        /*0294*/ 	.word	0x0500000f


	//   ....[107]....
        /*0298*/ 	.word	0x0500000f


	//   ....[108]....
        /*029c*/ 	.word	0x0500000f


	//   ....[109]....
        /*02a0*/ 	.word	0x0500000f


	//   ....[110]....
        /*02a4*/ 	.word	0x0500000f


	//   ....[111]....
        /*02a8*/ 	.word	0x0500000f


	//   ....[112]....
        /*02ac*/ 	.word	0x0500000f


	//----- nvinfo : EIATTR_COOP_GROUP_INSTR_OFFSETS
	.align		4
.L_289:
        /*02b0*/ 	.byte	0x04, 0x28
        /*02b2*/ 	.short	(.L_291 - .L_290)


	//   ....[0]....
.L_290:
        /*02b4*/ 	.word	0x00000060


	//   ....[1]....
        /*02b8*/ 	.word	0x00000140


	//   ....[2]....
        /*02bc*/ 	.word	0x00000190


	//   ....[3]....
        /*02c0*/ 	.word	0x000003c0


	//   ....[4]....
        /*02c4*/ 	.word	0x00000520


	//   ....[5]....
        /*02c8*/ 	.word	0x00000640


	//   ....[6]....
        /*02cc*/ 	.word	0x000007a0


	//   ....[7]....
        /*02d0*/ 	.word	0x00001570


	//   ....[8]....
        /*02d4*/ 	.word	0x00001f10


	//   ....[9]....
        /*02d8*/ 	.word	0x00002500


	//   ....[10]....
        /*02dc*/ 	.word	0x00002cf0


	//   ....[11]....
        /*02e0*/ 	.word	0x00002d80


	//   ....[12]....
        /*02e4*/ 	.word	0x000037a0


	//   ....[13]....
        /*02e8*/ 	.word	0x00003830


	//   ....[14]....
        /*02ec*/ 	.word	0x00004980


	//   ....[15]....
        /*02f0*/ 	.word	0x00004b30


	//   ....[16]....
        /*02f4*/ 	.word	0x00005610


	//   ....[17]....
        /*02f8*/ 	.word	0x00005770


	//   ....[18]....
        /*02fc*/ 	.word	0x00006080


	//   ....[19]....
        /*0300*/ 	.word	0x000060f0


	//   ....[20]....
        /*0304*/ 	.word	0x000081e0


	//   ....[21]....
        /*0308*/ 	.word	0x00008200


	//   ....[22]....
        /*030c*/ 	.word	0x00008240


	//   ....[23]....
        /*0310*/ 	.word	0x00008250


	//   ....[24]....
        /*0314*/ 	.word	0x00009850


	//   ....[25]....
        /*0318*/ 	.word	0x00009870


	//   ....[26]....
        /*031c*/ 	.word	0x000098e0


	//   ....[27]....
        /*0320*/ 	.word	0x000098f0


	//   ....[28]....
        /*0324*/ 	.word	0x0000a5d0


	//   ....[29]....
        /*0328*/ 	.word	0x0000a5e0


	//   ....[30]....
        /*032c*/ 	.word	0x0000a5f0


	//   ....[31]....
        /*0330*/ 	.word	0x0000a600


	//   ....[32]....
        /*0334*/ 	.word	0x0000a610


	//   ....[33]....
        /*0338*/ 	.word	0x0000a620


	//   ....[34]....
        /*033c*/ 	.word	0x0000a630


	//   ....[35]....
        /*0340*/ 	.word	0x0000a640


	//   ....[36]....
        /*0344*/ 	.word	0x0000a660


	//   ....[37]....
        /*0348*/ 	.word	0x0000a670


	//   ....[38]....
        /*034c*/ 	.word	0x0000a6a0


	//   ....[39]....
        /*0350*/ 	.word	0x0000a6b0


	//   ....[40]....
        /*0354*/ 	.word	0x0000a6c0


	//   ....[41]....
        /*0358*/ 	.word	0x0000a6d0


	//   ....[42]....
        /*035c*/ 	.word	0x0000a700


	//   ....[43]....
        /*0360*/ 	.word	0x0000a710


	//   ....[44]....
        /*0364*/ 	.word	0x0000a740


	//   ....[45]....
        /*0368*/ 	.word	0x0000a750


	//   ....[46]....
        /*036c*/ 	.word	0x0000a770


	//   ....[47]....
        /*0370*/ 	.word	0x0000a780


	//   ....[48]....
        /*0374*/ 	.word	0x0000a790


	//   ....[49]....
        /*0378*/ 	.word	0x0000a7a0


	//   ....[50]....
        /*037c*/ 	.word	0x0000a7c0


	//   ....[51]....
        /*0380*/ 	.word	0x0000a7d0


	//   ....[52]....
        /*0384*/ 	.word	0x0000ad90


	//   ....[53]....
        /*0388*/ 	.word	0x0000add0


	//   ....[54]....
        /*038c*/ 	.word	0x0000ae00


	//   ....[55]....
        /*0390*/ 	.word	0x0000ae30


	//   ....[56]....
        /*0394*/ 	.word	0x0000b330


	//   ....[57]....
        /*0398*/ 	.word	0x0000b340


	//   ....[58]....
        /*039c*/ 	.word	0x0000b450


	//   ....[59]....
        /*03a0*/ 	.word	0x0000b470


	//   ....[60]....
        /*03a4*/ 	.word	0x0000bd60


	//   ....[61]....
        /*03a8*/ 	.word	0x0000bd70


	//   ....[62]....
        /*03ac*/ 	.word	0x0000be70


	//   ....[63]....
        /*03b0*/ 	.word	0x0000be90


	//   ....[64]....
        /*03b4*/ 	.word	0x0000c000


	//   ....[65]....
        /*03b8*/ 	.word	0x0000c1e0


	//   ....[66]....
        /*03bc*/ 	.word	0x0000c210


	//   ....[67]....
        /*03c0*/ 	.word	0x0000c240


	//   ....[68]....
        /*03c4*/ 	.word	0x0000c270


	//   ....[69]....
        /*03c8*/ 	.word	0x0000c2a0


	//   ....[70]....
        /*03cc*/ 	.word	0x0000c2e0


	//   ....[71]....
        /*03d0*/ 	.word	0x0000c460


	//   ....[72]....
        /*03d4*/ 	.word	0x0000c490


	//   ....[73]....
        /*03d8*/ 	.word	0x0000c4c0


	//   ....[74]....
        /*03dc*/ 	.word	0x0000c4f0


	//   ....[75]....
        /*03e0*/ 	.word	0x0000c520


	//   ....[76]....
        /*03e4*/ 	.word	0x0000c560


	//   ....[77]....
        /*03e8*/ 	.word	0x0000c5f0


	//   ....[78]....
        /*03ec*/ 	.word	0x0000c680


	//   ....[79]....
        /*03f0*/ 	.word	0x0000c730


	//   ....[80]....
        /*03f4*/ 	.word	0x0000dd60


	//   ....[81]....
        /*03f8*/ 	.word	0x0000eb90


	//   ....[82]....
        /*03fc*/ 	.word	0x0000eba0


	//   ....[83]....
        /*0400*/ 	.word	0x0000ebb0


	//   ....[84]....
        /*0404*/ 	.word	0x0000ebc0


	//   ....[85]....
        /*0408*/ 	.word	0x0000ebe0


	//   ....[86]....
        /*040c*/ 	.word	0x0000ec00


	//   ....[87]....
        /*0410*/ 	.word	0x00010740


	//   ....[88]....
        /*0414*/ 	.word	0x00010770


	//   ....[89]....
        /*0418*/ 	.word	0x000107a0


	//   ....[90]....
        /*041c*/ 	.word	0x000107d0


	//   ....[91]....
        /*0420*/ 	.word	0x000107e0


	//   ....[92]....
        /*0424*/ 	.word	0x00010800


	//   ....[93]....
        /*0428*/ 	.word	0x00010820


	//   ....[94]....
        /*042c*/ 	.word	0x00010860


	//   ....[95]....
        /*0430*/ 	.word	0x000109a0


	//   ....[96]....
        /*0434*/ 	.word	0x000109d0


	//   ....[97]....
        /*0438*/ 	.word	0x00010a10


	//   ....[98]....
        /*043c*/ 	.word	0x00010a40


	//   ....[99]....
        /*0440*/ 	.word	0x00010a70


	//   ....[100]....
        /*0444*/ 	.word	0x00010aa0


	//   ....[101]....
        /*0448*/ 	.word	0x00010b40


	//   ....[102]....
        /*044c*/ 	.word	0x00010be0


	//   ....[103]....
        /*0450*/ 	.word	0x00010c80


	//   ....[104]....
        /*0454*/ 	.word	0x00011290


	//   ....[105]....
        /*0458*/ 	.word	0x00011860


	//   ....[106]....
        /*045c*/ 	.word	0x00011a20


	//   ....[107]....
        /*0460*/ 	.word	0x00011a70


	//   ....[108]....
        /*0464*/ 	.word	0x00011ad0


	//   ....[109]....
        /*0468*/ 	.word	0x00011b20


	//   ....[110]....
        /*046c*/ 	.word	0x00011b80


	//   ....[111]....
        /*0470*/ 	.word	0x00011bd0


	//   ....[112]....
        /*0474*/ 	.word	0x00012070


	//----- nvinfo : EIATTR_REG_RECONFIG
	.align		4
.L_291:
        /*0478*/ 	.byte	0x01, 0x54
	.zero		2


	//----- nvinfo : EIATTR_SYSCALL_OFFSETS
	.align		4
        /*047c*/ 	.byte	0x04, 0x46
        /*047e*/ 	.short	(.L_293 - .L_292)


	//   ....[0]....
.L_292:
        /*0480*/ 	.word	0x00001750


	//   ....[1]....
        /*0484*/ 	.word	0x0000d810


	//   ....[2]....
        /*0488*/ 	.word	0x0000d970


	//   ....[3]....
        /*048c*/ 	.word	0x0000dac0


	//   ....[4]....
        /*0490*/ 	.word	0x0000dc00


	//   ....[5]....
        /*0494*/ 	.word	0x0000e680


	//----- nvinfo : EIATTR_MBARRIER_INSTR_OFFSETS
	.align		4
.L_293:
        /*0498*/ 	.byte	0x04, 0x39
        /*049a*/ 	.short	(.L_295 - .L_294)


	//   ....[0]....
.L_294:
        /*049c*/ 	.word	0x00000270
        /*04a0*/ 	.word	0x000000ff
        /*04a4*/ 	.word	0x00019c00
        /*04a8*/ 	.short	0x0100
        /*04aa*/ 	.byte	0x08
	.zero		1


	//   ....[1]....
        /*04ac*/ 	.word	0x00000280
        /*04b0*/ 	.word	0x000000ff
        /*04b4*/ 	.word	0x00019c20
        /*04b8*/ 	.short	0x0100
        /*04ba*/ 	.byte	0x08
	.zero		1


	//   ....[2]....
        /*04bc*/ 	.word	0x00000370
        /*04c0*/ 	.word	0x000000ff
        /*04c4*/ 	.word	0x00019c30
        /*04c8*/ 	.short	0x0100
        /*04ca*/ 	.byte	0x08
	.zero		1


	//   ....[3]....
        /*04cc*/ 	.word	0x00000380
        /*04d0*/ 	.word	0x000000ff
        /*04d4*/ 	.word	0x00019c40
        /*04d8*/ 	.short	0x0100
        /*04da*/ 	.byte	0x08
	.zero		1


	//   ....[4]....
        /*04dc*/ 	.word	0x00000390
        /*04e0*/ 	.word	0x000000ff
        /*04e4*/ 	.word	0x00019c38
        /*04e8*/ 	.short	0x0100
        /*04ea*/ 	.byte	0x08
	.zero		1


	//   ....[5]....
        /*04ec*/ 	.word	0x000003a0
        /*04f0*/ 	.word	0x000000ff
        /*04f4*/ 	.word	0x00019c48
        /*04f8*/ 	.short	0x0100
        /*04fa*/ 	.byte	0x08
	.zero		1


	//   ....[6]....
        /*04fc*/ 	.word	0x000004d0
        /*0500*/ 	.word	0x000000ff
        /*0504*/ 	.word	0x00019c50
        /*0508*/ 	.short	0x0100
        /*050a*/ 	.byte	0x08
	.zero		1


	//   ....[7]....
        /*050c*/ 	.word	0x000004e0
        /*0510*/ 	.word	0x000000ff
        /*0514*/ 	.word	0x00019c60
        /*0518*/ 	.short	0x0100
        /*051a*/ 	.byte	0x08
	.zero		1


	//   ....[8]....
        /*051c*/ 	.word	0x000004f0
        /*0520*/ 	.word	0x000000ff
        /*0524*/ 	.word	0x00019c58
        /*0528*/ 	.short	0x0100
        /*052a*/ 	.byte	0x08
	.zero		1


	//   ....[9]....
        /*052c*/ 	.word	0x00000500
        /*0530*/ 	.word	0x000000ff
        /*0534*/ 	.word	0x00019c68
        /*0538*/ 	.short	0x0100
        /*053a*/ 	.byte	0x08
	.zero		1


	//   ....[10]....
        /*053c*/ 	.word	0x000005f0
        /*0540*/ 	.word	0x000000ff
        /*0544*/ 	.word	0x00019c70
        /*0548*/ 	.short	0x0100
        /*054a*/ 	.byte	0x06
	.zero		1


	//   ....[11]....
        /*054c*/ 	.word	0x00000600
        /*0550*/ 	.word	0x000000ff
        /*0554*/ 	.word	0x00019c80
        /*0558*/ 	.short	0x0100
        /*055a*/ 	.byte	0x06
	.zero		1


	//   ....[12]....
        /*055c*/ 	.word	0x00000610
        /*0560*/ 	.word	0x000000ff
        /*0564*/ 	.word	0x00019c78
        /*0568*/ 	.short	0x0100
        /*056a*/ 	.byte	0x06
	.zero		1


	//   ....[13]....
        /*056c*/ 	.word	0x00000620
        /*0570*/ 	.word	0x000000ff
        /*0574*/ 	.word	0x00019c88
        /*0578*/ 	.short	0x0100
        /*057a*/ 	.byte	0x06
	.zero		1


	//   ....[14]....
        /*057c*/ 	.word	0x00000750
        /*0580*/ 	.word	0x000000ff
        /*0584*/ 	.word	0x00019c90
        /*0588*/ 	.short	0x0100
        /*058a*/ 	.byte	0x08
	.zero		1


	//   ....[15]....
        /*058c*/ 	.word	0x00000760
        /*0590*/ 	.word	0x000000ff
        /*0594*/ 	.word	0x00019ca0
        /*0598*/ 	.short	0x0100
        /*059a*/ 	.byte	0x08
	.zero		1


	//   ....[16]....
        /*059c*/ 	.word	0x00000770
        /*05a0*/ 	.word	0x000000ff
        /*05a4*/ 	.word	0x00019c98
        /*05a8*/ 	.short	0x0100
        /*05aa*/ 	.byte	0x08
	.zero		1


	//   ....[17]....
        /*05ac*/ 	.word	0x00000780
        /*05b0*/ 	.word	0x000000ff
        /*05b4*/ 	.word	0x00019ca8
        /*05b8*/ 	.short	0x0100
        /*05ba*/ 	.byte	0x08
	.zero		1


	//   ....[18]....
        /*05bc*/ 	.word	0x000008b0
        /*05c0*/ 	.word	0x000000ff
        /*05c4*/ 	.word	0x00019cb0
        /*05c8*/ 	.short	0x0100
        /*05ca*/ 	.byte	0x08
	.zero		1


	//   ....[19]....
        /*05cc*/ 	.word	0x000008c0
        /*05d0*/ 	.word	0x000000ff
        /*05d4*/ 	.word	0x00019cc0
        /*05d8*/ 	.short	0x0100
        /*05da*/ 	.byte	0x08
	.zero		1


	//   ....[20]....
        /*05dc*/ 	.word	0x000008d0
        /*05e0*/ 	.word	0x000000ff
        /*05e4*/ 	.word	0x00019cb8
        /*05e8*/ 	.short	0x0100
        /*05ea*/ 	.byte	0x08
	.zero		1


	//   ....[21]....
        /*05ec*/ 	.word	0x000008e0
        /*05f0*/ 	.word	0x000000ff
        /*05f4*/ 	.word	0x00019cc8
        /*05f8*/ 	.short	0x0100
        /*05fa*/ 	.byte	0x08
	.zero		1


	//   ....[22]....
        /*05fc*/ 	.word	0x00001a80
        /*0600*/ 	.word	0x000000ff
        /*0604*/ 	.word	0x00019c00
        /*0608*/ 	.short	0x010a
        /*060a*/ 	.byte	0x2d
	.zero		1


	//   ....[23]....
        /*060c*/ 	.word	0x00001b20
        /*0610*/ 	.word	0x00000002
        /*0614*/ 	.word	0x00019c30
        /*0618*/ 	.short	0x010a
        /*061a*/ 	.byte	0x3f
	.zero		1


	//   ....[24]....
        /*061c*/ 	.word	0x00001b80
        /*0620*/ 	.word	0x00000002
        /*0624*/ 	.word	0x00019c30
        /*0628*/ 	.short	0x010a
        /*062a*/ 	.byte	0x3f
	.zero		1


	//   ....[25]....
        /*062c*/ 	.word	0x00003c80
        /*0630*/ 	.word	0x00000030
        /*0634*/ 	.word	0x00000000
        /*0638*/ 	.short	0x0101
        /*063a*/ 	.byte	0x3f
	.zero		1


	//   ....[26]....
        /*063c*/ 	.word	0x00004520
        /*0640*/ 	.word	0x000000ff
        /*0644*/ 	.word	0x00019c30
        /*0648*/ 	.short	0x010a
        /*064a*/ 	.byte	0x16
	.zero		1


	//   ....[27]....
        /*064c*/ 	.word	0x00004560
        /*0650*/ 	.word	0x000000ff
        /*0654*/ 	.word	0x00019c30
        /*0658*/ 	.short	0x010a
        /*065a*/ 	.byte	0x16
	.zero		1


	//   ....[28]....
        /*065c*/ 	.word	0x000046c0
        /*0660*/ 	.word	0x000000ff
        /*0664*/ 	.word	0x00019c50
        /*0668*/ 	.short	0x010a
        /*066a*/ 	.byte	0x0e
	.zero		1


	//   ....[29]....
        /*066c*/ 	.word	0x00004700
        /*0670*/ 	.word	0x000000ff
        /*0674*/ 	.word	0x00019c50
        /*0678*/ 	.short	0x010a
        /*067a*/ 	.byte	0x0e
	.zero		1


	//   ....[30]....
        /*067c*/ 	.word	0x000069a0
        /*0680*/ 	.word	0x00000002
        /*0684*/ 	.word	0x00000000
        /*0688*/ 	.short	0x0101
        /*068a*/ 	.byte	0x3f
	.zero		1


	//   ....[31]....
        /*068c*/ 	.word	0x00006c90
        /*0690*/ 	.word	0x000000ff
        /*0694*/ 	.word	0x00000000
        /*0698*/ 	.short	0x0101
        /*069a*/ 	.byte	0x06
	.zero		1


	//   ....[32]....
        /*069c*/ 	.word	0x00007250
        /*06a0*/ 	.word	0x000000ff
        /*06a4*/ 	.word	0x00019c30
        /*06a8*/ 	.short	0x010a
        /*06aa*/ 	.byte	0x06
	.zero		1


	//   ....[33]....
        /*06ac*/ 	.word	0x00007290
        /*06b0*/ 	.word	0x000000ff
        /*06b4*/ 	.word	0x00019c30
        /*06b8*/ 	.short	0x010a
        /*06ba*/ 	.byte	0x06
	.zero		1


	//   ....[34]....
        /*06bc*/ 	.word	0x000073f0
        /*06c0*/ 	.word	0x000000ff
        /*06c4*/ 	.word	0x00019c50
        /*06c8*/ 	.short	0x010a
        /*06ca*/ 	.byte	0x0e
	.zero		1


	//   ....[35]....
        /*06cc*/ 	.word	0x00007430
        /*06d0*/ 	.word	0x000000ff
        /*06d4*/ 	.word	0x00019c50
        /*06d8*/ 	.short	0x010a
        /*06da*/ 	.byte	0x0e
	.zero		1


	//   ....[36]....
        /*06dc*/ 	.word	0x00008db0
        /*06e0*/ 	.word	0x00000002
        /*06e4*/ 	.word	0x00000000
        /*06e8*/ 	.short	0x0101
        /*06ea*/ 	.byte	0x3f
	.zero		1


	//   ....[37]....
        /*06ec*/ 	.word	0x00009060
        /*06f0*/ 	.word	0x000000ff
        /*06f4*/ 	.word	0x00000000
        /*06f8*/ 	.short	0x0101
        /*06fa*/ 	.byte	0x06
	.zero		1


	//   ....[38]....
        /*06fc*/ 	.word	0x00009590
        /*0700*/ 	.word	0x000000ff
        /*0704*/ 	.word	0x00019c50
        /*0708*/ 	.short	0x010a
        /*070a*/ 	.byte	0x10
	.zero		1


	//   ....[39]....
        /*070c*/ 	.word	0x000095d0
        /*0710*/ 	.word	0x000000ff
        /*0714*/ 	.word	0x00019c50
        /*0718*/ 	.short	0x010a
        /*071a*/ 	.byte	0x10
	.zero		1


	//   ....[40]....
        /*071c*/ 	.word	0x00009bd0
        /*0720*/ 	.word	0x000000ff
        /*0724*/ 	.word	0x00000000
        /*0728*/ 	.short	0x0101
        /*072a*/ 	.byte	0x04
	.zero		1


	//   ....[41]....
        /*072c*/ 	.word	0x0000b350
        /*0730*/ 	.word	0x00000003
        /*0734*/ 	.word	0x00000000
        /*0738*/ 	.short	0x0101
        /*073a*/ 	.byte	0x3f
	.zero		1


	//   ....[42]....
        /*073c*/ 	.word	0x0000df90
        /*0740*/ 	.word	0x00000003
        /*0744*/ 	.word	0x00019c80
        /*0748*/ 	.short	0x010a
        /*074a*/ 	.byte	0x3f
	.zero		1


	//   ....[43]....
        /*074c*/ 	.word	0x0000e1f0
        /*0750*/ 	.word	0x00000003
        /*0754*/ 	.word	0x00019c40
        /*0758*/ 	.short	0x010a
        /*075a*/ 	.byte	0x3f
	.zero		1


	//   ....[44]....
        /*075c*/ 	.word	0x0000edf0
        /*0760*/ 	.word	0x00000011
        /*0764*/ 	.word	0x00019c00
        /*0768*/ 	.short	0x0107
        /*076a*/ 	.byte	0x3f
	.zero		1


	//   ....[45]....
        /*076c*/ 	.word	0x0000eef0
        /*0770*/ 	.word	0x00000011
        /*0774*/ 	.word	0x00019c00
        /*0778*/ 	.short	0x0101
        /*077a*/ 	.byte	0x3f
	.zero		1


	//   ....[46]....
        /*077c*/ 	.word	0x0000ef20
        /*0780*/ 	.word	0x00000011
        /*0784*/ 	.word	0x00019c20
        /*0788*/ 	.short	0x010a
        /*078a*/ 	.byte	0x3f
	.zero		1


	//   ....[47]....
        /*078c*/ 	.word	0x0000f1e0
        /*0790*/ 	.word	0x00000004
        /*0794*/ 	.word	0x00019c80
        /*0798*/ 	.short	0x010a
        /*079a*/ 	.byte	0x3f
	.zero		1


	//   ....[48]....
        /*079c*/ 	.word	0x0000f600
        /*07a0*/ 	.word	0x00000004
        /*07a4*/ 	.word	0x00019c40
        /*07a8*/ 	.short	0x010a
        /*07aa*/ 	.byte	0x3f
	.zero		1


	//   ....[49]....
        /*07ac*/ 	.word	0x0000faa0
        /*07b0*/ 	.word	0x00000003
        /*07b4*/ 	.word	0x00019c70
        /*07b8*/ 	.short	0x010a
        /*07ba*/ 	.byte	0x3f
	.zero		1


	//   ....[50]....
        /*07bc*/ 	.word	0x0000fb20
        /*07c0*/ 	.word	0x00000003
        /*07c4*/ 	.word	0x00019c60
        /*07c8*/ 	.short	0x010a
        /*07ca*/ 	.byte	0x3f
	.zero		1


	//   ....[51]....
        /*07cc*/ 	.word	0x0000fe80
        /*07d0*/ 	.word	0x00000003
        /*07d4*/ 	.word	0x00019c50
        /*07d8*/ 	.short	0x0101
        /*07da*/ 	.byte	0x3f
	.zero		1


	//   ....[52]....
        /*07dc*/ 	.word	0x0000ff00
        /*07e0*/ 	.word	0x00000002
        /*07e4*/ 	.word	0x00000000
        /*07e8*/ 	.short	0x0101
        /*07ea*/ 	.byte	0x3f
	.zero		1


	//   ....[53]....
        /*07ec*/ 	.word	0x000100f0
        /*07f0*/ 	.word	0x00000003
        /*07f4*/ 	.word	0x00019c70
        /*07f8*/ 	.short	0x010a
        /*07fa*/ 	.byte	0x3f
	.zero		1


	//   ....[54]....
        /*07fc*/ 	.word	0x00010160
        /*0800*/ 	.word	0x00000003
        /*0804*/ 	.word	0x00019c60
        /*0808*/ 	.short	0x010a
        /*080a*/ 	.byte	0x3f
	.zero		1


	//   ....[55]....
        /*080c*/ 	.word	0x000104c0
        /*0810*/ 	.word	0x00000003
        /*0814*/ 	.word	0x00019c50
        /*0818*/ 	.short	0x0101
        /*081a*/ 	.byte	0x3f
	.zero		1


	//   ....[56]....
        /*081c*/ 	.word	0x00010510
        /*0820*/ 	.word	0x00000000
        /*0824*/ 	.word	0x00000000
        /*0828*/ 	.short	0x0101
        /*082a*/ 	.byte	0x3f
	.zero		1


	//   ....[57]....
        /*082c*/ 	.word	0x00011210
        /*0830*/ 	.word	0x00000007
        /*0834*/ 	.word	0x00019c20
        /*0838*/ 	.short	0x010a
        /*083a*/ 	.byte	0x3f
	.zero		1


	//   ....[58]....
        /*083c*/ 	.word	0x000113b0
        /*0840*/ 	.word	0x00000005
        /*0844*/ 	.word	0x00000000
        /*0848*/ 	.short	0x010a
        /*084a*/ 	.byte	0x3f
	.zero		1


	//   ....[59]....
        /*084c*/ 	.word	0x00011420
        /*0850*/ 	.word	0x00000003
        /*0854*/ 	.word	0x00000000
        /*0858*/ 	.short	0x010a
        /*085a*/ 	.byte	0x3f
	.zero		1


	//   ....[60]....
        /*085c*/ 	.word	0x00011470
        /*0860*/ 	.word	0x00000003
        /*0864*/ 	.word	0x00019c60
        /*0868*/ 	.short	0x010a
        /*086a*/ 	.byte	0x3f
	.zero		1


	//   ....[61]....
        /*086c*/ 	.word	0x000114c0
        /*0870*/ 	.word	0x00000005
        /*0874*/ 	.word	0x00019c60
        /*0878*/ 	.short	0x010a
        /*087a*/ 	.byte	0x3f
	.zero		1


	//   ....[62]....
        /*087c*/ 	.word	0x00011500
        /*0880*/ 	.word	0x00000003
        /*0884*/ 	.word	0x00019c80
        /*0888*/ 	.short	0x010a
        /*088a*/ 	.byte	0x3f
	.zero		1


	//   ....[63]....
        /*088c*/ 	.word	0x00011520
        /*0890*/ 	.word	0x00000005
        /*0894*/ 	.word	0x00019c80
        /*0898*/ 	.short	0x010a
        /*089a*/ 	.byte	0x3f
	.zero		1


	//   ....[64]....
        /*089c*/ 	.word	0x00011590
        /*08a0*/ 	.word	0x00000003
        /*08a4*/ 	.word	0x00019c00
        /*08a8*/ 	.short	0x010a
        /*08aa*/ 	.byte	0x3f
	.zero		1


	//   ....[65]....
        /*08ac*/ 	.word	0x000115e0
        /*08b0*/ 	.word	0x00000002
        /*08b4*/ 	.word	0x00019c30
        /*08b8*/ 	.short	0x010a
        /*08ba*/ 	.byte	0x3f
	.zero		1


	//   ....[66]....
        /*08bc*/ 	.word	0x00011640
        /*08c0*/ 	.word	0x00000007
        /*08c4*/ 	.word	0x00019c30
        /*08c8*/ 	.short	0x010a
        /*08ca*/ 	.byte	0x3f
	.zero		1


	//   ....[67]....
        /*08cc*/ 	.word	0x000116a0
        /*08d0*/ 	.word	0x00000007
        /*08d4*/ 	.word	0x00019c50
        /*08d8*/ 	.short	0x010a
        /*08da*/ 	.byte	0x3f
	.zero		1


	//   ....[68]....
        /*08dc*/ 	.word	0x00011700
        /*08e0*/ 	.word	0x00000007
        /*08e4*/ 	.word	0x00019c30
        /*08e8*/ 	.short	0x010a
        /*08ea*/ 	.byte	0x3f
	.zero		1


	//   ....[69]....
        /*08ec*/ 	.word	0x00011760
        /*08f0*/ 	.word	0x00000007
        /*08f4*/ 	.word	0x00019c50
        /*08f8*/ 	.short	0x010a
        /*08fa*/ 	.byte	0x3f
	.zero		1


	//   ....[70]....
        /*08fc*/ 	.word	0x000117c0
        /*0900*/ 	.word	0x00000005
        /*0904*/ 	.word	0x00019c50
        /*0908*/ 	.short	0x010a
        /*090a*/ 	.byte	0x3f
	.zero		1


	//   ....[71]....
        /*090c*/ 	.word	0x00011910
        /*0910*/ 	.word	0x00000003
        /*0914*/ 	.word	0x00019c80
        /*0918*/ 	.short	0x010a
        /*091a*/ 	.byte	0x3f
	.zero		1


	//   ....[72]....
        /*091c*/ 	.word	0x00011960
        /*0920*/ 	.word	0x00000003
        /*0924*/ 	.word	0x00019c40
        /*0928*/ 	.short	0x010a
        /*092a*/ 	.byte	0x3f
	.zero		1


	//   ....[73]....
        /*092c*/ 	.word	0x00011d60
        /*0930*/ 	.word	0x00000011
        /*0934*/ 	.word	0x00019c20
        /*0938*/ 	.short	0x010a
        /*093a*/ 	.byte	0x3f
	.zero		1


	//   ....[74]....
        /*093c*/ 	.word	0x00011db0
        /*0940*/ 	.word	0x00000004
        /*0944*/ 	.word	0x00019c80
        /*0948*/ 	.short	0x010a
        /*094a*/ 	.byte	0x3f
	.zero		1


	//   ....[75]....
        /*094c*/ 	.word	0x00011e00
        /*0950*/ 	.word	0x00000004
        /*0954*/ 	.word	0x00019c40
        /*0958*/ 	.short	0x010a
        /*095a*/ 	.byte	0x3f
	.zero		1


	//   ....[76]....
        /*095c*/ 	.word	0x00011e50
        /*0960*/ 	.word	0x00000003
        /*0964*/ 	.word	0x00019c70
        /*0968*/ 	.short	0x010a
        /*096a*/ 	.byte	0x3f
	.zero		1


	//   ....[77]....
        /*096c*/ 	.word	0x00011ea0
        /*0970*/ 	.word	0x00000003
        /*0974*/ 	.word	0x00019c60
        /*0978*/ 	.short	0x010a
        /*097a*/ 	.byte	0x3f
	.zero		1


	//   ....[78]....
        /*097c*/ 	.word	0x00011ef0
        /*0980*/ 	.word	0x00000003
        /*0984*/ 	.word	0x00019c70
        /*0988*/ 	.short	0x010a
        /*098a*/ 	.byte	0x3f
	.zero		1


	//   ....[79]....
        /*098c*/ 	.word	0x00011f40
        /*0990*/ 	.word	0x00000003
        /*0994*/ 	.word	0x00019c60
        /*0998*/ 	.short	0x010a
        /*099a*/ 	.byte	0x3f
	.zero		1


	//   ....[80]....
        /*099c*/ 	.word	0x00011f90
        /*09a0*/ 	.word	0x00000007
        /*09a4*/ 	.word	0x00019c20
        /*09a8*/ 	.short	0x010a
        /*09aa*/ 	.byte	0x3f
	.zero		1


	//   ....[81]....
        /*09ac*/ 	.word	0x00012130
        /*09b0*/ 	.word	0x00000005
        /*09b4*/ 	.word	0x00000000
        /*09b8*/ 	.short	0x010a
        /*09ba*/ 	.byte	0x3f
	.zero		1


	//   ....[82]....
        /*09bc*/ 	.word	0x00012180
        /*09c0*/ 	.word	0x00000003
        /*09c4*/ 	.word	0x00000000
        /*09c8*/ 	.short	0x010a
        /*09ca*/ 	.byte	0x3f
	.zero		1


	//   ....[83]....
        /*09cc*/ 	.word	0x000121d0
        /*09d0*/ 	.word	0x00000003
        /*09d4*/ 	.word	0x00019c60
        /*09d8*/ 	.short	0x010a
        /*09da*/ 	.byte	0x3f
	.zero		1


	//   ....[84]....
        /*09dc*/ 	.word	0x00012220
        /*09e0*/ 	.word	0x00000005
        /*09e4*/ 	.word	0x00019c60
        /*09e8*/ 	.short	0x010a
        /*09ea*/ 	.byte	0x3f
	.zero		1


	//   ....[85]....
        /*09ec*/ 	.word	0x00012270
        /*09f0*/ 	.word	0x00000003
        /*09f4*/ 	.word	0x00019c80
        /*09f8*/ 	.short	0x010a
        /*09fa*/ 	.byte	0x3f
	.zero		1


	//----- nvinfo : EIATTR_NUM_MBARRIERS
	.align		4
.L_295:
        /*09fc*/ 	.byte	0x03, 0x38
        /*09fe*/ 	.short	0x0016


	//----- nvinfo : EIATTR_EXIT_INSTR_OFFSETS
	.align		4
        /*0a00*/ 	.byte	0x04, 0x1c
        /*0a02*/ 	.short	(.L_297 - .L_296)


	//   ....[0]....
.L_296:
        /*0a04*/ 	.word	0x00000a40


	//   ....[1]....
        /*0a08*/ 	.word	0x0000bfb0


	//   ....[2]....
        /*0a0c*/ 	.word	0x00011570


	//----- nvinfo : EIATTR_MAX_THREADS
	.align		4
.L_297:
        /*0a10*/ 	.byte	0x04, 0x05
        /*0a12*/ 	.short	(.L_299 - .L_298)
.L_298:
        /*0a14*/ 	.word	0x00000200
        /*0a18*/ 	.word	0x00000001
        /*0a1c*/ 	.word	0x00000001


	//----- nvinfo : EIATTR_CRS_STACK_SIZE
	.align		4
.L_299:
        /*0a20*/ 	.byte	0x04, 0x1e
        /*0a22*/ 	.short	(.L_301 - .L_300)
.L_300:
        /*0a24*/ 	.word	0x00000000


	//----- nvinfo : EIATTR_CBANK_PARAM_SIZE
	.align		4
.L_301:
        /*0a28*/ 	.byte	0x03, 0x19
        /*0a2a*/ 	.short	0x0af0


	//----- nvinfo : EIATTR_PARAM_CBANK
	.align		4
        /*0a2c*/ 	.byte	0x04, 0x0a
        /*0a2e*/ 	.short	(.L_303 - .L_302)
	.align		4
.L_302:
        /*0a30*/ 	.word	index@(.nv.constant0._ZN7cutlass13device_kernelIN5flash11enable_sm90INS1_16FlashAttnFwdSm90INS1_25CollectiveMainloopFwdSm90ILi2EN4cute5tupleIJNS5_1CILi1EEES8_S8_EEENS6_IJNS7_ILi192EEENS7_ILi128EEENS7_ILi96EEEEEELi96ENS_12float_e4m3_tEfNS_4arch4Sm90ELb1ELb0ELb1ELb1ELb0ELb0ELb0ELb1ELb1ELb1ELb0ELb0EEENS1_21CollectiveEpilogueFwdINS6_IJSA_SC_SB_EEES9_NS_10bfloat16_tESG_Li384ELb1ELb1ELb0ELb1EEENS1_36VarlenDynamicPersistentTileSchedulerILi192ELi128ELi384ELi128ELb0ELb1ELb1ELb1ELb1ELb1EEEEEEEEEvNT_6ParamsE)
        /*0a34*/ 	.short	0x0210
        /*0a36*/ 	.short	0x0af0


	//----- nvinfo : EIATTR_SW_WAR
	.align		4
.L_303:
        /*0a38*/ 	.byte	0x04, 0x36
        /*0a3a*/ 	.short	(.L_305 - .L_304)
.L_304:
        /*0a3c*/ 	.word	0x00000008
.L_305:


//--------------------- .nv.info._ZN7cutlass13device_kernelIN5flash11enable_sm90INS1_16FlashAttnFwdSm90INS1_25CollectiveMainloopFwdSm90ILi2EN4cute5tupleIJNS5_1CILi1EEES8_S8_EEENS6_IJNS7_ILi192EEENS7_ILi128EEENS7_ILi96EEEEEELi96ENS_12float_e4m3_tEfNS_4arch4Sm90ELb1ELb0ELb1ELb1ELb0ELb1ELb0ELb1ELb1ELb1ELb0ELb0EEENS1_21CollectiveEpilogueFwdINS6_IJSA_SC_SB_EEES9_NS_10bfloat16_tESG_Li384ELb1ELb1ELb0ELb1EEENS1_36VarlenDynamicPersistentTileSchedulerILi192ELi128ELi384ELi128ELb0ELb1ELb1ELb1ELb1ELb1EEEEEEEEEvNT_6ParamsE --------------------------
	.section	.nv.info._ZN7cutlass13device_kernelIN5flash11enable_sm90INS1_16FlashAttnFwdSm90INS1_25CollectiveMainloopFwdSm90ILi2EN4cute5tupleIJNS5_1CILi1EEES8_S8_EEENS6_IJNS7_ILi192EEENS7_ILi128EEENS7_ILi96EEEEEELi96ENS_12float_e4m3_tEfNS_4arch4Sm90ELb1ELb0ELb1ELb1ELb0ELb1ELb0ELb1ELb1ELb1ELb0ELb0EEENS1_21CollectiveEpilogueFwdINS6_IJSA_SC_SB_EEES9_NS_10bfloat16_tESG_Li384ELb1ELb1ELb0ELb1EEENS1_36VarlenDynamicPersistentTileSchedulerILi192ELi128ELi384ELi128ELb0ELb1ELb1ELb1ELb1ELb1EEEEEEEEEvNT_6ParamsE,"",@"SHT_CUDA_INFO"
	.sectionflags	@""
	.align	4


	//----- nvinfo : EIATTR_CUDA_API_VERSION
	.align		4
        /*0000*/ 	.byte	0x04, 0x37
        /*0002*/ 	.short	(.L_307 - .L_306)
.L_306:
        /*0004*/ 	.word	0x00000082


	//----- nvinfo : EIATTR_KPARAM_INFO
	.align		4
.L_307:
        /*0008*/ 	.byte	0x04, 0x17
        /*000a*/ 	.short	(.L_309 - .L_308)
.L_308:
        /*000c*/ 	.word	0x00000000
        /*0010*/ 	.short	0x0000
        /*0012*/ 	.short	0x0070
        /*0014*/ 	.byte	0x00, 0xf0, 0x01, 0x2a


	//----- nvinfo : EIATTR_SPARSE_MMA_MASK
	.align		4
.L_309:
        /*0018*/ 	.byte	0x03, 0x50
        /*001a*/ 	.short	0x0000


	//----- nvinfo : EIATTR_MAXREG_COUNT
	.align		4
        /*001c*/ 	.byte	0x03, 0x1b
        /*001e*/ 	.short	0x0080


	//----- nvinfo : EIATTR_NUM_BARRIERS
	.align		4
        /*0020*/ 	.byte	0x02, 0x4c
        /*0022*/ 	.byte	0x10
	.zero		1


	//----- nvinfo : EIATTR_EXTERNS
	.align		4
        /*0024*/ 	.byte	0x04, 0x0f
        /*0026*/ 	.short	(.L_311 - .L_310)


	//   ....[0]....
	.align		4
.L_310:
        /*0028*/ 	.word	index@(__assertfail)


	//----- nvinfo : EIATTR_ANNOTATIONS
	.align		4
.L_311:
        /*002c*/ 	.byte	0x04, 0x55
        /*002e*/ 	.short	(.L_313 - .L_312)


	//   ....[0]....
.L_312:
        /* <DEDUP_REMOVED lines=84> */
        /*0564*/ 	.byte	0x10, 0xc9, 0x01, 0x00


	//----- nvinfo : EIATTR_MERCURY_ISA_VERSION
	.align		4
.L_313:
        /*0568*/ 	.byte	0x03, 0x5f
        /*056a*/ 	.short	0x0101


	//----- nvinfo : EIATTR_UNUSED_LOAD_BYTE_OFFSET
	.align		4
        /*056c*/ 	.byte	0x04, 0x44
        /*056e*/ 	.short	(.L_315 - .L_314)


	//   ....[0]....
.L_314:
        /*0570*/ 	.word	0x00000aa0
        /*0574*/ 	.word	0x0000fff0


	//   ....[1]....
        /*0578*/ 	.word	0x00013e90
        /*057c*/ 	.word	0x0000fff0


	//----- nvinfo : EIATTR_INT_WARP_WIDE_INSTR_OFFSETS
	.align		4
.L_315:
        /*0580*/ 	.byte	0x04, 0x31
        /*0582*/ 	.short	(.L_317 - .L_316)


	//   ....[0]....
.L_316:
        /*0584*/ 	.word	0x00000190


	//   ....[1]....
        /*0588*/ 	.word	0x000001d0


	//   ....[2]....
        /*058c*/ 	.word	0x00000240


	//   ....[3]....
        /*0590*/ 	.word	0x00018c60


	//   ....[4]....
        /*0594*/ 	.word	0x00018cf0


	//   ....[5]....
        /*0598*/ 	.word	0x0001b6e0


	//   ....[6]....
        /*059c*/ 	.word	0x0001b770


	//----- nvinfo : EIATTR_COOP_GROUP_MASK_REGIDS
	.align		4
.L_317:
        /*05a0*/ 	.byte	0x04, 0x29
        /*05a2*/ 	.short	(.L_319 - .L_318)


	//   ....[0]....
.L_318:
        /*05a4*/ 	.word	0xffffffff


	//   ....[1]....
        /*05a8*/ 	.word	0xffffffff


	//   ....[2]....
        /*05ac*/ 	.word	0xffffffff


	//   ....[3]....
        /*05b0*/ 	.word	0xffffffff


	//   ....[4]....
        /*05b4*/ 	.word	0xffffffff


	//   ....[5]....
        /*05b8*/ 	.word	0xffffffff


	//   ....[6]....
        /*05bc*/ 	.word	0xffffffff


	//   ....[7]....
        /*05c0*/ 	.word	0xffffffff


	//   ....[8]....
        /*05c4*/ 	.word	0xffffffff


	//   ....[9]....
        /*05c8*/ 	.word	0xffffffff


	//   ....[10]....
        /*05cc*/ 	.word	0xffffffff


	//   ....[11]....
        /*05d0*/ 	.word	0xffffffff


	//   ....[12]....
        /*05d4*/ 	.word	0xffffffff


	//   ....[13]....
        /*05d8*/ 	.word	0xffffffff


	//   ....[14]....
        /*05dc*/ 	.word	0xffffffff


	//   ....[15]....
        /*05e0*/ 	.word	0xffffffff


	//   ....[16]....
        /*05e4*/ 	.word	0xffffffff


	//   ....[17]....
        /*05e8*/ 	.word	0xffffffff


	//   ....[18]....
        /*05ec*/ 	.word	0xffffffff


	//   ....[19]....
        /*05f0*/ 	.word	0xffffffff


	//   ....[20]....
        /*05f4*/ 	.word	0xffffffff


	//   ....[21]....
        /*05f8*/ 	.word	0xffffffff


	//   ....[22]....
        /*05fc*/ 	.word	0xffffffff


	//   ....[23]....
        /*0600*/ 	.word	0xffffffff


	//   ....[24]....
        /*0604*/ 	.word	0xffffffff


	//   ....[25]....
        /*0608*/ 	.word	0xffffffff


	//   ....[26]....
        /*060c*/ 	.word	0xffffffff


	//   ....[27]....
        /*0610*/ 	.word	0xffffffff


	//   ....[28]....
        /*0614*/ 	.word	0xffffffff


	//   ....[29]....
        /*0618*/ 	.word	0xffffffff


	//   ....[30]....
        /*061c*/ 	.word	0xffffffff


	//   ....[31]....
        /*0620*/ 	.word	0xffffffff


	//   ....[32]....
        /*0624*/ 	.word	0xffffffff


	//   ....[33]....
        /*0628*/ 	.word	0xffffffff


	//   ....[34]....
        /*062c*/ 	.word	0xffffffff


	//   ....[35]....
        /*0630*/ 	.word	0xffffffff


	//   ....[36]....
        /*0634*/ 	.word	0xffffffff


	//   ....[37]....
        /*0638*/ 	.word	0xffffffff


	//   ....[38]....
        /*063c*/ 	.word	0xffffffff


	//   ....[39]....
        /*0640*/ 	.word	0xffffffff


	//   ....[40]....
        /*0644*/ 	.word	0xffffffff


	//   ....[41]....
        /*0648*/ 	.word	0xffffffff


	//   ....[42]....
        /*064c*/ 	.word	0xffffffff


	//   ....[43]....
        /*0650*/ 	.word	0xffffffff


	//   ....[44]....
        /*0654*/ 	.word	0xffffffff


	//   ....[45]....
        /*0658*/ 	.word	0xffffffff


	//   ....[46]....
        /*065c*/ 	.word	0xffffffff


	//   ....[47]....
        /*0660*/ 	.word	0xffffffff


	//   ....[48]....
        /*0664*/ 	.word	0xffffffff


	//   ....[49]....
        /*0668*/ 	.word	0xffffffff


	//   ....[50]....
        /*066c*/ 	.word	0xffffffff


	//   ....[51]....
        /*0670*/ 	.word	0xffffffff


	//   ....[52]....
        /*0674*/ 	.word	0xffffffff


	//   ....[53]....
        /*0678*/ 	.word	0xffffffff


	//   ....[54]....
        /*067c*/ 	.word	0xffffffff


	//   ....[55]....
        /*0680*/ 	.word	0xffffffff


	//   ....[56]....
        /*0684*/ 	.word	0xffffffff


	//   ....[57]....
        /*0688*/ 	.word	0xffffffff


	//   ....[58]....
        /*068c*/ 	.word	0xffffffff


	//   ....[59]....
        /*0690*/ 	.word	0xffffffff


	//   ....[60]....
        /*0694*/ 	.word	0xffffffff


	//   ....[61]....
        /*0698*/ 	.word	0xffffffff


	//   ....[62]....
        /*069c*/ 	.word	0xffffffff


	//   ....[63]....
        /*06a0*/ 	.word	0xffffffff


	//   ....[64]....
        /*06a4*/ 	.word	0xffffffff


	//   ....[65]....
        /*06a8*/ 	.word	0xffffffff


	//   ....[66]....
        /*06ac*/ 	.word	0xffffffff


	//   ....[67]....
        /*06b0*/ 	.word	0xffffffff


	//   ....[68]....
        /*06b4*/ 	.word	0xffffffff


	//   ....[69]....
        /*06b8*/ 	.word	0xffffffff


	//   ....[70]....
        /*06bc*/ 	.word	0xffffffff


	//   ....[71]....
        /*06c0*/ 	.word	0xffffffff


	//   ....[72]....
        /*06c4*/ 	.word	0xffffffff


	//   ....[73]....
        /*06c8*/ 	.word	0xffffffff


	//   ....[74]....
        /*06cc*/ 	.word	0xffffffff


	//   ....[75]....
        /*06d0*/ 	.word	0xffffffff


	//   ....[76]....
        /*06d4*/ 	.word	0xffffffff


	//   ....[77]....
        /*06d8*/ 	.word	0xffffffff


	//   ....[78]....
        /*06dc*/ 	.word	0xffffffff


	//   ....[79]....
        /*06e0*/ 	.word	0xffffffff


	//   ....[80]....
        /*06e4*/ 	.word	0xffffffff


	//   ....[81]....
        /*06e8*/ 	.word	0xffffffff


	//   ....[82]....
        /*06ec*/ 	.word	0xffffffff


	//   ....[83]....
        /*06f0*/ 	.word	0xffffffff


	//   ....[84]....
        /*06f4*/ 	.word	0xffffffff


	//   ....[85]....
        /*06f8*/ 	.word	0xffffffff


	//   ....[86]....
        /*06fc*/ 	.word	0xffffffff


	//   ....[87]....
        /*0700*/ 	.word	0xffffffff


	//   ....[88]....
        /*0704*/ 	.word	0xffffffff


	//   ....[89]....
        /*0708*/ 	.word	0xffffffff


	//   ....[90]....
        /*070c*/ 	.word	0xffffffff


	//   ....[91]....
        /*0710*/ 	.word	0xffffffff


	//   ....[92]....
        /*0714*/ 	.word	0xffffffff


	//   ....[93]....
        /*0718*/ 	.word	0xffffffff


	//   ....[94]....
        /*071c*/ 	.word	0xffffffff


	//   ....[95]....
        /*0720*/ 	.word	0xffffffff


	//   ....[96]....
        /*0724*/ 	.word	0xffffffff


	//   ....[97]....
        /*0728*/ 	.word	0xffffffff


	//   ....[98]....
        /*072c*/ 	.word	0xffffffff


	//   ....[99]....
        /*0730*/ 	.word	0xffffffff


	//   ....[100]....
        /*0734*/ 	.word	0xffffffff


	//   ....[101]....
        /*0738*/ 	.word	0xffffffff


	//   ....[102]....
        /*073c*/ 	.word	0xffffffff


	//   ....[103]....
        /*0740*/ 	.word	0xffffffff


	//   ....[104]....
        /*0744*/ 	.word	0xffffffff


	//   ....[105]....
        /*0748*/ 	.word	0xffffffff


	//   ....[106]....
        /*074c*/ 	.word	0xffffffff


	//   ....[107]....
        /*0750*/ 	.word	0xffffffff


	//   ....[108]....
        /*0754*/ 	.word	0xffffffff


	//   ....[109]....
        /*0758*/ 	.word	0xffffffff


	//   ....[110]....
        /*075c*/ 	.word	0xffffffff


	//   ....[111]....
        /*0760*/ 	.word	0xffffffff


	//   ....[112]....
        /*0764*/ 	.word	0xffffffff


	//   ....[113]....
        /*0768*/ 	.word	0xffffffff


	//   ....[114]....
        /*076c*/ 	.word	0x0500000f


	//   ....[115]....
        /*0770*/ 	.word	0x0500000f


	//   ....[116]....
        /*0774*/ 	.word	0x0500000f


	//   ....[117]....
        /*0778*/ 	.word	0x0500000f


	//   ....[118]....
        /*077c*/ 	.word	0x0500000f


	//   ....[119]....
        /*0780*/ 	.word	0x0500000f


	//   ....[120]....
        /*0784*/ 	.word	0x0500000f


	//   ....[121]....
        /*0788*/ 	.word	0x0500000f


	//   ....[122]....
        /*078c*/ 	.word	0x0500000f


	//   ....[123]....
        /*0790*/ 	.word	0x0500000f


	//   ....[124]....
        /*0794*/ 	.word	0x0500000f


	//   ....[125]....
        /*0798*/ 	.word	0x0500000f


	//   ....[126]....
        /*079c*/ 	.word	0x0500000f


	//   ....[127]....
        /*07a0*/ 	.word	0x0500000f


	//   ....[128]....
        /*07a4*/ 	.word	0x0500000f


	//   ....[129]....
        /*07a8*/ 	.word	0x0500000f


	//   ....[130]....
        /*07ac*/ 	.word	0x0500000f


	//   ....[131]....
        /*07b0*/ 	.word	0x0500000f


	//   ....[132]....
        /*07b4*/ 	.word	0x0500000f


	//   ....[133]....
        /*07b8*/ 	.word	0x0500000f


	//   ....[134]....
        /*07bc*/ 	.word	0x0500000f


	//   ....[135]....
        /*07c0*/ 	.word	0x0500000f


	//   ....[136]....
        /*07c4*/ 	.word	0x0500000f


	//   ....[137]....
        /*07c8*/ 	.word	0x0500000f


	//   ....[138]....
        /*07cc*/ 	.word	0x0500000f


	//   ....[139]....
        /*07d0*/ 	.word	0x0500000f


	//   ....[140]....
        /*07d4*/ 	.word	0x0500000f


	//   ....[141]....
        /*07d8*/ 	.word	0x0500000f


	//   ....[142]....
        /*07dc*/ 	.word	0x0500000f


	//   ....[143]....
        /*07e0*/ 	.word	0x0500000f


	//   ....[144]....
        /*07e4*/ 	.word	0x0500000f


	//   ....[145]....
        /*07e8*/ 	.word	0x0500000f


	//   ....[146]....
        /*07ec*/ 	.word	0x0500000f


	//   ....[147]....
        /*07f0*/ 	.word	0x0500000f


	//----- nvinfo : EIATTR_COOP_GROUP_INSTR_OFFSETS
	.align		4
.L_319:
        /*07f4*/ 	.byte	0x04, 0x28
        /*07f6*/ 	.short	(.L_321 - .L_320)


	//   ....[0]....
.L_320:
        /*07f8*/ 	.word	0x00000070


	//   ....[1]....
        /*07fc*/ 	.word	0x000001a0


	//   ....[2]....
        /*0800*/ 	.word	0x000001f0


	//   ....[3]....
        /*0804*/ 	.word	0x00000420


	//   ....[4]....
        /*0808*/ 	.word	0x00000580


	//   ....[5]....
        /*080c*/ 	.word	0x000006a0


	//   ....[6]....
        /*0810*/ 	.word	0x00000800


	//   ....[7]....
        /*0814*/ 	.word	0x00006a00


	//   ....[8]....
        /*0818*/ 	.word	0x00007390


	//   ....[9]....
        /*081c*/ 	.word	0x000073a0


	//   ....[10]....
        /*0820*/ 	.word	0x000073b0


	//   ....[11]....
        /*0824*/ 	.word	0x000073c0


	//   ....[12]....
        /*0828*/ 	.word	0x00009080


	//   ....[13]....
        /*082c*/ 	.word	0x00009090


	//   ....[14]....
        /*0830*/ 	.word	0x000090a0


	//   ....[15]....
        /*0834*/ 	.word	0x000090b0


	//   ....[16]....
        /*0838*/ 	.word	0x0000b9b0


	//   ....[17]....
        /*083c*/ 	.word	0x0000c4e0


	//   ....[18]....
        /*0840*/ 	.word	0x0000c4f0


	//   ....[19]....
        /*0844*/ 	.word	0x0000c510


	//   ....[20]....
        /*0848*/ 	.word	0x0000cf40


	//   ....[21]....
        /*084c*/ 	.word	0x0000cf60


	//   ....[22]....
        /*0850*/ 	.word	0x0000eb60


	//   ....[23]....
        /*0854*/ 	.word	0x0000f160


	//   ....[24]....
        /*0858*/ 	.word	0x0000f4d0


	//   ....[25]....
        /*085c*/ 	.word	0x0000f5d0


	//   ....[26]....
        /*0860*/ 	.word	0x0000fd60


	//   ....[27]....
        /*0864*/ 	.word	0x0000fdc0


	//   ....[28]....
        /*0868*/ 	.word	0x00012040


	//   ....[29]....
        /*086c*/ 	.word	0x00012060


	//   ....[30]....
        /*0870*/ 	.word	0x00012090


	//   ....[31]....
        /*0874*/ 	.word	0x000120e0


	//   ....[32]....
        /*0878*/ 	.word	0x00013730


	//   ....[33]....
        /*087c*/ 	.word	0x000137e0


	//   ....[34]....
        /*0880*/ 	.word	0x00013870


	//   ....[35]....
        /*0884*/ 	.word	0x00013880


	//   ....[36]....
        /*0888*/ 	.word	0x000144b0


	//   ....[37]....
        /*088c*/ 	.word	0x000144e0


	//   ....[38]....
        /*0890*/ 	.word	0x00014500


	//   ....[39]....
        /*0894*/ 	.word	0x00014520


	//   ....[40]....
        /*0898*/ 	.word	0x00014540


	//   ....[41]....
        /*089c*/ 	.word	0x00014550


	//   ....[42]....
        /*08a0*/ 	.word	0x00014560


	//   ....[43]....
        /*08a4*/ 	.word	0x00014570


	//   ....[44]....
        /*08a8*/ 	.word	0x00014580


	//   ....[45]....
        /*08ac*/ 	.word	0x00014590


	//   ....[46]....
        /*08b0*/ 	.word	0x000145a0


	//   ....[47]....
        /*08b4*/ 	.word	0x000145b0


	//   ....[48]....
        /*08b8*/ 	.word	0x000145e0


	//   ....[49]....
        /*08bc*/ 	.word	0x000145f0


	//   ....[50]....
        /*08c0*/ 	.word	0x00014600


	//   ....[51]....
        /*08c4*/ 	.word	0x00014610


	//   ....[52]....
        /*08c8*/ 	.word	0x00014620


	//   ....[53]....
        /*08cc*/ 	.word	0x00014630


	//   ....[54]....
        /*08d0*/ 	.word	0x00014640


	//   ....[55]....
        /*08d4*/ 	.word	0x00014650


	//   ....[56]....
        /*08d8*/ 	.word	0x00014660


	//   ....[57]....
        /*08dc*/ 	.word	0x00014670


	//   ....[58]....
        /*08e0*/ 	.word	0x00014680


	//   ....[59]....
        /*08e4*/ 	.word	0x00014690


	//   ....[60]....
        /*08e8*/ 	.word	0x00014e20


	//   ....[61]....
        /*08ec*/ 	.word	0x00014e60


	//   ....[62]....
        /*08f0*/ 	.word	0x00014eb0


	//   ....[63]....
        /*08f4*/ 	.word	0x00014ec0


	//   ....[64]....
        /*08f8*/ 	.word	0x000153d0


	//   ....[65]....
        /*08fc*/ 	.word	0x00015400


	//   ....[66]....
        /*0900*/ 	.word	0x00015500


	//   ....[67]....
        /*0904*/ 	.word	0x00015520


	//   ....[68]....
        /*0908*/ 	.word	0x00015e50


	//   ....[69]....
        /*090c*/ 	.word	0x00015e60


	//   ....[70]....
        /*0910*/ 	.word	0x00015f60


	//   ....[71]....
        /*0914*/ 	.word	0x00015f80


	//   ....[72]....
        /*0918*/ 	.word	0x00016110


	//   ....[73]....
        /*091c*/ 	.word	0x000162d0


	//   ....[74]....
        /*0920*/ 	.word	0x00016300


	//   ....[75]....
        /*0924*/ 	.word	0x00016330


	//   ....[76]....
        /*0928*/ 	.word	0x00016360


	//   ....[77]....
        /*092c*/ 	.word	0x00016390


	//   ....[78]....
        /*0930*/ 	.word	0x000163c0


	//   ....[79]....
        /*0934*/ 	.word	0x00016530


	//   ....[80]....
        /*0938*/ 	.word	0x00016560


	//   ....[81]....
        /*093c*/ 	.word	0x00016590


	//   ....[82]....
        /*0940*/ 	.word	0x000165c0


	//   ....[83]....
        /*0944*/ 	.word	0x000165f0


	//   ....[84]....
        /*0948*/ 	.word	0x00016620


	//   ....[85]....
        /*094c*/ 	.word	0x000166c0


	//   ....[86]....
        /*0950*/ 	.word	0x00016720


	//   ....[87]....
        /*0954*/ 	.word	0x000167c0


	//   ....[88]....
        /*0958*/ 	.word	0x00017740


	//   ....[89]....
        /*095c*/ 	.word	0x000193a0


	//   ....[90]....
        /*0960*/ 	.word	0x0001a260


	//   ....[91]....
        /*0964*/ 	.word	0x0001a290


	//   ....[92]....
        /*0968*/ 	.word	0x0001a2b0


	//   ....[93]....
        /*096c*/ 	.word	0x0001a2c0


	//   ....[94]....
        /*0970*/ 	.word	0x0001a2d0


	//   ....[95]....
        /*0974*/ 	.word	0x0001a3d0


	//   ....[96]....
        /*0978*/ 	.word	0x0001be70


	//   ....[97]....
        /*097c*/ 	.word	0x0001bea0


	//   ....[98]....
        /*0980*/ 	.word	0x0001bee0


	//   ....[99]....
        /*0984*/ 	.word	0x0001bf10


	//   ....[100]....
        /*0988*/ 	.word	0x0001bf40


	//   ....[101]....
        /*098c*/ 	.word	0x0001bf70


	//   ....[102]....
        /*0990*/ 	.word	0x0001bfa0


	//   ....[103]....
        /*0994*/ 	.word	0x0001bfd0


	//   ....[104]....
        /*0998*/ 	.word	0x0001c150


	//   ....[105]....
        /*099c*/ 	.word	0x0001c180


	//   ....[106]....
        /*09a0*/ 	.word	0x0001c1b0


	//   ....[107]....
        /*09a4*/ 	.word	0x0001c1e0


	//   ....[108]....
        /*09a8*/ 	.word	0x0001c210


	//   ....[109]....
        /*09ac*/ 	.word	0x0001c240


	//   ....[110]....
        /*09b0*/ 	.word	0x0001c300


	//   ....[111]....
        /*09b4*/ 	.word	0x0001c320


	//   ....[112]....
        /*09b8*/ 	.word	0x0001c390


	//   ....[113]....
        /*09bc*/ 	.word	0x0001ca30


	//   ....[114]....
        /*09c0*/ 	.word	0x0001cea0


	//   ....[115]....
        /*09c4*/ 	.word	0x0001cf30


	//   ....[116]....
        /*09c8*/ 	.word	0x0001cf80


	//   ....[117]....
        /*09cc*/ 	.word	0x0001cfd0


	//   ....[118]....
        /*09d0*/ 	.word	0x0001d0a0


	//   ....[119]....
        /*09d4*/ 	.word	0x0001d130


	//   ....[120]....
        /*09d8*/ 	.word	0x0001d180


	//   ....[121]....
        /*09dc*/ 	.word	0x0001d1d0


	//   ....[122]....
        /*09e0*/ 	.word	0x0001d4d0


	//   ....[123]....
        /*09e4*/ 	.word	0x0001d7b0


	//   ....[124]....
        /*09e8*/ 	.word	0x0001d980


	//   ....[125]....
        /*09ec*/ 	.word	0x0001d9e0


	//   ....[126]....
        /*09f0*/ 	.word	0x0001da40


	//   ....[127]....
        /*09f4*/ 	.word	0x0001dae0


	//   ....[128]....
        /*09f8*/ 	.word	0x0001dba0


	//   ....[129]....
        /*09fc*/ 	.word	0x0001dc30


	//   ....[130]....
        /*0a00*/ 	.word	0x0001df60


	//   ....[131]....
        /*0a04*/ 	.word	0x0001e000


	//   ....[132]....
        /*0a08*/ 	.word	0x0001e120


	//   ....[133]....
        /*0a0c*/ 	.word	0x0001e190


	//   ....[134]....
        /*0a10*/ 	.word	0x0001e200


	//   ....[135]....
        /*0a14*/ 	.word	0x0001e270


	//   ....[136]....
        /*0a18*/ 	.word	0x0001e2e0


	//   ....[137]....
        /*0a1c*/ 	.word	0x0001e360


	//   ....[138]....
        /*0a20*/ 	.word	0x0001e3f0


	//   ....[139]....
        /*0a24*/ 	.word	0x0001e480


	//   ....[140]....
        /*0a28*/ 	.word	0x0001e4f0


	//   ....[141]....
        /*0a2c*/ 	.word	0x0001e560


	//   ....[142]....
        /*0a30*/ 	.word	0x0001e5d0


	//   ....[143]....
        /*0a34*/ 	.word	0x0001e650


	//   ....[144]....
        /*0a38*/ 	.word	0x0001e6c0


	//   ....[145]....
        /*0a3c*/ 	.word	0x0001e760


	//   ....[146]....
        /*0a40*/ 	.word	0x0001e7f0


	//   ....[147]....
        /*0a44*/ 	.word	0x0001e920


	//----- nvinfo : EIATTR_REG_RECONFIG
	.align		4
.L_321:
        /*0a48*/ 	.byte	0x01, 0x54
	.zero		2


	//----- nvinfo : EIATTR_SYSCALL_OFFSETS
	.align		4
        /*0a4c*/ 	.byte	0x04, 0x46
        /*0a4e*/ 	.short	(.L_323 - .L_322)


	//   ....[0]....
.L_322:
        /*0a50*/ 	.word	0x00001a90


	//   ....[1]....
        /*0a54*/ 	.word	0x00001be0


	//   ....[2]....
        /*0a58*/ 	.word	0x00006b70


	//   ....[3]....
        /*0a5c*/ 	.word	0x00007130


	//   ....[4]....
        /*0a60*/ 	.word	0x00018e50


	//   ....[5]....
        /*0a64*/ 	.word	0x00018fc0


	//   ....[6]....
        /*0a68*/ 	.word	0x00019110


	//   ....[7]....
        /*0a6c*/ 	.word	0x00019250


	//   ....[8]....
        /*0a70*/ 	.word	0x00019d10


	//----- nvinfo : EIATTR_MBARRIER_INSTR_OFFSETS
	.align		4
.L_323:
        /*0a74*/ 	.byte	0x04, 0x39
        /*0a76*/ 	.short	(.L_325 - .L_324)


	//   ....[0]....
.L_324:
        /*0a78*/ 	.word	0x000002d0
        /*0a7c*/ 	.word	0x000000ff
        /*0a80*/ 	.word	0x00019c00
        /*0a84*/ 	.short	0x0100
        /*0a86*/ 	.byte	0x08
	.zero		1


	//   ....[1]....
        /*0a88*/ 	.word	0x000002e0
        /*0a8c*/ 	.word	0x000000ff
        /*0a90*/ 	.word	0x00019c20
        /*0a94*/ 	.short	0x0100
        /*0a96*/ 	.byte	0x08
	.zero		1


	//   ....[2]....
        /*0a98*/ 	.word	0x000003d0
        /*0a9c*/ 	.word	0x000000ff
        /*0aa0*/ 	.word	0x00019c30
        /*0aa4*/ 	.short	0x0100
        /*0aa6*/ 	.byte	0x08
	.zero		1


	//   ....[3]....
        /*0aa8*/ 	.word	0x000003e0
        /*0aac*/ 	.word	0x000000ff
        /*0ab0*/ 	.word	0x00019c40
        /*0ab4*/ 	.short	0x0100
        /*0ab6*/ 	.byte	0x08
	.zero		1


	//   ....[4]....
        /*0ab8*/ 	.word	0x000003f0
        /*0abc*/ 	.word	0x000000ff
        /*0ac0*/ 	.word	0x00019c38
        /*0ac4*/ 	.short	0x0100
        /*0ac6*/ 	.byte	0x08
	.zero		1


	//   ....[5]....
        /*0ac8*/ 	.word	0x00000400
        /*0acc*/ 	.word	0x000000ff
        /*0ad0*/ 	.word	0x00019c48
        /*0ad4*/ 	.short	0x0100
        /*0ad6*/ 	.byte	0x08
	.zero		1


	//   ....[6]....
        /*0ad8*/ 	.word	0x00000530
        /*0adc*/ 	.word	0x000000ff
        /*0ae0*/ 	.word	0x00019c50
        /*0ae4*/ 	.short	0x0100
        /*0ae6*/ 	.byte	0x08
	.zero		1


	//   ....[7]....
        /*0ae8*/ 	.word	0x00000540
        /*0aec*/ 	.word	0x000000ff
        /*0af0*/ 	.word	0x00019c60
        /*0af4*/ 	.short	0x0100
        /*0af6*/ 	.byte	0x08
	.zero		1


	//   ....[8]....
        /*0af8*/ 	.word	0x00000550
        /*0afc*/ 	.word	0x000000ff
        /*0b00*/ 	.word	0x00019c58
        /*0b04*/ 	.short	0x0100
        /*0b06*/ 	.byte	0x08
	.zero		1


	//   ....[9]....
        /*0b08*/ 	.word	0x00000560
        /*0b0c*/ 	.word	0x000000ff
        /*0b10*/ 	.word	0x00019c68
        /*0b14*/ 	.short	0x0100
        /*0b16*/ 	.byte	0x08
	.zero		1


	//   ....[10]....
        /*0b18*/ 	.word	0x00000650
        /*0b1c*/ 	.word	0x000000ff
        /*0b20*/ 	.word	0x00019c70
        /*0b24*/ 	.short	0x0100
        /*0b26*/ 	.byte	0x06
	.zero		1


	//   ....[11]....
        /*0b28*/ 	.word	0x00000660
        /*0b2c*/ 	.word	0x000000ff
        /*0b30*/ 	.word	0x00019c80
        /*0b34*/ 	.short	0x0100
        /*0b36*/ 	.byte	0x06
	.zero		1


	//   ....[12]....
        /*0b38*/ 	.word	0x00000670
        /*0b3c*/ 	.word	0x000000ff
        /*0b40*/ 	.word	0x00019c78
        /*0b44*/ 	.short	0x0100
        /*0b46*/ 	.byte	0x06
	.zero		1


	//   ....[13]....
        /*0b48*/ 	.word	0x00000680
        /*0b4c*/ 	.word	0x000000ff
        /*0b50*/ 	.word	0x00019c88
        /*0b54*/ 	.short	0x0100
        /*0b56*/ 	.byte	0x06
	.zero		1


	//   ....[14]....
        /*0b58*/ 	.word	0x000007b0
        /*0b5c*/ 	.word	0x000000ff
        /*0b60*/ 	.word	0x00019c90
        /*0b64*/ 	.short	0x0100
        /*0b66*/ 	.byte	0x08
	.zero		1


	//   ....[15]....
        /*0b68*/ 	.word	0x000007c0
        /*0b6c*/ 	.word	0x000000ff
        /*0b70*/ 	.word	0x00019ca0
        /*0b74*/ 	.short	0x0100
        /*0b76*/ 	.byte	0x08
	.zero		1


	//   ....[16]....
        /*0b78*/ 	.word	0x000007d0
        /*0b7c*/ 	.word	0x000000ff
        /*0b80*/ 	.word	0x00019c98
        /*0b84*/ 	.short	0x0100
        /*0b86*/ 	.byte	0x08
	.zero		1


	//   ....[17]....
        /*0b88*/ 	.word	0x000007e0
        /*0b8c*/ 	.word	0x000000ff
        /*0b90*/ 	.word	0x00019ca8
        /*0b94*/ 	.short	0x0100
        /*0b96*/ 	.byte	0x08
	.zero		1


	//   ....[18]....
        /*0b98*/ 	.word	0x00000910
        /*0b9c*/ 	.word	0x000000ff
        /*0ba0*/ 	.word	0x00019cb0
        /*0ba4*/ 	.short	0x0100
        /*0ba6*/ 	.byte	0x08
	.zero		1


	//   ....[19]....
        /*0ba8*/ 	.word	0x00000920
        /*0bac*/ 	.word	0x000000ff
        /*0bb0*/ 	.word	0x00019cc0
        /*0bb4*/ 	.short	0x0100
        /*0bb6*/ 	.byte	0x08
	.zero		1


	//   ....[20]....
        /*0bb8*/ 	.word	0x00000930
        /*0bbc*/ 	.word	0x000000ff
        /*0bc0*/ 	.word	0x00019cb8
        /*0bc4*/ 	.short	0x0100
        /*0bc6*/ 	.byte	0x08
	.zero		1


	//   ....[21]....
        /*0bc8*/ 	.word	0x00000940
        /*0bcc*/ 	.word	0x000000ff
        /*0bd0*/ 	.word	0x00019cc8
        /*0bd4*/ 	.short	0x0100
        /*0bd6*/ 	.byte	0x08
	.zero		1


	//   ....[22]....
        /*0bd8*/ 	.word	0x00002910
        /*0bdc*/ 	.word	0x00000052
        /*0be0*/ 	.word	0x00019c90
        /*0be4*/ 	.short	0x010a
        /*0be6*/ 	.byte	0x3f
	.zero		1


	//   ....[23]....
        /*0be8*/ 	.word	0x00004130
        /*0bec*/ 	.word	0x00000052
        /*0bf0*/ 	.word	0x00019c90
        /*0bf4*/ 	.short	0x010a
        /*0bf6*/ 	.byte	0x3f
	.zero		1


	//   ....[24]....
        /*0bf8*/ 	.word	0x00006180
        /*0bfc*/ 	.word	0x00000052
        /*0c00*/ 	.word	0x00019c90
        /*0c04*/ 	.short	0x010a
        /*0c06*/ 	.byte	0x3f
	.zero		1


	//   ....[25]....
        /*0c08*/ 	.word	0x00006350
        /*0c0c*/ 	.word	0x00000008
        /*0c10*/ 	.word	0x00000000
        /*0c14*/ 	.short	0x0101
        /*0c16*/ 	.byte	0x3f
	.zero		1


	//   ....[26]....
        /*0c18*/ 	.word	0x00006390
        /*0c1c*/ 	.word	0x00000052
        /*0c20*/ 	.word	0x00019cb0
        /*0c24*/ 	.short	0x010a
        /*0c26*/ 	.byte	0x3f
	.zero		1


	//   ....[27]....
        /*0c28*/ 	.word	0x00006600
        /*0c2c*/ 	.word	0x00000052
        /*0c30*/ 	.word	0x00000000
        /*0c34*/ 	.short	0x0101
        /*0c36*/ 	.byte	0x3f
	.zero		1


	//   ....[28]....
        /*0c38*/ 	.word	0x00006eb0
        /*0c3c*/ 	.word	0x00000010
        /*0c40*/ 	.word	0x00019c00
        /*0c44*/ 	.short	0x010a
        /*0c46*/ 	.byte	0x3f
	.zero		1


	//   ....[29]....
        /*0c48*/ 	.word	0x00006f00
        /*0c4c*/ 	.word	0x00000010
        /*0c50*/ 	.word	0x00019c00
        /*0c54*/ 	.short	0x010a
        /*0c56*/ 	.byte	0x3f
	.zero		1


	//   ....[30]....
        /*0c58*/ 	.word	0x00007700
        /*0c5c*/ 	.word	0x00000010
        /*0c60*/ 	.word	0x00019c00
        /*0c64*/ 	.short	0x010a
        /*0c66*/ 	.byte	0x3f
	.zero		1


	//   ....[31]....
        /*0c68*/ 	.word	0x000093c0
        /*0c6c*/ 	.word	0x00000010
        /*0c70*/ 	.word	0x00019c00
        /*0c74*/ 	.short	0x010a
        /*0c76*/ 	.byte	0x3f
	.zero		1


	//   ....[32]....
        /*0c78*/ 	.word	0x0000b550
        /*0c7c*/ 	.word	0x00000000
        /*0c80*/ 	.word	0x00019c30
        /*0c84*/ 	.short	0x010a
        /*0c86*/ 	.byte	0x3f
	.zero		1


	//   ....[33]....
        /*0c88*/ 	.word	0x0000b5c0
        /*0c8c*/ 	.word	0x00000000
        /*0c90*/ 	.word	0x00019c30
        /*0c94*/ 	.short	0x010a
        /*0c96*/ 	.byte	0x3f
	.zero		1


	//   ....[34]....
        /*0c98*/ 	.word	0x0000d670
        /*0c9c*/ 	.word	0x0000001d
        /*0ca0*/ 	.word	0x00000000
        /*0ca4*/ 	.short	0x0101
        /*0ca6*/ 	.byte	0x3f
	.zero		1


	//   ....[35]....
        /*0ca8*/ 	.word	0x0000e030
        /*0cac*/ 	.word	0x0000000f
        /*0cb0*/ 	.word	0x00019c30
        /*0cb4*/ 	.short	0x010a
        /*0cb6*/ 	.byte	0x3f
	.zero		1


	//   ....[36]....
        /*0cb8*/ 	.word	0x0000e0a0
        /*0cbc*/ 	.word	0x0000000f
        /*0cc0*/ 	.word	0x00019c30
        /*0cc4*/ 	.short	0x010a
        /*0cc6*/ 	.byte	0x3f
	.zero		1


	//   ....[37]....
        /*0cc8*/ 	.word	0x0000e2a0
        /*0ccc*/ 	.word	0x00000014
        /*0cd0*/ 	.word	0x00019c50
        /*0cd4*/ 	.short	0x010a
        /*0cd6*/ 	.byte	0x3f
	.zero		1


	//   ....[38]....
        /*0cd8*/ 	.word	0x0000e2f0
        /*0cdc*/ 	.word	0x00000014
        /*0ce0*/ 	.word	0x00019c50
        /*0ce4*/ 	.short	0x010a
        /*0ce6*/ 	.byte	0x3f
	.zero		1


	//   ....[39]....
        /*0ce8*/ 	.word	0x000101f0
        /*0cec*/ 	.word	0x0000000f
        /*0cf0*/ 	.word	0x00000000
        /*0cf4*/ 	.short	0x0101
        /*0cf6*/ 	.byte	0x3f
	.zero		1


	//   ....[40]....
        /*0cf8*/ 	.word	0x00010880
        /*0cfc*/ 	.word	0x00000014
        /*0d00*/ 	.word	0x00000000
        /*0d04*/ 	.short	0x0101
        /*0d06*/ 	.byte	0x3f
	.zero		1


	//   ....[41]....
        /*0d08*/ 	.word	0x00010f90
        /*0d0c*/ 	.word	0x0000000a
        /*0d10*/ 	.word	0x00019c30
        /*0d14*/ 	.short	0x010a
        /*0d16*/ 	.byte	0x3f
	.zero		1


	//   ....[42]....
        /*0d18*/ 	.word	0x00011000
        /*0d1c*/ 	.word	0x0000000a
        /*0d20*/ 	.word	0x00019c30
        /*0d24*/ 	.short	0x010a
        /*0d26*/ 	.byte	0x3f
	.zero		1


	//   ....[43]....
        /*0d28*/ 	.word	0x00011200
        /*0d2c*/ 	.word	0x0000000f
        /*0d30*/ 	.word	0x00019c50
        /*0d34*/ 	.short	0x010a
        /*0d36*/ 	.byte	0x3f
	.zero		1


	//   ....[44]....
        /*0d38*/ 	.word	0x00011250
        /*0d3c*/ 	.word	0x0000000f
        /*0d40*/ 	.word	0x00019c50
        /*0d44*/ 	.short	0x010a
        /*0d46*/ 	.byte	0x3f
	.zero		1


	//   ....[45]....
        /*0d48*/ 	.word	0x00012710
        /*0d4c*/ 	.word	0x00000054
        /*0d50*/ 	.word	0x00000000
        /*0d54*/ 	.short	0x0101
        /*0d56*/ 	.byte	0x3f
	.zero		1


	//   ....[46]....
        /*0d58*/ 	.word	0x00013400
        /*0d5c*/ 	.word	0x0000000f
        /*0d60*/ 	.word	0x00000000
        /*0d64*/ 	.short	0x0101
        /*0d66*/ 	.byte	0x3f
	.zero		1


	//   ....[47]....
        /*0d68*/ 	.word	0x00013480
        /*0d6c*/ 	.word	0x0000000a
        /*0d70*/ 	.word	0x00019c50
        /*0d74*/ 	.short	0x010a
        /*0d76*/ 	.byte	0x3f
	.zero		1


	//   ....[48]....
        /*0d78*/ 	.word	0x000134d0
        /*0d7c*/ 	.word	0x0000000a
        /*0d80*/ 	.word	0x00019c50
        /*0d84*/ 	.short	0x010a
        /*0d86*/ 	.byte	0x3f
	.zero		1


	//   ....[49]....
        /*0d88*/ 	.word	0x00013de0
        /*0d8c*/ 	.word	0x00000004
        /*0d90*/ 	.word	0x00000000
        /*0d94*/ 	.short	0x0101
        /*0d96*/ 	.byte	0x3f
	.zero		1


	//   ....[50]....
        /*0d98*/ 	.word	0x000153f0
        /*0d9c*/ 	.word	0x00000000
        /*0da0*/ 	.word	0x00000000
        /*0da4*/ 	.short	0x0101
        /*0da6*/ 	.byte	0x3f
	.zero		1


	//   ....[51]....
        /*0da8*/ 	.word	0x00017820
        /*0dac*/ 	.word	0x00000016
        /*0db0*/ 	.word	0x00019c20
        /*0db4*/ 	.short	0x010a
        /*0db6*/ 	.byte	0x3f
	.zero		1


	//   ....[52]....
        /*0db8*/ 	.word	0x000178b0
        /*0dbc*/ 	.word	0x00000008
        /*0dc0*/ 	.word	0x00019ca0
        /*0dc4*/ 	.short	0x010a
        /*0dc6*/ 	.byte	0x3f
	.zero		1


	//   ....[53]....
        /*0dc8*/ 	.word	0x00017d00
        /*0dcc*/ 	.word	0x00000008
        /*0dd0*/ 	.word	0x00019cc0
        /*0dd4*/ 	.short	0x010a
        /*0dd6*/ 	.byte	0x3f
	.zero		1


	//   ....[54]....
        /*0dd8*/ 	.word	0x00018210
        /*0ddc*/ 	.word	0x00000008
        /*0de0*/ 	.word	0x00019ca0
        /*0de4*/ 	.short	0x010a
        /*0de6*/ 	.byte	0x3f
	.zero		1


	//   ....[55]....
        /*0de8*/ 	.word	0x00018650
        /*0dec*/ 	.word	0x00000008
        /*0df0*/ 	.word	0x00019cc0
        /*0df4*/ 	.short	0x010a
        /*0df6*/ 	.byte	0x3f
	.zero		1


	//   ....[56]....
        /*0df8*/ 	.word	0x000195d0
        /*0dfc*/ 	.word	0x00000004
        /*0e00*/ 	.word	0x00019c80
        /*0e04*/ 	.short	0x010a
        /*0e06*/ 	.byte	0x3f
	.zero		1


	//   ....[57]....
        /*0e08*/ 	.word	0x00019830
        /*0e0c*/ 	.word	0x00000004
        /*0e10*/ 	.word	0x00019c40
        /*0e14*/ 	.short	0x010a
        /*0e16*/ 	.byte	0x3f
	.zero		1


	//   ....[58]....
        /*0e18*/ 	.word	0x0001a4b0
        /*0e1c*/ 	.word	0x00000016
        /*0e20*/ 	.word	0x00019c00
        /*0e24*/ 	.short	0x0107
        /*0e26*/ 	.byte	0x3f
	.zero		1


	//   ....[59]....
        /*0e28*/ 	.word	0x0001a5b0
        /*0e2c*/ 	.word	0x00000016
        /*0e30*/ 	.word	0x00019c00
        /*0e34*/ 	.short	0x0101
        /*0e36*/ 	.byte	0x3f
	.zero		1


	//   ....[60]....
        /*0e38*/ 	.word	0x0001a5d0
        /*0e3c*/ 	.word	0x00000016
        /*0e40*/ 	.word	0x00019c20
        /*0e44*/ 	.short	0x010a
        /*0e46*/ 	.byte	0x3f
	.zero		1


	//   ....[61]....
        /*0e48*/ 	.word	0x0001a8c0
        /*0e4c*/ 	.word	0x00000006
        /*0e50*/ 	.word	0x00019c80
        /*0e54*/ 	.short	0x010a
        /*0e56*/ 	.byte	0x3f
	.zero		1


	//   ....[62]....
        /*0e58*/ 	.word	0x0001acf0
        /*0e5c*/ 	.word	0x00000006
        /*0e60*/ 	.word	0x00019c40
        /*0e64*/ 	.short	0x010a
        /*0e66*/ 	.byte	0x3f
	.zero		1


	//   ....[63]....
        /*0e68*/ 	.word	0x0001b1a0
        /*0e6c*/ 	.word	0x00000003
        /*0e70*/ 	.word	0x00019c70
        /*0e74*/ 	.short	0x010a
        /*0e76*/ 	.byte	0x3f
	.zero		1


	//   ....[64]....
        /*0e78*/ 	.word	0x0001b210
        /*0e7c*/ 	.word	0x00000003
        /*0e80*/ 	.word	0x00019c60
        /*0e84*/ 	.short	0x010a
        /*0e86*/ 	.byte	0x3f
	.zero		1


	//   ....[65]....
        /*0e88*/ 	.word	0x0001b5c0
        /*0e8c*/ 	.word	0x00000003
        /*0e90*/ 	.word	0x00019c50
        /*0e94*/ 	.short	0x0101
        /*0e96*/ 	.byte	0x3f
	.zero		1


	//   ....[66]....
        /*0e98*/ 	.word	0x0001b640
        /*0e9c*/ 	.word	0x00000003
        /*0ea0*/ 	.word	0x00000000
        /*0ea4*/ 	.short	0x0101
        /*0ea6*/ 	.byte	0x3f
	.zero		1


	//   ....[67]....
        /*0ea8*/ 	.word	0x0001b830
        /*0eac*/ 	.word	0x00000003
        /*0eb0*/ 	.word	0x00019c70
        /*0eb4*/ 	.short	0x010a
        /*0eb6*/ 	.byte	0x3f
	.zero		1


	//   ....[68]....
        /*0eb8*/ 	.word	0x0001b8a0
        /*0ebc*/ 	.word	0x00000003
        /*0ec0*/ 	.word	0x00019c60
        /*0ec4*/ 	.short	0x010a
        /*0ec6*/ 	.byte	0x3f
	.zero		1


	//   ....[69]....
        /*0ec8*/ 	.word	0x0001bc50
        /*0ecc*/ 	.word	0x00000003
        /*0ed0*/ 	.word	0x00019c50
        /*0ed4*/ 	.short	0x0101
        /*0ed6*/ 	.byte	0x3f
	.zero		1


	//   ....[70]....
        /*0ed8*/ 	.word	0x0001bca0
        /*0edc*/ 	.word	0x00000000
        /*0ee0*/ 	.word	0x00000000
        /*0ee4*/ 	.short	0x0101
        /*0ee6*/ 	.byte	0x3f
	.zero		1


	//   ....[71]....
        /*0ee8*/ 	.word	0x0001c9b0
        /*0eec*/ 	.word	0x00000009
        /*0ef0*/ 	.word	0x00019c20
        /*0ef4*/ 	.short	0x010a
        /*0ef6*/ 	.byte	0x3f
	.zero		1


	//   ....[72]....
        /*0ef8*/ 	.word	0x0001cb40
        /*0efc*/ 	.word	0x00000007
        /*0f00*/ 	.word	0x00000000
        /*0f04*/ 	.short	0x010a
        /*0f06*/ 	.byte	0x3f
	.zero		1


	//   ....[73]....
        /*0f08*/ 	.word	0x0001cbb0
        /*0f0c*/ 	.word	0x00000003
        /*0f10*/ 	.word	0x00000000
        /*0f14*/ 	.short	0x010a
        /*0f16*/ 	.byte	0x3f
	.zero		1


	//   ....[74]....
        /*0f18*/ 	.word	0x0001cc00
        /*0f1c*/ 	.word	0x00000003
        /*0f20*/ 	.word	0x00019c60
        /*0f24*/ 	.short	0x010a
        /*0f26*/ 	.byte	0x3f
	.zero		1


	//   ....[75]....
        /*0f28*/ 	.word	0x0001cc50
        /*0f2c*/ 	.word	0x00000005
        /*0f30*/ 	.word	0x00019c60
        /*0f34*/ 	.short	0x010a
        /*0f36*/ 	.byte	0x3f
	.zero		1


	//   ....[76]....
        /*0f38*/ 	.word	0x0001cc90
        /*0f3c*/ 	.word	0x00000003
        /*0f40*/ 	.word	0x00019c80
        /*0f44*/ 	.short	0x010a
        /*0f46*/ 	.byte	0x3f
	.zero		1


	//   ....[77]....
        /*0f48*/ 	.word	0x0001ccb0
        /*0f4c*/ 	.word	0x00000005
        /*0f50*/ 	.word	0x00019c80
        /*0f54*/ 	.short	0x010a
        /*0f56*/ 	.byte	0x3f
	.zero		1


	//   ....[78]....
        /*0f58*/ 	.word	0x0001cd10
        /*0f5c*/ 	.word	0x00000052
        /*0f60*/ 	.word	0x00019c90
        /*0f64*/ 	.short	0x010a
        /*0f66*/ 	.byte	0x3f
	.zero		1


	//   ....[79]....
        /*0f68*/ 	.word	0x0001cd60
        /*0f6c*/ 	.word	0x00000052
        /*0f70*/ 	.word	0x00019c90
        /*0f74*/ 	.short	0x010a
        /*0f76*/ 	.byte	0x3f
	.zero		1


	//   ....[80]....
        /*0f78*/ 	.word	0x0001cdb0
        /*0f7c*/ 	.word	0x00000052
        /*0f80*/ 	.word	0x00019c90
        /*0f84*/ 	.short	0x010a
        /*0f86*/ 	.byte	0x3f
	.zero		1


	//   ....[81]....
        /*0f88*/ 	.word	0x0001ce00
        /*0f8c*/ 	.word	0x00000052
        /*0f90*/ 	.word	0x00019cb0
        /*0f94*/ 	.short	0x010a
        /*0f96*/ 	.byte	0x3f
	.zero		1


	//   ....[82]....
        /*0f98*/ 	.word	0x0001d000
        /*0f9c*/ 	.word	0x00000010
        /*0fa0*/ 	.word	0x00019c00
        /*0fa4*/ 	.short	0x010a
        /*0fa6*/ 	.byte	0x3f
	.zero		1


	//   ....[83]....
        /*0fa8*/ 	.word	0x0001d210
        /*0fac*/ 	.word	0x00000010
        /*0fb0*/ 	.word	0x00019c00
        /*0fb4*/ 	.short	0x010a
        /*0fb6*/ 	.byte	0x3f
	.zero		1


	//   ....[84]....
        /*0fb8*/ 	.word	0x0001d260
        /*0fbc*/ 	.word	0x00000000
        /*0fc0*/ 	.word	0x00019c30
        /*0fc4*/ 	.short	0x010a
        /*0fc6*/ 	.byte	0x3f
	.zero		1


	//   ....[85]....
        /*0fc8*/ 	.word	0x0001d2b0
        /*0fcc*/ 	.word	0x0000000f
        /*0fd0*/ 	.word	0x00019c30
        /*0fd4*/ 	.short	0x010a
        /*0fd6*/ 	.byte	0x3f
	.zero		1


	//   ....[86]....
        /*0fd8*/ 	.word	0x0001d300
        /*0fdc*/ 	.word	0x00000014
        /*0fe0*/ 	.word	0x00019c50
        /*0fe4*/ 	.short	0x010a
        /*0fe6*/ 	.byte	0x3f
	.zero		1


	//   ....[87]....
        /*0fe8*/ 	.word	0x0001d350
        /*0fec*/ 	.word	0x0000000a
        /*0ff0*/ 	.word	0x00019c30
        /*0ff4*/ 	.short	0x010a
        /*0ff6*/ 	.byte	0x3f
	.zero		1


	//   ....[88]....
        /*0ff8*/ 	.word	0x0001d3a0
        /*0ffc*/ 	.word	0x0000000f
        /*1000*/ 	.word	0x00019c50
        /*1004*/ 	.short	0x010a
        /*1006*/ 	.byte	0x3f
	.zero		1


	//   ....[89]....
        /*1008*/ 	.word	0x0001d3f0
        /*100c*/ 	.word	0x0000000a
        /*1010*/ 	.word	0x00019c50
        /*1014*/ 	.short	0x010a
        /*1016*/ 	.byte	0x3f
	.zero		1


	//   ....[90]....
        /*1018*/ 	.word	0x0001d590
        /*101c*/ 	.word	0x00000016
        /*1020*/ 	.word	0x00019c20
        /*1024*/ 	.short	0x010a
        /*1026*/ 	.byte	0x3f
	.zero		1


	//   ....[91]....
        /*1028*/ 	.word	0x0001d5e0
        /*102c*/ 	.word	0x00000008
        /*1030*/ 	.word	0x00019ca0
        /*1034*/ 	.short	0x010a
        /*1036*/ 	.byte	0x3f
	.zero		1


	//   ....[92]....
        /*1038*/ 	.word	0x0001d630
        /*103c*/ 	.word	0x00000008
        /*1040*/ 	.word	0x00019cc0
        /*1044*/ 	.short	0x010a
        /*1046*/ 	.byte	0x3f
	.zero		1


	//   ....[93]....
        /*1048*/ 	.word	0x0001d680
        /*104c*/ 	.word	0x00000008
        /*1050*/ 	.word	0x00019ca0
        /*1054*/ 	.short	0x010a
        /*1056*/ 	.byte	0x3f
	.zero		1


	//   ....[94]....
        /*1058*/ 	.word	0x0001d6d0
        /*105c*/ 	.word	0x00000008
        /*1060*/ 	.word	0x00019cc0
        /*1064*/ 	.short	0x010a
        /*1066*/ 	.byte	0x3f
	.zero		1


	//   ....[95]....
        /*1068*/ 	.word	0x0001d870
        /*106c*/ 	.word	0x00000004
        /*1070*/ 	.word	0x00019c80
        /*1074*/ 	.short	0x010a
        /*1076*/ 	.byte	0x3f
	.zero		1


	//   ....[96]....
        /*1078*/ 	.word	0x0001d8c0
        /*107c*/ 	.word	0x00000004
        /*1080*/ 	.word	0x00019c40
        /*1084*/ 	.short	0x010a
        /*1086*/ 	.byte	0x3f
	.zero		1


	//   ....[97]....
        /*1088*/ 	.word	0x0001dcd0
        /*108c*/ 	.word	0x00000016
        /*1090*/ 	.word	0x00019c20
        /*1094*/ 	.short	0x010a
        /*1096*/ 	.byte	0x3f
	.zero		1


	//   ....[98]....
        /*1098*/ 	.word	0x0001dd20
        /*109c*/ 	.word	0x00000006
        /*10a0*/ 	.word	0x00019c80
        /*10a4*/ 	.short	0x010a
        /*10a6*/ 	.byte	0x3f
	.zero		1


	//   ....[99]....
        /*10a8*/ 	.word	0x0001dd70
        /*10ac*/ 	.word	0x00000006
        /*10b0*/ 	.word	0x00019c40
        /*10b4*/ 	.short	0x010a
        /*10b6*/ 	.byte	0x3f
	.zero		1


	//   ....[100]....
        /*10b8*/ 	.word	0x0001ddc0
        /*10bc*/ 	.word	0x00000003
        /*10c0*/ 	.word	0x00019c70
        /*10c4*/ 	.short	0x010a
        /*10c6*/ 	.byte	0x3f
	.zero		1


	//   ....[101]....
        /*10c8*/ 	.word	0x0001de10
        /*10cc*/ 	.word	0x00000003
        /*10d0*/ 	.word	0x00019c60
        /*10d4*/ 	.short	0x010a
        /*10d6*/ 	.byte	0x3f
	.zero		1


	//   ....[102]....
        /*10d8*/ 	.word	0x0001de60
        /*10dc*/ 	.word	0x00000003
        /*10e0*/ 	.word	0x00019c70
        /*10e4*/ 	.short	0x010a
        /*10e6*/ 	.byte	0x3f
	.zero		1


	//   ....[103]....
        /*10e8*/ 	.word	0x0001deb0
        /*10ec*/ 	.word	0x00000003
        /*10f0*/ 	.word	0x00019c60
        /*10f4*/ 	.short	0x010a
        /*10f6*/ 	.byte	0x3f
	.zero		1


	//   ....[104]....
        /*10f8*/ 	.word	0x0001e840
        /*10fc*/ 	.word	0x00000009
        /*1100*/ 	.word	0x00019c20
        /*1104*/ 	.short	0x010a
        /*1106*/ 	.byte	0x3f
	.zero		1


	//   ....[105]....
        /*1108*/ 	.word	0x0001e9e0
        /*110c*/ 	.word	0x00000007
        /*1110*/ 	.word	0x00000000
        /*1114*/ 	.short	0x010a
        /*1116*/ 	.byte	0x3f
	.zero		1


	//   ....[106]....
        /*1118*/ 	.word	0x0001ea30
        /*111c*/ 	.word	0x00000003
        /*1120*/ 	.word	0x00000000
        /*1124*/ 	.short	0x010a
        /*1126*/ 	.byte	0x3f
	.zero		1


	//   ....[107]....
        /*1128*/ 	.word	0x0001ea80
        /*112c*/ 	.word	0x00000003
        /*1130*/ 	.word	0x00019c60
        /*1134*/ 	.short	0x010a
        /*1136*/ 	.byte	0x3f
	.zero		1


	//   ....[108]....
        /*1138*/ 	.word	0x0001ead0
        /*113c*/ 	.word	0x00000005
        /*1140*/ 	.word	0x00019c60
        /*1144*/ 	.short	0x010a
        /*1146*/ 	.byte	0x3f
	.zero		1


	//   ....[109]....
        /*1148*/ 	.word	0x0001eb20
        /*114c*/ 	.word	0x00000003
        /*1150*/ 	.word	0x00019c80
        /*1154*/ 	.short	0x010a
        /*1156*/ 	.byte	0x3f
	.zero		1


	//----- nvinfo : EIATTR_NUM_MBARRIERS
	.align		4
.L_325:
        /*1158*/ 	.byte	0x03, 0x38
        /*115a*/ 	.short	0x0016


	//----- nvinfo : EIATTR_EXIT_INSTR_OFFSETS
	.align		4
        /*115c*/ 	.byte	0x04, 0x1c
        /*115e*/ 	.short	(.L_327 - .L_326)


	//   ....[0]....
.L_326:
        /*1160*/ 	.word	0x0001cd00


	//----- nvinfo : EIATTR_MAX_THREADS
	.align		4
.L_327:
        /*1164*/ 	.byte	0x04, 0x05
        /*1166*/ 	.short	(.L_329 - .L_328)
.L_328:
        /*1168*/ 	.word	0x00000200
        /*116c*/ 	.word	0x00000001
        /*1170*/ 	.word	0x00000001


	//----- nvinfo : EIATTR_CRS_STACK_SIZE
	.align		4
.L_329:
        /*1174*/ 	.byte	0x04, 0x1e
        /*1176*/ 	.short	(.L_331 - .L_330)
.L_330:
        /*1178*/ 	.word	0x00000000


	//----- nvinfo : EIATTR_CBANK_PARAM_SIZE
	.align		4
.L_331:
        /*117c*/ 	.byte	0x03, 0x19
        /*117e*/ 	.short	0x0af0


	//----- nvinfo : EIATTR_PARAM_CBANK
	.align		4
        /*1180*/ 	.byte	0x04, 0x0a
        /*1182*/ 	.short	(.L_333 - .L_332)
	.align		4
.L_332:
        /*1184*/ 	.word	index@(.nv.constant0._ZN7cutlass13device_kernelIN5flash11enable_sm90INS1_16FlashAttnFwdSm90INS1_25CollectiveMainloopFwdSm90ILi2EN4cute5tupleIJNS5_1CILi1EEES8_S8_EEENS6_IJNS7_ILi192EEENS7_ILi128EEENS7_ILi96EEEEEELi96ENS_12float_e4m3_tEfNS_4arch4Sm90ELb1ELb0ELb1ELb1ELb0ELb1ELb0ELb1ELb1ELb1ELb0ELb0EEENS1_21CollectiveEpilogueFwdINS6_IJSA_SC_SB_EEES9_NS_10bfloat16_tESG_Li384ELb1ELb1ELb0ELb1EEENS1_36VarlenDynamicPersistentTileSchedulerILi192ELi128ELi384ELi128ELb0ELb1ELb1ELb1ELb1ELb1EEEEEEEEEvNT_6ParamsE)
        /*1188*/ 	.short	0x0210
        /*118a*/ 	.short	0x0af0


	//----- nvinfo : EIATTR_SW_WAR
	.align		4
.L_333:
        /*118c*/ 	.byte	0x04, 0x36
        /*118e*/ 	.short	(.L_335 - .L_334)
.L_334:
        /*1190*/ 	.word	0x00000008
.L_335:


//--------------------- .nv.callgraph             --------------------------
	.section	.nv.callgraph,"",@"SHT_CUDA_CALLGRAPH"
	.align	4
	.sectionentsize	8
	.align		4
        /*0000*/ 	.word	0x00000000
	.align		4
        /*0004*/ 	.word	0xffffffff
	.align		4
        /*0008*/ 	.word	index@(_ZN7cutlass13device_kernelIN5flash11enable_sm90INS1_16FlashAttnFwdSm90INS1_25CollectiveMainloopFwdSm90ILi2EN4cute5tupleIJNS5_1CILi1EEES8_S8_EEENS6_IJNS7_ILi192EEENS7_ILi128EEENS7_ILi96EEEEEELi96ENS_12float_e4m3_tEfNS_4arch4Sm90ELb0ELb0ELb1ELb0ELb0ELb0ELb0ELb1ELb1ELb1ELb0ELb0EEENS1_21CollectiveEpilogueFwdINS6_IJSA_SC_SB_EEES9_NS_10bfloat16_tESG_Li384ELb0ELb1ELb0ELb1EEENS1_29StaticPersistentTileSchedulerILb0EEEEEEEEEvNT_6ParamsE)
	.align		4
        /*000c*/ 	.word	index@(__assertfail)
	.align		4
        /*0010*/ 	.word	index@(_ZN7cutlass13device_kernelIN5flash11enable_sm90INS1_16FlashAttnFwdSm90INS1_25CollectiveMainloopFwdSm90ILi2EN4cute5tupleIJNS5_1CILi1EEES8_S8_EEENS6_IJNS7_ILi192EEENS7_ILi128EEENS7_ILi96EEEEEELi96ENS_12float_e4m3_tEfNS_4arch4Sm90ELb0ELb0ELb1ELb1ELb0ELb0ELb0ELb1ELb1ELb1ELb0ELb0EEENS1_21CollectiveEpilogueFwdINS6_IJSA_SC_SB_EEES9_NS_10bfloat16_tESG_Li384ELb1ELb1ELb0ELb1EEENS1_36VarlenDynamicPersistentTileSchedulerILi192ELi128ELi384ELi128ELb0ELb1ELb1ELb0ELb1ELb1EEEEEEEEEvNT_6ParamsE)
	.align		4
        /*0014*/ 	.word	index@(__assertfail)
	.align		4
        /*0018*/ 	.word	index@(_ZN7cutlass13device_kernelIN5flash11enable_sm90INS1_16FlashAttnFwdSm90INS1_25CollectiveMainloopFwdSm90ILi2EN4cute5tupleIJNS5_1CILi1EEES8_S8_EEENS6_IJNS7_ILi192EEENS7_ILi128EEENS7_ILi96EEEEEELi96ENS_12float_e4m3_tEfNS_4arch4Sm90ELb0ELb0ELb1ELb1ELb0ELb1ELb0ELb1ELb1ELb1ELb0ELb0EEENS1_21CollectiveEpilogueFwdINS6_IJSA_SC_SB_EEES9_NS_10bfloat16_tESG_Li384ELb1ELb1ELb0ELb1EEENS1_36VarlenDynamicPersistentTileSchedulerILi192ELi128ELi384ELi128ELb0ELb1ELb1ELb0ELb1ELb1EEEEEEEEEvNT_6ParamsE)
	.align		4
        /*001c*/ 	.word	index@(__assertfail)
	.align		4
        /*0020*/ 	.word	index@(_ZN7cutlass13device_kernelIN5flash11enable_sm90INS1_16FlashAttnFwdSm90INS1_25CollectiveMainloopFwdSm90ILi2EN4cute5tupleIJNS5_1CILi1EEES8_S8_EEENS6_IJNS7_ILi192EEENS7_ILi128EEENS7_ILi96EEEEEELi96ENS_12float_e4m3_tEfNS_4arch4Sm90ELb0ELb1ELb1ELb0ELb0ELb0ELb0ELb1ELb1ELb1ELb0ELb0EEENS1_21CollectiveEpilogueFwdINS6_IJSA_SC_SB_EEES9_NS_10bfloat16_tESG_Li384ELb0ELb1ELb0ELb1EEENS1_30DynamicPersistentTileSchedulerILi384ELi128ELb0ELb1ELb1EEEEEEEEEvNT_6ParamsE)
	.align		4
        /*0024*/ 	.word	index@(__assertfail)
	.align		4
        /*0028*/ 	.word	index@(_ZN7cutlass13device_kernelIN5flash11enable_sm90INS1_16FlashAttnFwdSm90INS1_25CollectiveMainloopFwdSm90ILi2EN4cute5tupleIJNS5_1CILi1EEES8_S8_EEENS6_IJNS7_ILi192EEENS7_ILi128EEENS7_ILi96EEEEEELi96ENS_12float_e4m3_tEfNS_4arch4Sm90ELb0ELb1ELb1ELb1ELb0ELb0ELb0ELb1ELb1ELb1ELb0ELb0EEENS1_21CollectiveEpilogueFwdINS6_IJSA_SC_SB_EEES9_NS_10bfloat16_tESG_Li384ELb1ELb1ELb0ELb1EEENS1_36VarlenDynamicPersistentTileSchedulerILi192ELi128ELi384ELi128ELb0ELb1ELb1ELb1ELb0ELb1EEEEEEEEEvNT_6ParamsE)
	.align		4
        /*002c*/ 	.word	index@(__assertfail)
	.align		4
        /*0030*/ 	.word	index@(_ZN7cutlass13device_kernelIN5flash11enable_sm90INS1_16FlashAttnFwdSm90INS1_25CollectiveMainloopFwdSm90ILi2EN4cute5tupleIJNS5_1CILi1EEES8_S8_EEENS6_IJNS7_ILi192EEENS7_ILi128EEENS7_ILi96EEEEEELi96ENS_12float_e4m3_tEfNS_4arch4Sm90ELb0ELb1ELb1ELb1ELb0ELb1ELb0ELb1ELb1ELb1ELb0ELb0EEENS1_21CollectiveEpilogueFwdINS6_IJSA_SC_SB_EEES9_NS_10bfloat16_tESG_Li384ELb1ELb1ELb0ELb1EEENS1_36VarlenDynamicPersistentTileSchedulerILi192ELi128ELi384ELi128ELb0ELb1ELb1ELb1ELb0ELb1EEEEEEEEEvNT_6ParamsE)
	.align		4
        /*0034*/ 	.word	index@(__assertfail)
	.align		4
        /*0038*/ 	.word	index@(_ZN7cutlass13device_kernelIN5flash11enable_sm90INS1_16FlashAttnFwdSm90INS1_25CollectiveMainloopFwdSm90ILi2EN4cute5tupleIJNS5_1CILi1EEES8_S8_EEENS6_IJNS7_ILi192EEENS7_ILi128EEENS7_ILi96EEEEEELi96ENS_12float_e4m3_tEfNS_4arch4Sm90ELb1ELb0ELb1ELb0ELb0ELb0ELb0ELb1ELb1ELb1ELb0ELb0EEENS1_21CollectiveEpilogueFwdINS6_IJSA_SC_SB_EEES9_NS_10bfloat16_tESG_Li384ELb0ELb1ELb0ELb1EEENS1_30DynamicPersistentTileSchedulerILi384ELi128ELb0ELb1ELb1EEEEEEEEEvNT_6ParamsE)
	.align		4
        /*003c*/ 	.word	index@(__assertfail)
	.align		4
        /*0040*/ 	.word	index@(_ZN7cutlass13device_kernelIN5flash11enable_sm90INS1_16FlashAttnFwdSm90INS1_25CollectiveMainloopFwdSm90ILi2EN4cute5tupleIJNS5_1CILi1EEES8_S8_EEENS6_IJNS7_ILi192EEENS7_ILi128EEENS7_ILi96EEEEEELi96ENS_12float_e4m3_tEfNS_4arch4Sm90ELb1ELb0ELb1ELb1ELb0ELb0ELb0ELb1ELb1ELb1ELb0ELb0EEENS1_21CollectiveEpilogueFwdINS6_IJSA_SC_SB_EEES9_NS_10bfloat16_tESG_Li384ELb1ELb1ELb0ELb1EEENS1_36VarlenDynamicPersistentTileSchedulerILi192ELi128ELi384ELi128ELb0ELb1ELb1ELb1ELb1ELb1EEEEEEEEEvNT_6ParamsE)
	.align		4
        /*0044*/ 	.word	index@(__assertfail)
	.align		4
        /*0048*/ 	.word	index@(_ZN7cutlass13device_kernelIN5flash11enable_sm90INS1_16FlashAttnFwdSm90INS1_25CollectiveMainloopFwdSm90ILi2EN4cute5tupleIJNS5_1CILi1EEES8_S8_EEENS6_IJNS7_ILi192EEENS7_ILi128EEENS7_ILi96EEEEEELi96ENS_12float_e4m3_tEfNS_4arch4Sm90ELb1ELb0ELb1ELb1ELb0ELb1ELb0ELb1ELb1ELb1ELb0ELb0EEENS1_21CollectiveEpilogueFwdINS6_IJSA_SC_SB_EEES9_NS_10bfloat16_tESG_Li384ELb1ELb1ELb0ELb1EEENS1_36VarlenDynamicPersistentTileSchedulerILi192ELi128ELi384ELi128ELb0ELb1ELb1ELb1ELb1ELb1EEEEEEEEEvNT_6ParamsE)
	.align		4
        /*004c*/ 	.word	index@(__assertfail)
	.align		4
        /*0050*/ 	.word	0x00000000
	.align		4
        /*0054*/ 	.word	0xfffffffe
	.align		4
        /*0058*/ 	.word	0x00000000
	.align		4
        /*005c*/ 	.word	0xfffffffd
	.align		4
        /*0060*/ 	.word	0x00000000
	.align		4
        /*0064*/ 	.word	0xfffffffc


//--------------------- .nv.constant4             --------------------------
	.section	.nv.constant4,"a",@progbits
	.align	8
	.align		8
.nv.constant4:
        /*0000*/ 	.dword	__assertfail
	.align		8
        /*0008*/ 	.dword	__unnamed_1
	.align		8
        /*0010*/ 	.dword	__unnamed_2
	.align		8
        /*0018*/ 	.dword	__unnamed_3
	.align		8
        /*0020*/ 	.dword	__unnamed_4
	.align		8
        /*0028*/ 	.dword	__unnamed_5
	.align		8
        /*0030*/ 	.dword	__unnamed_6
	.align		8
        /*0038*/ 	.dword	_ZZN5flash28permute_output_fp8_VcolmajorIN4cute6TensorINS1_11ArrayEngineIN7cutlass10bfloat16_tELm48EEENS1_6LayoutINS1_5tupleIJNS8_IJNS1_1CILi2EEESA_NS9_ILi12EEEEEENS9_ILi1EEESD_EEENS8_IJNS8_IJSD_SA_NS9_ILi4EEEEEENS9_ILi0EEESH_EEEEEEEEEvRT_E9upper_map
	.align		8
        /*0040*/ 	.dword	_ZN81_INTERNAL_8b9486a0_45_flash_fwd_hdim96_e4m3_softcap_packgqa_sm90_cu_61719c98_47644cuda3std3__45__cpo5beginE
	.align		8
        /*0048*/ 	.dword	_ZN81_INTERNAL_8b9486a0_45_flash_fwd_hdim96_e4m3_softcap_packgqa_sm90_cu_61719c98_47644cuda3std3__45__cpo3endE
	.align		8
        /*0050*/ 	.dword	_ZN81_INTERNAL_8b9486a0_45_flash_fwd_hdim96_e4m3_softcap_packgqa_sm90_cu_61719c98_47644cuda3std3__45__cpo6cbeginE
	.align		8
        /*0058*/ 	.dword	_ZN81_INTERNAL_8b9486a0_45_flash_fwd_hdim96_e4m3_softcap_packgqa_sm90_cu_61719c98_47644cuda3std3__45__cpo4cendE
	.align		8
        /*0060*/ 	.dword	_ZN81_INTERNAL_8b9486a0_45_flash_fwd_hdim96_e4m3_softcap_packgqa_sm90_cu_61719c98_47644cuda3std3__483_GLOBAL__N__8b9486a0_45_flash_fwd_hdim96_e4m3_softcap_packgqa_sm90_cu_61719c98_47646ignoreE
	.align		8
        /*0068*/ 	.dword	_ZN81_INTERNAL_8b9486a0_45_flash_fwd_hdim96_e4m3_softcap_packgqa_sm90_cu_61719c98_47644cuda3std3__419piecewise_constructE
	.align		8
        /*0070*/ 	.dword	_ZN81_INTERNAL_8b9486a0_45_flash_fwd_hdim96_e4m3_softcap_packgqa_sm90_cu_61719c98_47644cuda3std3__48in_placeE
	.align		8
        /*0078*/ 	.dword	_ZN81_INTERNAL_8b9486a0_45_flash_fwd_hdim96_e4m3_softcap_packgqa_sm90_cu_61719c98_47644cuda3std6ranges3__45__cpo4swapE
	.align		8
        /*0080*/ 	.dword	_ZN81_INTERNAL_8b9486a0_45_flash_fwd_hdim96_e4m3_softcap_packgqa_sm90_cu_61719c98_47644cuda3std6ranges3__45__cpo9iter_moveE
	.align		8
        /*0088*/ 	.dword	_ZN81_INTERNAL_8b9486a0_45_flash_fwd_hdim96_e4m3_softcap_packgqa_sm90_cu_61719c98_47644cute7productE
	.align		8
        /*0090*/ 	.dword	_ZN81_INTERNAL_8b9486a0_45_flash_fwd_hdim96_e4m3_softcap_packgqa_sm90_cu_61719c98_47644cute1_E
	.align		8
        /*0098*/ 	.dword	$str$23
	.align		8
        /*00a0*/ 	.dword	$str$24


//--------------------- .text._ZN7cutlass13device_kernelIN5flash11enable_sm90INS1_16FlashAttnFwdSm90INS1_25CollectiveMainloopFwdSm90ILi2EN4cute5tupleIJNS5_1CILi1EEES8_S8_EEENS6_IJNS7_ILi192EEENS7_ILi128EEENS7_ILi96EEEEEELi96ENS_12float_e4m3_tEfNS_4arch4Sm90ELb0ELb0ELb1ELb0ELb0ELb0ELb0ELb1ELb1ELb1ELb0ELb0EEENS1_21CollectiveEpilogueFwdINS6_IJSA_SC_SB_EEES9_NS_10bfloat16_tESG_Li384ELb0ELb1ELb0ELb1EEENS1_29StaticPersistentTileSchedulerILb0EEEEEEEEEvNT_6ParamsE --------------------------
	.section	.text._ZN7cutlass13device_kernelIN5flash11enable_sm90INS1_16FlashAttnFwdSm90INS1_25CollectiveMainloopFwdSm90ILi2EN4cute5tupleIJNS5_1CILi1EEES8_S8_EEENS6_IJNS7_ILi192EEENS7_ILi128EEENS7_ILi96EEEEEELi96ENS_12float_e4m3_tEfNS_4arch4Sm90ELb0ELb0ELb1ELb0ELb0ELb0ELb0ELb1ELb1ELb1ELb0ELb0EEENS1_21CollectiveEpilogueFwdINS6_IJSA_SC_SB_EEES9_NS_10bfloat16_tESG_Li384ELb0ELb1ELb0ELb1EEENS1_29StaticPersistentTileSchedulerILb0EEEEEEEEEvNT_6ParamsE,"ax",@progbits
	.align	128
.text._ZN7cutlass13device_kernelIN5flash11enable_sm90INS1_16FlashAttnFwdSm90INS1_25CollectiveMainloopFwdSm90ILi2EN4cute5tupleIJNS5_1CILi1EEES8_S8_EEENS6_IJNS7_ILi192EEENS7_ILi128EEENS7_ILi96EEEEEELi96ENS_12float_e4m3_tEfNS_4arch4Sm90ELb0ELb0ELb1ELb0ELb0ELb0ELb0ELb1ELb1ELb1ELb0ELb0EEENS1_21CollectiveEpilogueFwdINS6_IJSA_SC_SB_EEES9_NS_10bfloat16_tESG_Li384ELb0ELb1ELb0ELb1EEENS1_29StaticPersistentTileSchedulerILb0EEEEEEEEEvNT_6ParamsE:
        .type           _ZN7cutlass13device_kernelIN5flash11enable_sm90INS1_16FlashAttnFwdSm90INS1_25CollectiveMainloopFwdSm90ILi2EN4cute5tupleIJNS5_1CILi1EEES8_S8_EEENS6_IJNS7_ILi192EEENS7_ILi128EEENS7_ILi96EEEEEELi96ENS_12float_e4m3_tEfNS_4arch4Sm90ELb0ELb0ELb1ELb0ELb0ELb0ELb0ELb1ELb1ELb1ELb0ELb0EEENS1_21CollectiveEpilogueFwdINS6_IJSA_SC_SB_EEES9_NS_10bfloat16_tESG_Li384ELb0ELb1ELb0ELb1EEENS1_29StaticPersistentTileSchedulerILb0EEEEEEEEEvNT_6ParamsE,@function
        .size           _ZN7cutlass13device_kernelIN5flash11enable_sm90INS1_16FlashAttnFwdSm90INS1_25CollectiveMainloopFwdSm90ILi2EN4cute5tupleIJNS5_1CILi1EEES8_S8_EEENS6_IJNS7_ILi192EEENS7_ILi128EEENS7_ILi96EEEEEELi96ENS_12float_e4m3_tEfNS_4arch4Sm90ELb0ELb0ELb1ELb0ELb0ELb0ELb0ELb1ELb1ELb1ELb0ELb0EEENS1_21CollectiveEpilogueFwdINS6_IJSA_SC_SB_EEES9_NS_10bfloat16_tESG_Li384ELb0ELb1ELb0ELb1EEENS1_29StaticPersistentTileSchedulerILb0EEEEEEEEEvNT_6ParamsE,(.L_x_2298 - _ZN7cutlass13device_kernelIN5flash11enable_sm90INS1_16FlashAttnFwdSm90INS1_25CollectiveMainloopFwdSm90ILi2EN4cute5tupleIJNS5_1CILi1EEES8_S8_EEENS6_IJNS7_ILi192EEENS7_ILi128EEENS7_ILi96EEEEEELi96ENS_12float_e4m3_tEfNS_4arch4Sm90ELb0ELb0ELb1ELb0ELb0ELb0ELb0ELb1ELb1ELb1ELb0ELb0EEENS1_21CollectiveEpilogueFwdINS6_IJSA_SC_SB_EEES9_NS_10bfloat16_tESG_Li384ELb0ELb1ELb0ELb1EEENS1_29StaticPersistentTileSchedulerILb0EEEEEEEEEvNT_6ParamsE)
        .other          _ZN7cutlass13device_kernelIN5flash11enable_sm90INS1_16FlashAttnFwdSm90INS1_25CollectiveMainloopFwdSm90ILi2EN4cute5tupleIJNS5_1CILi1EEES8_S8_EEENS6_IJNS7_ILi192EEENS7_ILi128EEENS7_ILi96EEEEEELi96ENS_12float_e4m3_tEfNS_4arch4Sm90ELb0ELb0ELb1ELb0ELb0ELb0ELb0ELb1ELb1ELb1ELb0ELb0EEENS1_21CollectiveEpilogueFwdINS6_IJSA_SC_SB_EEES9_NS_10bfloat16_tESG_Li384ELb0ELb1ELb0ELb1EEENS1_29StaticPersistentTileSchedulerILb0EEEEEEEEEvNT_6ParamsE,@"STO_CUDA_ENTRY STV_DEFAULT"
_ZN7cutlass13device_kernelIN5flash11enable_sm90INS1_16FlashAttnFwdSm90INS1_25CollectiveMainloopFwdSm90ILi2EN4cute5tupleIJNS5_1CILi1EEES8_S8_EEENS6_IJNS7_ILi192EEENS7_ILi128EEENS7_ILi96EEEEEELi96ENS_12float_e4m3_tEfNS_4arch4Sm90ELb0ELb0ELb1ELb0ELb0ELb0ELb0ELb1ELb1ELb1ELb0ELb0EEENS1_21CollectiveEpilogueFwdINS6_IJSA_SC_SB_EEES9_NS_10bfloat16_tESG_Li384ELb0ELb1ELb0ELb1EEENS1_29StaticPersistentTileSchedulerILb0EEEEEEEEEvNT_6ParamsE:
[----:B------:R-:W0:Y:S01]  /*0000*/  LDC R1, c[0x0][0x28] ;  /* 0x00000a00ff017b82 */ /* 0x000e220000000800 */
[----:B------:R-:W1:Y:S01]  /*0010*/  S2R R4, SR_TID.X ;  /* 0x0000000000047919 */ /* 0x000e620000002100 */
[----:B------:R-:W-:Y:S01]  /*0020*/  ELECT P0, URZ, PT ;  /* 0x00000000003f782f */ /* 0x000fe20003800000 */
[----:B------:R-:W-:Y:S01]  /*0030*/  BSSY B0, `(.L_x_0) ;  /* 0x000000e000007945 */ /* 0x000fe20003800000 */
[----:B-1----:R-:W-:-:S05]  /*0040*/  SHF.R.U32.HI R2, RZ, 0x5, R4 ;  /* 0x00000005ff027819 */ /* 0x002fca0000011604 */
[----:B------:R-:W1:Y:S02]  /*0050*/  SHFL.IDX PT, R0, R2, RZ, 0x1f ;  /* 0x00001fff02007589 */ /* 0x000e6400000e0000 */
[----:B-1----:R-:W-:Y:S02]  /*0060*/  ISETP.EQ.AND P0, PT, R0, RZ, P0 ;  /* 0x000000ff0000720c */ /* 0x002fe40000702270 */
[----:B------:R-:W-:-:S11]  /*0070*/  SHF.R.U32.HI R0, RZ, 0x7, R4 ;  /* 0x00000007ff007819 */ /* 0x000fd60000011604 */
[----:B0-----:R-:W-:Y:S05]  /*0080*/  @!P0 BRA `(.L_x_1) ;  /* 0x0000000000208947 */ /* 0x001fea0003800000 */
[----:B------:R-:W-:Y:S02]  /*0090*/  ULDC.64 UR4, c[0x0][0x198] ;  /* 0x0000660000047ab9 */ /* 0x000fe40000000a00 */
[----:B------:R-:W-:Y:S02]  /*00a0*/  UIADD3 UR6, UP0, UR4, 0x370, URZ ;  /* 0x0000037004067890 */ /* 0x000fe4000ff1e03f */
[----:B------:R-:W-:Y:S02]  /*00b0*/  UIADD3 UR4, UP1, UR4, 0x470, URZ ;  /* 0x0000047004047890 */ /* 0x000fe4000ff3e03f */
[----:B------:R-:W-:Y:S02]  /*00c0*/  UIADD3.X UR7, URZ, UR5, URZ, UP0, !UPT ;  /* 0x000000053f077290 */ /* 0x000fe400087fe43f */
[----:B------:R-:W-:-:S07]  /*00d0*/  UIADD3.X UR5, URZ, UR5, URZ, UP1, !UPT ;  /* 0x000000053f057290 */ /* 0x000fce0008ffe43f */
[----:B------:R0:W-:Y:S02]  /*00e0*/  UTMACCTL.PF [UR6] ;  /* 0x00000000060079b9 */ /* 0x0001e40008040000 */
[----:B------:R0:W-:Y:S02]  /*00f0*/  UTMACCTL.PF [UR4] ;  /* 0x00000000040079b9 */ /* 0x0001e40008040000 */
[----:B0-----:R-:W-:Y:S01]  /*0100*/  NOP ;  /* 0x0000000000007918 */ /* 0x001fe20000000000 */
.L_x_1:
[----:B------:R-:W-:Y:S05]  /*0110*/  BSYNC B0 ;  /* 0x0000000000007941 */ /* 0x000fea0003800000 */
.L_x_0:
[----:B------:R-:W-:Y:S01]  /*0120*/  VOTEU.ANY UP0, P0 ;  /* 0x00000000003f7886 */ /* 0x000fe20000000100 */
[----:B------:R-:W0:Y:S01]  /*0130*/  SHFL.IDX PT, R0, R0, RZ, 0x1f ;  /* 0x00001fff00007589 */ /* 0x000e2200000e0000 */
[----:B------:R-:W-:Y:S01]  /*0140*/  UMOV UR4, 0x80 ;  /* 0x0000008000047882 */ /* 0x000fe20000000000 */
[----:B------:R-:W-:Y:S01]  /*0150*/  UMOV UR7, 0x180 ;  /* 0x0000018000077882 */ /* 0x000fe20000000000 */
[----:B------:R-:W-:Y:S01]  /*0160*/  VOTEU.ANY UP1, P0 ;  /* 0x00000000003f7886 */ /* 0x000fe20000020100 */
[----:B------:R-:W1:Y:S01]  /*0170*/  @UP0 S2UR UR8, SR_CgaCtaId ;  /* 0x00000000000809c3 */ /* 0x000e620000008800 */
[----:B------:R-:W2:Y:S01]  /*0180*/  SHFL.IDX PT, R3, R2, RZ, 0x1f ;  /* 0x00001fff02037589 */ /* 0x000ea200000e0000 */
[----:B------:R-:W-:Y:S01]  /*0190*/  @UP0 UMOV UR6, 0x400 ;  /* 0x0000040000060882 */ /* 0x000fe20000000000 */
[----:B------:R-:W-:-:S04]  /*01a0*/  @UP0 UIADD3 UR4, -UR4, 0x100000, URZ ;  /* 0x0010000004040890 */ /* 0x000fc8000fffe13f */
[----:B------:R-:W-:Y:S02]  /*01b0*/  @UP0 USHF.L.U32 UR5, UR4, 0xb, URZ ;  /* 0x0000000b04050899 */ /* 0x000fe4000800063f */
[----:B------:R-:W-:Y:S01]  /*01c0*/  @UP0 USHF.L.U32 UR4, UR4, 0x1, URZ ;  /* 0x0000000104040899 */ /* 0x000fe2000800063f */
[----:B------:R-:W-:Y:S01]  /*01d0*/  VOTEU.ANY UP2, P0 ;  /* 0x00000000003f7886 */ /* 0x000fe20000040100 */
[----:B0-----:R-:W-:Y:S01]  /*01e0*/  R2UR UR9, R0 ;  /* 0x00000000000972ca */ /* 0x001fe200000e0000 */
[----:B-1----:R-:W-:Y:S01]  /*01f0*/  @UP0 ULEA UR8, UR8, UR6, 0x18 ;  /* 0x0000000608080291 */ /* 0x002fe2000f8ec03f */
[----:B--2---:R-:W-:Y:S01]  /*0200*/  ISETP.NE.AND P1, PT, R3, RZ, PT ;  /* 0x000000ff0300720c */ /* 0x004fe20003f25270 */
[----:B------:R-:W-:-:S04]  /*0210*/  @UP0 UIADD3 UR6, -UR7, 0x100000, URZ ;  /* 0x0010000007060890 */ /* 0x000fc8000fffe13f */
[----:B------:R-:W-:Y:S02]  /*0220*/  @UP0 USHF.L.U32 UR7, UR6, 0xb, URZ ;  /* 0x0000000b06070899 */ /* 0x000fe4000800063f */
[----:B------:R-:W-:-:S04]  /*0230*/  @UP0 USHF.L.U32 UR6, UR6, 0x1, URZ ;  /* 0x0000000106060899 */ /* 0x000fc8000800063f */
[----:B------:R-:W-:Y:S01]  /*0240*/  UISETP.NE.AND UP0, UPT, UR9, URZ, UPT ;  /* 0x0000003f0900728c */ /* 0x000fe2000bf05270 */
[----:B------:R-:W0:Y:S02]  /*0250*/  FENCE.VIEW.ASYNC.S ;  /* 0x00000000000073c6 */ /* 0x000e240000000000 */
[----:B0-----:R0:W1:Y:S05]  /*0260*/  @UP1 SYNCS.EXCH.64 URZ, [UR8+0x19c00], UR4 ;  /* 0x019c0004083f15b2 */ /* 0x00106a0008000100 */
[----:B------:R0:W2:Y:S01]  /*0270*/  @UP2 SYNCS.EXCH.64 URZ, [UR8+0x19c20], UR6 ;  /* 0x019c2006083f25b2 */ /* 0x0000a20008000100 */
[----:B------:R-:W-:Y:S05]  /*0280*/  @P1 BRA `(.L_x_2) ;  /* 0x0000000000481947 */ /* 0x000fea0003800000 */
[----:B0-----:R-:W0:Y:S01]  /*0290*/  S2UR UR5, SR_CgaCtaId ;  /* 0x00000000000579c3 */ /* 0x001e220000008800 */
[----:B------:R-:W-:Y:S01]  /*02a0*/  UMOV UR4, 0x400 ;  /* 0x0000040000047882 */ /* 0x000fe20000000000 */
[----:B------:R-:W-:Y:S01]  /*02b0*/  UMOV UR6, 0x1 ;  /* 0x0000000100067882 */ /* 0x000fe20000000000 */
[----:B------:R-:W-:Y:S01]  /*02c0*/  UMOV UR7, 0x3 ;  /* 0x0000000300077882 */ /* 0x000fe20000000000 */
[----:B------:R-:W-:Y:S01]  /*02d0*/  ELECT P0, URZ, PT ;  /* 0x00000000003f782f */ /* 0x000fe20003800000 */
[----:B0-----:R-:W-:Y:S02]  /*02e0*/  ULEA UR8, UR5, UR4, 0x18 ;  /* 0x0000000405087291 */ /* 0x001fe4000f8ec03f */
[----:B------:R-:W-:-:S04]  /*02f0*/  UIADD3 UR4, -UR6, 0x100000, URZ ;  /* 0x0010000006047890 */ /* 0x000fc8000fffe13f */
[----:B------:R-:W-:Y:S02]  /*0300*/  USHF.L.U32 UR5, UR4, 0xb, URZ ;  /* 0x0000000b04057899 */ /* 0x000fe4000800063f */
[----:B------:R-:W-:Y:S02]  /*0310*/  USHF.L.U32 UR4, UR4, 0x1, URZ ;  /* 0x0000000104047899 */ /* 0x000fe4000800063f */
[----:B------:R-:W-:-:S04]  /*0320*/  UIADD3 UR6, -UR7, 0x100000, URZ ;  /* 0x0010000007067890 */ /* 0x000fc8000fffe13f */
[----:B------:R-:W-:Y:S02]  /*0330*/  USHF.L.U32 UR7, UR6, 0xb, URZ ;  /* 0x0000000b06077899 */ /* 0x000fe4000800063f */
[----:B------:R-:W-:Y:S01]  /*0340*/  USHF.L.U32 UR6, UR6, 0x1, URZ ;  /* 0x0000000106067899 */ /* 0x000fe2000800063f */
[----:B------:R-:W0:Y:S03]  /*0350*/  FENCE.VIEW.ASYNC.S ;  /* 0x00000000000073c6 */ /* 0x000e260000000000 */
[----:B0-----:R3:W4:Y:S08]  /*0360*/  SYNCS.EXCH.64 URZ, [UR8+0x19c30], UR4 ;  /* 0x019c3004083f75b2 */ /* 0x0017300008000100 */
[----:B------:R3:W0:Y:S01]  /*0370*/  SYNCS.EXCH.64 URZ, [UR8+0x19c40], UR6 ;  /* 0x019c4006083f75b2 */ /* 0x0006220008000100 */
[----:B------:R3:W0:Y:S01]  /*0380*/  SYNCS.EXCH.64 URZ, [UR8+0x19c38], UR4 ;  /* 0x019c3804083f75b2 */ /* 0x0006220008000100 */
[----:B------:R3:W0:Y:S02]  /*0390*/  SYNCS.EXCH.64 URZ, [UR8+0x19c48], UR6 ;  /* 0x019c4806083f75b2 */ /* 0x0006240008000100 */
[----:B---3--:R-:W-:Y:S01]  /*03a0*/  NOP ;  /* 0x0000000000007918 */ /* 0x008fe20000000000 */
.L_x_2:
[----:B------:R-:W3:Y:S01]  /*03b0*/  SHFL.IDX PT, R0, R2, RZ, 0x1f ;  /* 0x00001fff02007589 */ /* 0x000ee200000e0000 */
[----:B------:R-:W-:Y:S01]  /*03c0*/  NOP ;  /* 0x0000000000007918 */ /* 0x000fe20000000000 */
[----:B---3--:R-:W-:-:S13]  /*03d0*/  ISETP.NE.AND P0, PT, R0, RZ, PT ;  /* 0x000000ff0000720c */ /* 0x008fda0003f05270 */
        /* <DEDUP_REMOVED lines=14> */
[----:B0-----:R3:W0:Y:S08]  /*04c0*/  SYNCS.EXCH.64 URZ, [UR8+0x19c50], UR4 ;  /* 0x019c5004083f75b2 */ /* 0x0016300008000100 */
[----:B------:R3:W0:Y:S01]  /*04d0*/  SYNCS.EXCH.64 URZ, [UR8+0x19c60], UR6 ;  /* 0x019c6006083f75b2 */ /* 0x0006220008000100 */
[----:B------:R3:W0:Y:S01]  /*04e0*/  SYNCS.EXCH.64 URZ, [UR8+0x19c58], UR4 ;  /* 0x019c5804083f75b2 */ /* 0x0006220008000100 */
[----:B------:R3:W0:Y:S02]  /*04f0*/  SYNCS.EXCH.64 URZ, [UR8+0x19c68], UR6 ;  /* 0x019c6806083f75b2 */ /* 0x0006240008000100 */
[----:B---3--:R-:W-:Y:S01]  /*0500*/  NOP ;  /* 0x0000000000007918 */ /* 0x008fe20000000000 */
.L_x_3:
[----:B------:R-:W3:Y:S01]  /*0510*/  SHFL.IDX PT, R0, R2, RZ, 0x1f ;  /* 0x00001fff02007589 */ /* 0x000ee200000e0000 */
[----:B------:R-:W-:Y:S01]  /*0520*/  NOP ;  /* 0x0000000000007918 */ /* 0x000fe20000000000 */
[----:B---3--:R-:W-:-:S13]  /*0530*/  ISETP.NE.AND P0, PT, R0, RZ, PT ;  /* 0x000000ff0000720c */ /* 0x008fda0003f05270 */
[----:B------:R-:W-:Y:S05]  /*0540*/  @P0 BRA `(.L_x_4) ;  /* 0x0000000000380947 */ /* 0x000fea0003800000 */
[----:B0-----:R-:W0:Y:S01]  /*0550*/  S2UR UR5, SR_CgaCtaId ;  /* 0x00000000000579c3 */ /* 0x001e220000008800 */
[----:B------:R-:W-:Y:S01]  /*0560*/  UMOV UR4, 0x400 ;  /* 0x0000040000047882 */ /* 0x000fe20000000000 */
[----:B------:R-:W-:Y:S01]  /*0570*/  UMOV UR7, 0x1 ;  /* 0x0000000100077882 */ /* 0x000fe20000000000 */
[----:B------:R-:W-:Y:S01]  /*0580*/  ELECT P0, URZ, PT ;  /* 0x00000000003f782f */ /* 0x000fe20003800000 */
[----:B0-----:R-:W-:Y:S02]  /*0590*/  ULEA UR6, UR5, UR4, 0x18 ;  /* 0x0000000405067291 */ /* 0x001fe4000f8ec03f */
[----:B------:R-:W-:-:S04]  /*05a0*/  UIADD3 UR4, -UR7, 0x100000, URZ ;  /* 0x0010000007047890 */ /* 0x000fc8000fffe13f */
[----:B------:R-:W-:Y:S02]  /*05b0*/  USHF.L.U32 UR5, UR4, 0xb, URZ ;  /* 0x0000000b04057899 */ /* 0x000fe4000800063f */
[----:B------:R-:W-:Y:S01]  /*05c0*/  USHF.L.U32 UR4, UR4, 0x1, URZ ;  /* 0x0000000104047899 */ /* 0x000fe2000800063f */
[----:B------:R-:W0:Y:S11]  /*05d0*/  FENCE.VIEW.ASYNC.S ;  /* 0x00000000000073c6 */ /* 0x000e360000000000 */
[----:B0-----:R3:W0:Y:S01]  /*05e0*/  SYNCS.EXCH.64 URZ, [UR6+0x19c70], UR4 ;  /* 0x019c7004063f75b2 */ /* 0x0016220008000100 */
[----:B------:R3:W0:Y:S01]  /*05f0*/  SYNCS.EXCH.64 URZ, [UR6+0x19c80], UR4 ;  /* 0x019c8004063f75b2 */ /* 0x0006220008000100 */
[----:B------:R3:W0:Y:S01]  /*0600*/  SYNCS.EXCH.64 URZ, [UR6+0x19c78], UR4 ;  /* 0x019c7804063f75b2 */ /* 0x0006220008000100 */
[----:B------:R3:W0:Y:S02]  /*0610*/  SYNCS.EXCH.64 URZ, [UR6+0x19c88], UR4 ;  /* 0x019c8804063f75b2 */ /* 0x0006240008000100 */
[----:B---3--:R-:W-:Y:S01]  /*0620*/  NOP ;  /* 0x0000000000007918 */ /* 0x008fe20000000000 */
.L_x_4:
        /* <DEDUP_REMOVED lines=22> */
.L_x_5:
        /* <DEDUP_REMOVED lines=22> */
.L_x_6:
[----:B------:R-:W-:Y:S01]  /*08f0*/  PLOP3.LUT P0, PT, PT, PT, UP0, 0x80, 0x0 ;  /* 0x000000000000781c */ /* 0x000fe20003f0f008 */
[----:B------:R-:W-:Y:S01]  /*0900*/  UMOV UR42, 0x1 ;  /* 0x00000001002a7882 */ /* 0x000fe20000000000 */
[----:B------:R-:W-:Y:S01]  /*0910*/  NOP ;  /* 0x0000000000007918 */ /* 0x000fe20000000000 */
[----:B------:R-:W-:Y:S01]  /*0920*/  USEL UR42, UR42, 0x2, !UP0 ;  /* 0x000000022a2a7887 */ /* 0x000fe2000c000000 */
[----:B------:R-:W-:Y:S01]  /*0930*/  LOP3.LUT R29, R4, 0x7f, RZ, 0xc0, !PT ;  /* 0x0000007f041d7812 */ /* 0x000fe200078ec0ff */
[----:B------:R-:W-:Y:S01]  /*0940*/  ULDC.64 UR52, c[0x0][0x208] ;  /* 0x0000820000347ab9 */ /* 0x000fe20000000a00 */
[----:B012-4-:R-:W-:Y:S07]  /*0950*/  BAR.SYNC.DEFER_BLOCKING 0x0 ;  /* 0x0000000000007b1d */ /* 0x017fee0000010000 */
[----:B------:R-:W-:Y:S05]  /*0960*/  @!P0 BRA `(.L_x_7) ;  /* 0x0000007400808947 */ /* 0x000fea0003800000 */
.L_x_8:
[----:B------:R-:W-:-:S08]  /*0970*/  NOP ;  /* 0x0000000000007918 */ /* 0x000fd00000000000 */
[----:B------:R-:W0:Y:S02]  /*0980*/  USETMAXREG.TRY_ALLOC.CTAPOOL UP0, 0xa0 ;  /* 0x000000a0000079c8 */ /* 0x000e240008000600 */
[----:B0-----:R-:W-:-:S13]  /*0990*/  PLOP3.LUT P0, PT, PT, PT, UP0, 0x80, 0x0 ;  /* 0x000000000000781c */ /* 0x001fda0003f0f008 */
[----:B------:R-:W-:Y:S05]  /*09a0*/  @!P0 BRA `(.L_x_8) ;  /* 0xfffffffc00f08947 */ /* 0x000fea000383ffff */
[----:B------:R-:W0:Y:S08]  /*09b0*/  S2UR UR45, SR_CTAID.X ;  /* 0x00000000002d79c3 */ /* 0x000e300000002500 */
[----:B------:R-:W-:Y:S08]  /*09c0*/  BAR.ARV 0x8, 0x200 ;  /* 0x0208000000007b1d */ /* 0x000ff00000002000 */
[----:B------:R-:W0:Y:S02]  /*09d0*/  LDC R0, c[0x0][0xc34] ;  /* 0x00030d00ff007b82 */ /* 0x000e240000000800 */
[----:B0-----:R-:W-:-:S13]  /*09e0*/  ISETP.LE.AND P0, PT, R0, UR45, PT ;  /* 0x0000002d00007c0c */ /* 0x001fda000bf03270 */
[----:B------:R-:W-:Y:S05]  /*09f0*/  @P0 EXIT ;  /* 0x000000000000094d */ /* 0x000fea0003800000 */
[----:B------:R-:W0:Y:S01]  /*0a00*/  S2R R2, SR_TID.X ;  /* 0x0000000000027919 */ /* 0x000e220000002100 */
[----:B------:R-:W-:Y:S01]  /*0a10*/  ULOP3.LUT UR39, UR42, 0x1, URZ, 0xfc, !UPT ;  /* 0x000000012a277892 */ /* 0x000fe2000f8efc3f */
[----:B------:R-:W-:Y:S01]  /*0a20*/  UMOV UR36, URZ ;  /* 0x0000003f00247c82 */ /* 0x000fe20008000000 */
[----:B------:R-:W-:Y:S01]  /*0a30*/  UMOV UR37, URZ ;  /* 0x0000003f00257c82 */ /* 0x000fe20008000000 */
[----:B------:R-:W-:Y:S01]  /*0a40*/  UMOV UR38, URZ ;  /* 0x0000003f00267c82 */ /* 0x000fe20008000000 */
[----:B0-----:R-:W-:-:S05]  /*0a50*/  VIADD R18, R2, 0xffffff80 ;  /* 0xffffff8002127836 */ /* 0x001fca0000000000 */
[----:B------:R-:W-:-:S04]  /*0a60*/  SHF.R.S32.HI R3, RZ, 0x1f, R18 ;  /* 0x0000001fff037819 */ /* 0x000fc80000011412 */
[CC--:B------:R-:W-:Y:S02]  /*0a70*/  LEA.HI R23, R3.reuse, R18.reuse, RZ, 0x7 ;  /* 0x0000001203177211 */ /* 0x0c0fe400078f38ff */
[-C--:B------:R-:W-:Y:S02]  /*0a80*/  LEA.HI R0, R3, R18.reuse, RZ, 0x4 ;  /* 0x0000001203007211 */ /* 0x080fe400078f20ff */
[----:B------:R-:W-:Y:S02]  /*0a90*/  LOP3.LUT R5, R23, 0xffffff80, RZ, 0xc0, !PT ;  /* 0xffffff8017057812 */ /* 0x000fe400078ec0ff */
[----:B------:R-:W-:Y:S02]  /*0aa0*/  LEA.HI R4, R3, R18, RZ, 0x5 ;  /* 0x0000001203047211 */ /* 0x000fe400078f28ff */
[----:B------:R-:W-:Y:S01]  /*0ab0*/  SHF.R.S32.HI R9, RZ, 0x4, R0 ;  /* 0x00000004ff097819 */ /* 0x000fe20000011400 */
[----:B------:R-:W-:Y:S01]  /*0ac0*/  IMAD.IADD R22, R18, 0x1, -R5 ;  /* 0x0000000112167824 */ /* 0x000fe200078e0a05 */
[----:B------:R-:W-:Y:S01]  /*0ad0*/  LOP3.LUT R7, R0, 0x7fffff0, RZ, 0xc0, !PT ;  /* 0x07fffff000077812 */ /* 0x000fe200078ec0ff */
[----:B------:R-:W-:Y:S01]  /*0ae0*/  IMAD.SHL.U32 R4, R4, 0x10, RZ ;  /* 0x0000001004047824 */ /* 0x000fe200078e00ff */
[----:B------:R-:W-:-:S02]  /*0af0*/  SHF.R.S32.HI R23, RZ, 0x7, R23 ;  /* 0x00000007ff177819 */ /* 0x000fc40000011417 */
[----:B------:R-:W-:Y:S01]  /*0b00*/  SHF.R.S32.HI R5, RZ, 0x1f, R22 ;  /* 0x0000001fff057819 */ /* 0x000fe20000011416 */
[----:B------:R-:W-:Y:S01]  /*0b10*/  IMAD.IADD R7, R18, 0x1, -R7 ;  /* 0x0000000112077824 */ /* 0x000fe200078e0a07 */
[----:B------:R-:W-:Y:S02]  /*0b20*/  LEA.HI R0, R0, R9, RZ, 0x1 ;  /* 0x0000000900007211 */ /* 0x000fe400078f08ff */
[----:B------:R-:W-:Y:S02]  /*0b30*/  LEA.HI R2, R5, R22, RZ, 0x2 ;  /* 0x0000001605027211 */ /* 0x000fe400078f10ff */
[----:B------:R-:W-:Y:S02]  /*0b40*/  LOP3.LUT R6, R4, 0xfffffe00, RZ, 0xc0, !PT ;  /* 0xfffffe0004067812 */ /* 0x000fe400078ec0ff */
[--C-:B------:R-:W-:Y:S02]  /*0b50*/  SHF.R.S32.HI R8, RZ, 0x2, R2.reuse ;  /* 0x00000002ff087819 */ /* 0x100fe40000011402 */
[----:B------:R-:W-:Y:S01]  /*0b60*/  SHF.R.S32.HI R11, RZ, 0x1f, R2 ;  /* 0x0000001fff0b7819 */ /* 0x000fe20000011402 */
[----:B------:R-:W-:Y:S01]  /*0b70*/  IMAD R7, R7, 0x20, R6 ;  /* 0x0000002007077824 */ /* 0x000fe200078e0206 */
[----:B------:R-:W-:Y:S01]  /*0b80*/  LOP3.LUT R4, R0, 0x1ffffffe, RZ, 0xc0, !PT ;  /* 0x1ffffffe00047812 */ /* 0x000fe200078ec0ff */
[----:B------:R-:W-:Y:S01]  /*0b90*/  IMAD.HI R0, R23, 0x55555556, RZ ;  /* 0x5555555617007827 */ /* 0x000fe200078e02ff */
[----:B------:R-:W-:-:S02]  /*0ba0*/  LEA.HI R11, R11, R8, RZ, 0x3 ;  /* 0x000000080b0b7211 */ /* 0x000fc400078f18ff */
[----:B------:R-:W-:Y:S01]  /*0bb0*/  LEA.HI R19, R3, R18, RZ, 0x2 ;  /* 0x0000001203137211 */ /* 0x000fe200078f10ff */
[----:B------:R-:W-:Y:S01]  /*0bc0*/  IMAD.IADD R4, R9, 0x1, -R4 ;  /* 0x0000000109047824 */ /* 0x000fe200078e0a04 */
[----:B------:R-:W-:Y:S02]  /*0bd0*/  LOP3.LUT R11, R11, 0xfffffff8, RZ, 0xc0, !PT ;  /* 0xfffffff80b0b7812 */ /* 0x000fe400078ec0ff */
[----:B------:R-:W-:Y:S01]  /*0be0*/  LEA.HI R5, R5, R22, RZ, 0x5 ;  /* 0x0000001605057211 */ /* 0x000fe200078f28ff */
[----:B------:R-:W-:Y:S01]  /*0bf0*/  IMAD R154, R4, 0x8, R7 ;  /* 0x00000008049a7824 */ /* 0x000fe200078e0207 */
[----:B------:R-:W-:Y:S01]  /*0c00*/  LEA.HI R0, R0, R0, RZ, 0x1 ;  /* 0x0000000000007211 */ /* 0x000fe200078f08ff */
[----:B------:R-:W-:Y:S01]  /*0c10*/  IMAD.IADD R8, R8, 0x1, -R11 ;  /* 0x0000000108087824 */ /* 0x000fe200078e0a0b */
[----:B------:R-:W-:Y:S02]  /*0c20*/  SHF.R.S32.HI R5, RZ, 0x5, R5 ;  /* 0x00000005ff057819 */ /* 0x000fe40000011405 */
[----:B------:R-:W-:Y:S01]  /*0c30*/  LOP3.LUT R9, R19, 0xfffffffc, RZ, 0xc0, !PT ;  /* 0xfffffffc13097812 */ /* 0x000fe200078ec0ff */
[----:B------:R-:W-:Y:S01]  /*0c40*/  IMAD R0, R0, -0x3, R23 ;  /* 0xfffffffd00007824 */ /* 0x000fe200078e0217 */
[----:B------:R-:W-:Y:S01]  /*0c50*/  LOP3.LUT R3, R2, 0x7ffffffc, RZ, 0xc0, !PT ;  /* 0x7ffffffc02037812 */ /* 0x000fe200078ec0ff */
[----:B------:R-:W-:Y:S01]  /*0c60*/  IMAD R5, R5, 0x10, R8 ;  /* 0x0000001005057824 */ /* 0x000fe200078e0208 */
[----:B------:R-:W-:Y:S01]  /*0c70*/  SHF.R.S32.HI R19, RZ, 0x2, R19 ;  /* 0x00000002ff137819 */ /* 0x000fe20000011413 */
[----:B------:R-:W-:-:S02]  /*0c80*/  IMAD.IADD R18, R18, 0x1, -R9 ;  /* 0x0000000112127824 */ /* 0x000fc400078e0a09 */
[----:B------:R-:W-:Y:S02]  /*0c90*/  IMAD.MOV.U32 R2, RZ, RZ, -0x2 ;  /* 0xfffffffeff027424 */ /* 0x000fe400078e00ff */
[----:B------:R-:W-:Y:S02]  /*0ca0*/  IMAD.IADD R3, R22, 0x1, -R3 ;  /* 0x0000000116037824 */ /* 0x000fe400078e0a03 */
[----:B------:R-:W-:Y:S01]  /*0cb0*/  IMAD R152, R0, 0x40, R5 ;  /* 0x0000004000987824 */ /* 0x000fe200078e0205 */
[C---:B------:R-:W-:Y:S01]  /*0cc0*/  LEA.HI R0, R18.reuse, R18, RZ, 0x1 ;  /* 0x0000001212007211 */ /* 0x040fe200078f08ff */
[----:B------:R-:W-:Y:S02]  /*0cd0*/  IMAD R155, R3, R2, 0x80 ;  /* 0x00000080039b7424 */ /* 0x000fe400078e0202 */
[----:B------:R-:W-:Y:S01]  /*0ce0*/  IMAD.SHL.U32 R2, R18, 0x8, RZ ;  /* 0x0000000812027824 */ /* 0x000fe200078e00ff */
[----:B------:R-:W-:-:S03]  /*0cf0*/  LOP3.LUT R3, R0, 0x1ffffffe, RZ, 0xc0, !PT ;  /* 0x1ffffffe00037812 */ /* 0x000fc600078ec0ff */
[----:B------:R-:W-:Y:S01]  /*0d00*/  VIADD R17, R2, 0x20 ;  /* 0x0000002002117836 */ /* 0x000fe20000000000 */
[----:B------:R-:W-:Y:S01]  /*0d10*/  IADD3 R3, R18, -R3, RZ ;  /* 0x8000000312037210 */ /* 0x000fe20007ffe0ff */
[----:B------:R-:W-:-:S03]  /*0d20*/  VIADD R16, R2, 0x40 ;  /* 0x0000004002107836 */ /* 0x000fc60000000000 */
[----:B------:R-:W-:Y:S01]  /*0d30*/  SHF.R.S32.HI R157, RZ, 0x1f, R17 ;  /* 0x0000001fff9d7819 */ /* 0x000fe20000011411 */
[----:B------:R-:W-:Y:S01]  /*0d40*/  IMAD R153, R3, 0x8, R152 ;  /* 0x0000000803997824 */ /* 0x000fe200078e0298 */
[----:B------:R-:W-:-:S07]  /*0d50*/  SHF.R.S32.HI R156, RZ, 0x1f, R16 ;  /* 0x0000001fff9c7819 */ /* 0x000fce0000011410 */
.L_x_35:
[----:B0-----:R-:W0:Y:S01]  /*0d60*/  SHFL.IDX PT, R0, R23, RZ, 0x1f ;  /* 0x00001fff17007589 */ /* 0x001e2200000e0000 */
[----:B-1----:R-:W1:Y:S01]  /*0d70*/  S2UR UR40, SR_CgaCtaId ;  /* 0x00000000002879c3 */ /* 0x002e620000008800 */
[----:B------:R-:W-:Y:S01]  /*0d80*/  ULDC UR4, c[0x0][0xc38] ;  /* 0x00030e0000047ab9 */ /* 0x000fe20000000800 */
[----:B------:R-:W-:Y:S01]  /*0d90*/  ULDC.64 UR6, c[0x0][0x418] ;  /* 0x0001060000067ab9 */ /* 0x000fe20000000a00 */
[----:B------:R-:W-:Y:S02]  /*0da0*/  UISETP.NE.AND UP1, UPT, UR4, 0x1, UPT ;  /* 0x000000010400788c */ /* 0x000fe4000bf25270 */
[----:B------:R-:W-:Y:S01]  /*0db0*/  UISETP.NE.U32.AND UP0, UPT, UR6, URZ, UPT ;  /* 0x0000003f0600728c */ /* 0x000fe2000bf05070 */
[----:B------:R-:W-:Y:S01]  /*0dc0*/  ULDC UR4, c[0x0][0xc44] ;  /* 0x0003110000047ab9 */ /* 0x000fe20000000800 */
[----:B------:R-:W-:Y:S01]  /*0dd0*/  UMOV UR41, UR45 ;  /* 0x0000002d00297c82 */ /* 0x000fe20008000000 */
[----:B------:R-:W-:Y:S01]  /*0de0*/  UISETP.NE.AND UP2, UPT, UR4, 0x1, UPT ;  /* 0x000000010400788c */ /* 0x000fe2000bf45270 */
[----:B------:R-:W-:Y:S01]  /*0df0*/  UMOV UR43, 0x400 ;  /* 0x00000400002b7882 */ /* 0x000fe20000000000 */
[----:B------:R-:W-:-:S04]  /*0e00*/  UISETP.NE.AND.EX UP0, UPT, UR7, URZ, UPT, UP0 ;  /* 0x0000003f0700728c */ /* 0x000fc8000bf05300 */
[----:B------:R-:W-:Y:S01]  /*0e10*/  @UP1 ULDC UR4, c[0x0][0xc3c] ;  /* 0x00030f0000041ab9 */ /* 0x000fe20000000800 */
[----:B------:R-:W-:Y:S01]  /*0e20*/  @UP1 ULDC UR6, c[0x0][0xc40] ;  /* 0x0003100000061ab9 */ /* 0x000fe20000000800 */
[----:B------:R-:W-:Y:S01]  /*0e30*/  UIMAD.WIDE.U32 UR4, UR45, UR4, URZ ;  /* 0x000000042d0472a5 */ /* 0x000fe2000f8e003f */
[----:B------:R-:W-:-:S03]  /*0e40*/  ULDC UR47, c[0x0][0x424] ;  /* 0x00010900002f7ab9 */ /* 0x000fc60000000800 */
[----:B------:R-:W-:Y:S01]  /*0e50*/  @UP1 USHF.R.U32.HI UR41, URZ, UR6, UR5 ;  /* 0x000000063f291299 */ /* 0x000fe20008011605 */
[----:B------:R-:W-:Y:S01]  /*0e60*/  @UP2 ULDC.64 UR10, c[0x0][0xc48] ;  /* 0x00031200000a2ab9 */ /* 0x000fe20000000a00 */
[----:B0-----:R-:W-:Y:S01]  /*0e70*/  R2UR UR8, R0 ;  /* 0x00000000000872ca */ /* 0x001fe200000e0000 */
[----:B-1----:R-:W-:Y:S02]  /*0e80*/  ULEA UR43, UR40, UR43, 0x18 ;  /* 0x0000002b282b7291 */ /* 0x002fe4000f8ec03f */
[----:B------:R-:W-:Y:S02]  /*0e90*/  UIMAD.WIDE.U32 UR4, UR41, UR10, URZ ;  /* 0x0000000a290472a5 */ /* 0x000fe4000f8e003f */
[----:B------:R-:W-:Y:S02]  /*0ea0*/  UIADD3 UR9, UR43, 0xf000, URZ ;  /* 0x0000f0002b097890 */ /* 0x000fe4000fffe03f */
[----:B------:R-:W-:Y:S02]  /*0eb0*/  USEL UR47, UR47, 0x1, UP0 ;  /* 0x000000012f2f7887 */ /* 0x000fe40008000000 */
[----:B------:R-:W-:Y:S01]  /*0ec0*/  ULOP3.LUT UP0, URZ, UR9, 0x3ff, URZ, 0xc0, !UPT ;  /* 0x000003ff093f7892 */ /* 0x000fe2000f80c03f */
[----:B------:R-:W-:Y:S01]  /*0ed0*/  ULDC UR4, c[0x0][0x2f0] ;  /* 0x0000bc0000047ab9 */ /* 0x000fe20000000800 */
[----:B------:R-:W-:-:S02]  /*0ee0*/  UMOV UR44, UR41 ;  /* 0x00000029002c7c82 */ /* 0x000fc40008000000 */
[----:B------:R-:W-:Y:S02]  /*0ef0*/  UIMAD.WIDE UR6, UR8, 0x55555556, URZ ;  /* 0x55555556080678a5 */ /* 0x000fe4000f8e023f */
[----:B------:R-:W-:Y:S01]  /*0f00*/  UIMAD UR47, UR47, UR4, URZ ;  /* 0x000000042f2f72a4 */ /* 0x000fe2000f8e023f */
[----:B------:R-:W-:Y:S01]  /*0f10*/  PLOP3.LUT P0, PT, PT, PT, UP0, 0x80, 0x0 ;  /* 0x000000000000781c */ /* 0x000fe20003f0f008 */
[----:B------:R-:W-:Y:S02]  /*0f20*/  ULEA.HI UR7, UR7, UR7, URZ, 0x1 ;  /* 0x0000000707077291 */ /* 0x000fe4000f8f083f */
[----:B------:R-:W-:Y:S02]  /*0f30*/  UIADD3 UR4, UR47, 0x7f, URZ ;  /* 0x0000007f2f047890 */ /* 0x000fe4000fffe03f */
[----:B------:R-:W-:Y:S02]  /*0f40*/  UIMAD UR7, UR7, -0x3, UR8 ;  /* 0xfffffffd070778a4 */ /* 0x000fe4000f8e0208 */
[----:B------:R-:W-:-:S02]  /*0f50*/  @UP2 USHF.R.U32.HI UR44, URZ, UR11, UR5 ;  /* 0x0000000b3f2c2299 */ /* 0x000fc40008011605 */
[----:B------:R-:W-:Y:S02]  /*0f60*/  USHF.R.S32.HI UR5, URZ, 0x1f, UR4 ;  /* 0x0000001f3f057899 */ /* 0x000fe40008011404 */
[----:B------:R-:W-:Y:S02]  /*0f70*/  ULEA UR7, UR7, UR9, 0xb ;  /* 0x0000000907077291 */ /* 0x000fe4000f8e583f */
[----:B------:R-:W-:Y:S02]  /*0f80*/  ULEA.HI UR5, UR5, UR4, URZ, 0x7 ;  /* 0x0000000405057291 */ /* 0x000fe4000f8f383f */
[----:B------:R-:W-:Y:S02]  /*0f90*/  USHF.R.U32.HI UR7, URZ, 0x4, UR7 ;  /* 0x000000043f077899 */ /* 0x000fe40008011607 */
[----:B------:R-:W-:Y:S02]  /*0fa0*/  USHF.R.S32.HI UR46, URZ, 0x7, UR5 ;  /* 0x000000073f2e7899 */ /* 0x000fe40008011405 */
[----:B------:R-:W-:Y:S01]  /*0fb0*/  ULOP3.LUT UR48, UR7, 0x3fff, URZ, 0xc0, !UPT ;  /* 0x00003fff07307892 */ /* 0x000fe2000f8ec03f */
[----:B---345:R-:W-:Y:S11]  /*0fc0*/  @!P0 BRA `(.L_x_9) ;  /* 0x0000000000408947 */ /* 0x038ff60003800000 */
[----:B------:R-:W-:Y:S01]  /*0fd0*/  MOV R0, 0x0 ;  /* 0x0000000000007802 */ /* 0x000fe20000000f00 */
[----:B------:R-:W-:Y:S01]  /*0fe0*/  ULDC.64 UR4, c[0x4][0x98] ;  /* 0x0100260000047ab9 */ /* 0x000fe20000000a00 */
[----:B------:R-:W-:Y:S01]  /*0ff0*/  ULDC.64 UR6, c[0x4][0x30] ;  /* 0x01000c0000067ab9 */ /* 0x000fe20000000a00 */
[----:B------:R-:W-:Y:S01]  /*1000*/  IMAD.U32 R4, RZ, RZ, UR4 ;  /* 0x00000004ff047e24 */ /* 0x000fe2000f8e00ff */
[----:B------:R0:W1:Y:S01]  /*1010*/  LDC.64 R14, c[0x4][R0] ;  /* 0x01000000000e7b82 */ /* 0x0000620000000a00 */
[----:B------:R-:W-:Y:S01]  /*1020*/  IMAD.U32 R5, RZ, RZ, UR5 ;  /* 0x00000005ff057e24 */ /* 0x000fe2000f8e00ff */
[----:B------:R-:W-:Y:S01]  /*1030*/  ULDC.64 UR4, c[0x4][0xa0] ;  /* 0x0100280000047ab9 */ /* 0x000fe20000000a00 */
[----:B------:R-:W-:Y:S02]  /*1040*/  IMAD.U32 R10, RZ, RZ, UR6 ;  /* 0x00000006ff0a7e24 */ /* 0x000fe4000f8e00ff */
[----:B------:R-:W-:Y:S02]  /*1050*/  IMAD.U32 R6, RZ, RZ, UR4 ;  /* 0x00000004ff067e24 */ /* 0x000fe4000f8e00ff */
[----:B------:R-:W-:-:S02]  /*1060*/  IMAD.U32 R7, RZ, RZ, UR5 ;  /* 0x00000005ff077e24 */ /* 0x000fc4000f8e00ff */
[----:B------:R-:W-:Y:S02]  /*1070*/  IMAD.U32 R11, RZ, RZ, UR7 ;  /* 0x00000007ff0b7e24 */ /* 0x000fe4000f8e00ff */
[----:B------:R-:W-:Y:S02]  /*1080*/  IMAD.MOV.U32 R8, RZ, RZ, 0x70 ;  /* 0x00000070ff087424 */ /* 0x000fe400078e00ff */
[----:B------:R-:W-:Y:S02]  /*1090*/  IMAD.MOV.U32 R12, RZ, RZ, 0x1 ;  /* 0x00000001ff0c7424 */ /* 0x000fe400078e00ff */
[----:B0-----:R-:W-:-:S07]  /*10a0*/  IMAD.MOV.U32 R13, RZ, RZ, RZ ;  /* 0x000000ffff0d7224 */ /* 0x001fce00078e00ff */
[----:B------:R-:W-:-:S07]  /*10b0*/  LEPC R20, `(.L_x_9) ;  /* 0x000000001014794e */ /* 0x000fce0000000000 */
[----:B-1----:R-:W-:Y:S05]  /*10c0*/  CALL.ABS.NOINC R14 ;  /* 0x000000000e007343 */ /* 0x002fea0003c00000 */
.L_x_9:
[----:B------:R-:W-:Y:S01]  /*10d0*/  ULDC.64 UR6, c[0x0][0x990] ;  /* 0x0002640000067ab9 */ /* 0x000fe20000000a00 */
[----:B------:R-:W-:Y:S01]  /*10e0*/  ULDC.64 UR4, c[0x0][0x998] ;  /* 0x0002660000047ab9 */ /* 0x000fe20000000a00 */
[----:B------:R-:W-:Y:S01]  /*10f0*/  UISETP.NE.U32.AND UP0, UPT, UR6, URZ, UPT ;  /* 0x0000003f0600728c */ /* 0x000fe2000bf05070 */
[----:B------:R-:W-:Y:S01]  /*1100*/  IMAD.MOV.U32 R3, RZ, RZ, 0x3f800000 ;  /* 0x3f800000ff037424 */ /* 0x000fe200078e00ff */
[----:B------:R-:W-:Y:S01]  /*1110*/  UISETP.NE.U32.AND UP1, UPT, UR4, URZ, UPT ;  /* 0x0000003f0400728c */ /* 0x000fe2000bf25070 */
[----:B------:R-:W-:Y:S01]  /*1120*/  IMAD.MOV.U32 R0, RZ, RZ, 0x3f800000 ;  /* 0x3f800000ff007424 */ /* 0x000fe200078e00ff */
[----:B------:R-:W-:Y:S02]  /*1130*/  UISETP.NE.AND.EX UP0, UPT, UR7, URZ, UPT, UP0 ;  /* 0x0000003f0700728c */ /* 0x000fe4000bf05300 */
[----:B------:R-:W-:-:S04]  /*1140*/  UISETP.NE.AND.EX UP1, UPT, UR5, URZ, UPT, UP1 ;  /* 0x0000003f0500728c */ /* 0x000fc8000bf25310 */
[----:B------:R-:W-:Y:S02]  /*1150*/  PLOP3.LUT P0, PT, PT, PT, UP0, 0x80, 0x0 ;  /* 0x000000000000781c */ /* 0x000fe40003f0f008 */
[----:B------:R-:W-:-:S03]  /*1160*/  PLOP3.LUT P1, PT, PT, PT, UP1, 0x80, 0x0 ;  /* 0x000000000000781c */ /* 0x000fc60003f2f018 */
[----:B------:R-:W-:Y:S02]  /*1170*/  @UP0 USHF.R.S32.HI UR8, URZ, 0x1f, UR44 ;  /* 0x0000001f3f080899 */ /* 0x000fe4000801142c */
[----:B------:R-:W-:Y:S01]  /*1180*/  @UP1 USHF.R.S32.HI UR9, URZ, 0x1f, UR44 ;  /* 0x0000001f3f091899 */ /* 0x000fe2000801142c */
[----:B------:R-:W-:Y:S01]  /*1190*/  @UP0 ULDC.64 UR12, c[0x0][0x9a8] ;  /* 0x00026a00000c0ab9 */ /* 0x000fe20000000a00 */
[----:B------:R-:W-:Y:S02]  /*11a0*/  @UP0 UIADD3 UR16, -UR44, URZ, URZ ;  /* 0x0000003f2c100290 */ /* 0x000fe4000fffe13f */
[----:B------:R-:W-:Y:S01]  /*11b0*/  @UP1 UIADD3 UR20, -UR44, URZ, URZ ;  /* 0x0000003f2c141290 */ /* 0x000fe2000fffe13f */
[----:B------:R-:W-:Y:S01]  /*11c0*/  @UP1 ULDC.64 UR14, c[0x0][0x9b8] ;  /* 0x00026e00000e1ab9 */ /* 0x000fe20000000a00 */
[----:B------:R-:W-:Y:S02]  /*11d0*/  @UP0 UIMAD.WIDE.U32 UR10, UR44, UR12, URZ ;  /* 0x0000000c2c0a02a5 */ /* 0x000fe4000f8e003f */
[----:B------:R-:W-:Y:S01]  /*11e0*/  @UP0 UIMAD UR8, UR8, UR12, URZ ;  /* 0x0000000c080802a4 */ /* 0x000fe2000f8e023f */
[----:B------:R-:W-:Y:S01]  /*11f0*/  @UP0 ULDC UR17, c[0x0][0xc44] ;  /* 0x0003110000110ab9 */ /* 0x000fe20000000800 */
[----:B------:R-:W-:Y:S01]  /*1200*/  @UP1 ULDC UR21, c[0x0][0xc44] ;  /* 0x0003110000151ab9 */ /* 0x000fe20000000800 */
[----:B------:R-:W-:-:S02]  /*1210*/  @UP1 UIMAD UR12, UR9, UR14, URZ ;  /* 0x0000000e090c12a4 */ /* 0x000fc4000f8e023f */
[----:B------:R-:W-:Y:S02]  /*1220*/  @UP0 UIMAD UR16, UR17, UR16, UR41 ;  /* 0x00000010111002a4 */ /* 0x000fe4000f8e0229 */
[----:B------:R-:W-:Y:S02]  /*1230*/  @UP1 UIMAD UR20, UR21, UR20, UR41 ;  /* 0x00000014151412a4 */ /* 0x000fe4000f8e0229 */
[----:B------:R-:W-:Y:S02]  /*1240*/  @UP0 UIMAD UR18, UR44, UR13, UR8 ;  /* 0x0000000d2c1202a4 */ /* 0x000fe4000f8e0208 */
[----:B------:R-:W-:Y:S02]  /*1250*/  @UP0 USHF.R.S32.HI UR17, URZ, 0x1f, UR16 ;  /* 0x0000001f3f110899 */ /* 0x000fe40008011410 */
[----:B------:R-:W-:Y:S02]  /*1260*/  @UP1 USHF.R.S32.HI UR21, URZ, 0x1f, UR20 ;  /* 0x0000001f3f151899 */ /* 0x000fe40008011414 */
[----:B------:R-:W-:-:S02]  /*1270*/  @UP1 UIMAD.WIDE.U32 UR8, UR44, UR14, URZ ;  /* 0x0000000e2c0812a5 */ /* 0x000fc4000f8e003f */
[----:B------:R-:W-:Y:S02]  /*1280*/  @UP1 UIMAD UR19, UR44, UR15, UR12 ;  /* 0x0000000f2c1312a4 */ /* 0x000fe4000f8e020c */
[----:B------:R-:W-:Y:S01]  /*1290*/  @UP0 UIADD3 UR11, UR11, UR18, URZ ;  /* 0x000000120b0b0290 */ /* 0x000fe2000fffe03f */
[----:B------:R-:W-:Y:S01]  /*12a0*/  @UP0 ULDC.64 UR14, c[0x0][0x9b0] ;  /* 0x00026c00000e0ab9 */ /* 0x000fe20000000a00 */
[----:B------:R-:W-:Y:S01]  /*12b0*/  @UP1 ULDC.64 UR12, c[0x0][0x9c0] ;  /* 0x00027000000c1ab9 */ /* 0x000fe20000000a00 */
[----:B------:R-:W-:Y:S02]  /*12c0*/  @UP0 UIMAD UR17, UR17, UR14, URZ ;  /* 0x0000000e111102a4 */ /* 0x000fe4000f8e023f */
[----:B------:R-:W-:Y:S02]  /*12d0*/  @UP1 UIMAD UR18, UR21, UR12, URZ ;  /* 0x0000000c151212a4 */ /* 0x000fe4000f8e023f */
[----:B------:R-:W-:Y:S02]  /*12e0*/  @UP1 UIADD3 UR9, UR9, UR19, URZ ;  /* 0x0000001309091290 */ /* 0x000fe4000fffe03f */
[----:B------:R-:W-:-:S02]  /*12f0*/  @UP0 UIMAD UR17, UR16, UR15, UR17 ;  /* 0x0000000f101102a4 */ /* 0x000fc4000f8e0211 */
[----:B------:R-:W-:Y:S02]  /*1300*/  @UP1 UIMAD UR18, UR20, UR13, UR18 ;  /* 0x0000000d141212a4 */ /* 0x000fe4000f8e0212 */
[----:B------:R-:W-:Y:S02]  /*1310*/  @UP0 UIMAD.WIDE.U32 UR14, UR16, UR14, UR10 ;  /* 0x0000000e100e02a5 */ /* 0x000fe4000f8e000a */
[----:B------:R-:W-:Y:S02]  /*1320*/  @UP1 UIMAD.WIDE.U32 UR12, UR20, UR12, UR8 ;  /* 0x0000000c140c12a5 */ /* 0x000fe4000f8e0008 */
[----:B------:R-:W-:Y:S02]  /*1330*/  @UP0 UIADD3 UR9, UR15, UR17, URZ ;  /* 0x000000110f090290 */ /* 0x000fe4000fffe03f */
[----:B------:R-:W-:Y:S02]  /*1340*/  @UP0 ULEA UR6, UP2, UR14, UR6, 0x2 ;  /* 0x000000060e060291 */ /* 0x000fe4000f84103f */
[----:B------:R-:W-:-:S02]  /*1350*/  @UP1 UIADD3 UR8, UR13, UR18, URZ ;  /* 0x000000120d081290 */ /* 0x000fc4000fffe03f */
[----:B------:R-:W-:Y:S02]  /*1360*/  @UP1 ULEA UR4, UP3, UR12, UR4, 0x2 ;  /* 0x000000040c041291 */ /* 0x000fe4000f86103f */
[----:B------:R-:W-:Y:S01]  /*1370*/  @UP0 ULEA.HI.X UR7, UR14, UR7, UR9, 0x2, UP2 ;  /* 0x000000070e070291 */ /* 0x000fe200090f1409 */
[----:B------:R-:W-:Y:S01]  /*1380*/  IMAD.U32 R4, RZ, RZ, UR6 ;  /* 0x00000006ff047e24 */ /* 0x000fe2000f8e00ff */
[----:B------:R-:W-:Y:S02]  /*1390*/  @UP1 ULEA.HI.X UR5, UR12, UR5, UR8, 0x2, UP3 ;  /* 0x000000050c051291 */ /* 0x000fe400098f1408 */
[----:B------:R-:W-:Y:S02]  /*13a0*/  IMAD.U32 R6, RZ, RZ, UR4 ;  /* 0x00000004ff067e24 */ /* 0x000fe4000f8e00ff */
[----:B------:R-:W-:Y:S02]  /*13b0*/  IMAD.U32 R5, RZ, RZ, UR7 ;  /* 0x00000007ff057e24 */ /* 0x000fe4000f8e00ff */
[----:B------:R-:W-:-:S03]  /*13c0*/  MOV R7, UR5 ;  /* 0x0000000500077c02 */ /* 0x000fc60008000f00 */
[----:B------:R-:W2:Y:S04]  /*13d0*/  @P0 LDG.E R3, desc[UR52][R4.64] ;  /* 0x0000003404030981 */ /* 0x000ea8000c1e1900 */
[----:B------:R-:W2:Y:S01]  /*13e0*/  @P1 LDG.E R0, desc[UR52][R6.64] ;  /* 0x0000003406001981 */ /* 0x000ea2000c1e1900 */
[----:B------:R-:W-:Y:S01]  /*13f0*/  ULOP3.LUT UR4, UR36, 0x1, URZ, 0xc0, !UPT ;  /* 0x0000000124047892 */ /* 0x000fe2000f8ec03f */
[----:B------:R-:W-:-:S05]  /*1400*/  IMAD.U32 R9, RZ, RZ, UR39 ;  /* 0x00000027ff097e24 */ /* 0x000fca000f8e00ff */
[----:B------:R-:W-:Y:S01]  /*1410*/  IMAD.U32 R8, RZ, RZ, UR4 ;  /* 0x00000004ff087e24 */ /* 0x000fe2000f8e00ff */
[----:B------:R-:W-:Y:S01]  /*1420*/  ULDC UR4, c[0x0][0x9d8] ;  /* 0x0002760000047ab9 */ /* 0x000fe20000000800 */
[----:B------:R-:W-:-:S03]  /*1430*/  ISETP.NE.AND P0, PT, R9, 0x3, PT ;  /* 0x000000030900780c */ /* 0x000fc60003f05270 */
[----:B------:R-:W-:-:S04]  /*1440*/  SHF.L.U32 R8, R8, 0x1f, RZ ;  /* 0x0000001f08087819 */ /* 0x000fc800000006ff */
[----:B------:R-:W0:Y:S01]  /*1450*/  SYNCS.PHASECHK.TRANS64.TRYWAIT P1, [UR43+0x19c00], R8 ;  /* 0x019c0008ff0075a7 */ /* 0x000e22000802016b */
[----:B--2---:R-:W-:-:S04]  /*1460*/  FMUL.FTZ R0, R3, R0 ;  /* 0x0000000003007220 */ /* 0x004fc80000410000 */
[----:B------:R-:W-:Y:S01]  /*1470*/  FMUL.FTZ R0, R0, UR4 ;  /* 0x0000000400007c20 */ /* 0x000fe20008410000 */
[----:B0-----:R-:W-:Y:S06]  /*1480*/  @!P1 BRA `(.L_x_10) ;  /* 0x0000009c00c89947 */ /* 0x001fec0003800000 */
.L_x_99:
[----:B------:R-:W-:Y:S05]  /*1490*/  @!P0 BRA `(.L_x_11) ;  /* 0x0000000000048947 */ /* 0x000fea0003800000 */
[----:B------:R-:W-:Y:S01]  /*14a0*/  BPT.TRAP 0x1 ;  /* 0x000000040000795c */ /* 0x000fe20000300000 */
.L_x_11:
[----:B0-----:R-:W-:Y:S02]  /*14b0*/  IMAD.U32 R3, RZ, RZ, UR38 ;  /* 0x00000026ff037e24 */ /* 0x001fe4000f8e00ff */
[----:B------:R-:W-:-:S03]  /*14c0*/  IMAD.U32 R4, RZ, RZ, UR37 ;  /* 0x00000025ff047e24 */ /* 0x000fc6000f8e00ff */
[----:B------:R-:W-:Y:S02]  /*14d0*/  LEA R3, R3, UR43, 0x3 ;  /* 0x0000002b03037c11 */ /* 0x000fe4000f8e18ff */
[----:B------:R-:W-:-:S04]  /*14e0*/  SHF.L.U32 R4, R4, 0x1f, RZ ;  /* 0x0000001f04047819 */ /* 0x000fc800000006ff */
[----:B------:R0:W1:Y:S01]  /*14f0*/  SYNCS.PHASECHK.TRANS64.TRYWAIT P1, [R3+URZ+0x19c30], R4 ;  /* 0x019c3004030075a7 */ /* 0x000062000802017f */
[----:B------:R-:W-:Y:S05]  /*1500*/  @!P0 BRA `(.L_x_12) ;  /* 0x0000000000048947 */ /* 0x000fea0003800000 */
[----:B------:R-:W-:Y:S01]  /*1510*/  BPT.TRAP 0x1 ;  /* 0x000000040000795c */ /* 0x000fe20000300000 */
.L_x_12:
[----:B------:R-:W2:Y:S01]  /*1520*/  S2R R5, SR_TID.X ;  /* 0x0000000000057919 */ /* 0x000ea20000002100 */
[----:B------:R-:W-:Y:S01]  /*1530*/  IMAD.MOV.U32 R135, RZ, RZ, RZ ;  /* 0x000000ffff877224 */ /* 0x000fe200078e00ff */
[----:B--2---:R-:W-:Y:S01]  /*1540*/  LOP3.LUT P2, RZ, R5, 0x7f, RZ, 0xc0, !PT ;  /* 0x0000007f05ff7812 */ /* 0x004fe2000784c0ff */
[----:B-1----:R-:W-:-:S12]  /*1550*/  @P1 BRA `(.L_x_13) ;  /* 0x0000000000081947 */ /* 0x002fd80003800000 */
[----:B------:R-:W1:Y:S02]  /*1560*/  SYNCS.PHASECHK.TRANS64.TRYWAIT P1, [R3+URZ+0x19c30], R4 ;  /* 0x019c3004030075a7 */ /* 0x000e64000802017f */
[----:B-1----:R-:W-:Y:S05]  /*1570*/  @!P1 BRA `(.L_x_14) ;  /* 0x0000009c00a49947 */ /* 0x002fea0003800000 */
.L_x_13:
[----:B------:R-:W-:Y:S05]  /*1580*/  WARPSYNC.ALL ;  /* 0x0000000000007948 */ /* 0x000fea0003800000 */
[----:B------:R-:W-:Y:S01]  /*1590*/  UIADD3 UR4, UR43, 0x13800, URZ ;  /* 0x000138002b047890 */ /* 0x000fe2000fffe03f */
[----:B------:R-:W-:Y:S01]  /*15a0*/  WARPGROUP.ARRIVE ;  /* 0x00000000000079c5 */ /* 0x000fe20000000000 */
[----:B------:R-:W-:-:S05]  /*15b0*/  ULOP3.LUT UR12, UR48, 0x10000, URZ, 0xfc, !UPT ;  /* 0x00010000300c7892 */ /* 0x000fca000f8efc3f */
[----:B------:R-:W2:Y:S01]  /*15c0*/  S2R R92, SR_TID.X ;  /* 0x00000000005c7919 */ /* 0x000ea20000002100 */
[----:B------:R-:W-:Y:S01]  /*15d0*/  USHF.R.U32.HI UR4, URZ, 0x4, UR4 ;  /* 0x000000043f047899 */ /* 0x000fe20008011604 */
[--C-:B------:R-:W-:Y:S01]  /*15e0*/  IMAD.MOV.U32 R134, RZ, RZ, R135.reuse ;  /* 0x000000ffff867224 */ /* 0x100fe200078e0087 */
[----:B------:R-:W-:Y:S01]  /*15f0*/  UMOV UR13, 0xc0000010 ;  /* 0xc0000010000d7882 */ /* 0x000fe20000000000 */
[----:B------:R-:W-:Y:S01]  /*1600*/  UMOV UR15, 0xc0000010 ;  /* 0xc0000010000f7882 */ /* 0x000fe20000000000 */
[----:B------:R-:W-:Y:S01]  /*1610*/  ULOP3.LUT UR4, UR4, 0x3fff, URZ, 0xc0, !UPT ;  /* 0x00003fff04047892 */ /* 0x000fe2000f8ec03f */
[--C-:B------:R-:W-:Y:S01]  /*1620*/  IMAD.MOV.U32 R133, RZ, RZ, R135.reuse ;  /* 0x000000ffff857224 */ /* 0x100fe200078e0087 */
[----:B------:R-:W-:Y:S01]  /*1630*/  UMOV UR5, 0xc0000010 ;  /* 0xc000001000057882 */ /* 0x000fe20000000000 */
[----:B------:R-:W-:Y:S01]  /*1640*/  UMOV UR7, 0xc0000010 ;  /* 0xc000001000077882 */ /* 0x000fe20000000000 */
[----:B------:R-:W-:Y:S01]  /*1650*/  ULOP3.LUT UR16, UR4, 0x10000, URZ, 0xfc, !UPT ;  /* 0x0001000004107892 */ /* 0x000fe2000f8efc3f */
[--C-:B------:R-:W-:Y:S01]  /*1660*/  IMAD.MOV.U32 R132, RZ, RZ, R135.reuse ;  /* 0x000000ffff847224 */ /* 0x100fe200078e0087 */
[----:B------:R-:W-:Y:S01]  /*1670*/  UIADD3 UR4, UR12, 0x180, URZ ;  /* 0x000001800c047890 */ /* 0x000fe2000fffe03f */
[--C-:B------:R-:W-:Y:S01]  /*1680*/  IMAD.MOV.U32 R131, RZ, RZ, R135.reuse ;  /* 0x000000ffff837224 */ /* 0x100fe200078e0087 */
[----:B------:R-:W-:Y:S01]  /*1690*/  UIMAD UR14, UR38, 0x300, UR16 ;  /* 0x00000300260e78a4 */ /* 0x000fe2000f8e0210 */
[--C-:B------:R-:W-:Y:S01]  /*16a0*/  IMAD.MOV.U32 R130, RZ, RZ, R135.reuse ;  /* 0x000000ffff827224 */ /* 0x100fe200078e0087 */
[----:B------:R-:W-:Y:S01]  /*16b0*/  UIADD3 UR8, UR12, 0x300, URZ ;  /* 0x000003000c087890 */ /* 0x000fe2000fffe03f */
[-C--:B------:R-:W-:Y:S01]  /*16c0*/  MOV R129, R135.reuse ;  /* 0x0000008700817202 */ /* 0x080fe20000000f00 */
[----:B------:R-:W-:Y:S01]  /*16d0*/  UIADD3 UR6, UR14, 0x100, URZ ;  /* 0x000001000e067890 */ /* 0x000fe2000fffe03f */
[--C-:B------:R-:W-:Y:S01]  /*16e0*/  IMAD.MOV.U32 R128, RZ, RZ, R135.reuse ;  /* 0x000000ffff807224 */ /* 0x100fe200078e0087 */
[----:B------:R-:W-:Y:S01]  /*16f0*/  UIADD3 UR10, UR14, 0x200, URZ ;  /* 0x000002000e0a7890 */ /* 0x000fe2000fffe03f */
[--C-:B------:R-:W-:Y:S01]  /*1700*/  IMAD.MOV.U32 R127, RZ, RZ, R135.reuse ;  /* 0x000000ffff7f7224 */ /* 0x100fe200078e0087 */
[----:B------:R-:W-:Y:S01]  /*1710*/  UMOV UR9, 0xc0000010 ;  /* 0xc000001000097882 */ /* 0x000fe20000000000 */
[----:B------:R-:W-:Y:S01]  /*1720*/  QGMMA.64x128x32.F32.E4M3.E4M3 R24, gdesc[UR12], RZ, !UPT, gsb0 ;  /* 0x01e000000c1879f3 */ /* 0x000fe2000c0008ff */
[----:B------:R-:W-:Y:S01]  /*1730*/  UMOV UR11, 0xc0000010 ;  /* 0xc0000010000b7882 */ /* 0x000fe20000000000 */
[----:B------:R-:W-:Y:S01]  /*1740*/  UISETP.GE.AND UP0, UPT, UR47, 0x81, UPT ;  /* 0x000000812f00788c */ /* 0x000fe2000bf06270 */
[--C-:B------:R-:W-:Y:S01]  /*1750*/  IMAD.MOV.U32 R126, RZ, RZ, R135.reuse ;  /* 0x000000ffff7e7224 */ /* 0x100fe200078e0087 */
[-C--:B------:R-:W-:Y:S01]  /*1760*/  MOV R113, R135.reuse ;  /* 0x0000008700717202 */ /* 0x080fe20000000f00 */
[--C-:B------:R-:W-:Y:S01]  /*1770*/  IMAD.MOV.U32 R125, RZ, RZ, R135.reuse ;  /* 0x000000ffff7d7224 */ /* 0x100fe200078e0087 */
[----:B------:R-:W-:Y:S01]  /*1780*/  MOV R97, R135 ;  /* 0x0000008700617202 */ /* 0x000fe20000000f00 */
[----:B------:R-:W-:-:S02]  /*1790*/  IMAD.MOV.U32 R124, RZ, RZ, R135 ;  /* 0x000000ffff7c7224 */ /* 0x000fc400078e0087 */
[--C-:B------:R-:W-:Y:S02]  /*17a0*/  IMAD.MOV.U32 R123, RZ, RZ, R135.reuse ;  /* 0x000000ffff7b7224 */ /* 0x100fe400078e0087 */
[--C-:B------:R-:W-:Y:S02]  /*17b0*/  IMAD.MOV.U32 R122, RZ, RZ, R135.reuse ;  /* 0x000000ffff7a7224 */ /* 0x100fe400078e0087 */
[--C-:B------:R-:W-:Y:S02]  /*17c0*/  IMAD.MOV.U32 R121, RZ, RZ, R135.reuse ;  /* 0x000000ffff797224 */ /* 0x100fe400078e0087 */
[--C-:B------:R-:W-:Y:S02]  /*17d0*/  IMAD.MOV.U32 R120, RZ, RZ, R135.reuse ;  /* 0x000000ffff787224 */ /* 0x100fe400078e0087 */
[--C-:B------:R-:W-:Y:S02]  /*17e0*/  IMAD.MOV.U32 R119, RZ, RZ, R135.reuse ;  /* 0x000000ffff777224 */ /* 0x100fe400078e0087 */
        /* <DEDUP_REMOVED lines=23> */
[----:B------:R-:W-:Y:S01]  /*1960*/  IMAD.MOV.U32 R93, RZ, RZ, R135 ;  /* 0x000000ffff5d7224 */ /* 0x000fe200078e0087 */
[----:B------:R-:W-:Y:S02]  /*1970*/  WARPGROUP.DEPBAR.LE gsb0, 0x0 ;  /* 0x00008000000079c5 */ /* 0x000fe40000010000 */
[----:B------:R-:W-:-:S06]  /*1980*/  WARPGROUP.ARRIVE ;  /* 0x00000000000079c5 */ /* 0x000fcc0000000000 */
[----:B------:R-:W-:Y:S03]  /*1990*/  QGMMA.64x128x32.F32.E4M3.E4M3 R24, gdesc[UR4], R24, gsb0 ;  /* 0x01e00000041879f3 */ /* 0x000fe60008000818 */
[----:B------:R-:W-:Y:S02]  /*19a0*/  WARPGROUP.DEPBAR.LE gsb0, 0x0 ;  /* 0x00008000000079c5 */ /* 0x000fe40000010000 */
[----:B------:R-:W-:-:S07]  /*19b0*/  WARPGROUP.ARRIVE ;  /* 0x00000000000079c5 */ /* 0x000fce0000000000 */
[----:B------:R-:W-:Y:S01]  /*19c0*/  QGMMA.64x128x32.F32.E4M3.E4M3 R24, gdesc[UR8], R24, gsb0 ;  /* 0x01e00000081879f3 */ /* 0x000fe20008000818 */
[----:B------:R-:W-:Y:S02]  /*19d0*/  ULDC UR10, c[0x0][0x988] ;  /* 0x00026200000a7ab9 */ /* 0x000fe40000000800 */
[----:B------:R-:W-:Y:S02]  /*19e0*/  WARPGROUP.DEPBAR.LE gsb0, 0x0 ;  /* 0x00008000000079c5 */ /* 0x000fe40000010000 */
[C---:B------:R-:W-:Y:S01]  /*19f0*/  FMUL.FTZ R9, R0.reuse, R26 ;  /* 0x0000001a00097220 */ /* 0x040fe20000410000 */
[C---:B------:R-:W-:Y:S01]  /*1a00*/  FMUL.FTZ R8, R0.reuse, R27 ;  /* 0x0000001b00087220 */ /* 0x040fe20000410000 */
[C---:B------:R-:W-:Y:S01]  /*1a10*/  FMUL.FTZ R6, R0.reuse, R28 ;  /* 0x0000001c00067220 */ /* 0x040fe20000410000 */
[C---:B------:R-:W-:Y:S01]  /*1a20*/  FMUL.FTZ R13, R0.reuse, R30 ;  /* 0x0000001e000d7220 */ /* 0x040fe20000410000 */
[C---:B------:R-:W-:Y:S01]  /*1a30*/  FMUL.FTZ R12, R0.reuse, R32 ;  /* 0x00000020000c7220 */ /* 0x040fe20000410000 */
[C---:B01----:R-:W-:Y:S01]  /*1a40*/  FMUL.FTZ R4, R0.reuse, R24 ;  /* 0x0000001800047220 */ /* 0x043fe20000410000 */
[----:B------:R-:W0:Y:S01]  /*1a50*/  MUFU.TANH R9, R9 ;  /* 0x0000000900097308 */ /* 0x000e220000002400 */
[C---:B------:R-:W-:Y:S01]  /*1a60*/  FMUL.FTZ R11, R0.reuse, R31 ;  /* 0x0000001f000b7220 */ /* 0x040fe20000410000 */
[C---:B------:R-:W-:Y:S01]  /*1a70*/  FMUL.FTZ R14, R0.reuse, R37 ;  /* 0x00000025000e7220 */ /* 0x040fe20000410000 */
[----:B------:R-:W-:Y:S01]  /*1a80*/  FMUL.FTZ R27, R0, R38 ;  /* 0x00000026001b7220 */ /* 0x000fe20000410000 */
[----:B------:R-:W-:-:S02]  /*1a90*/  VIADD R38, R155, UR47 ;  /* 0x0000002f9b267c36 */ /* 0x000fc40008000000 */
[C---:B------:R-:W-:Y:S01]  /*1aa0*/  FMUL.FTZ R15, R0.reuse, R35 ;  /* 0x00000023000f7220 */ /* 0x040fe20000410000 */
[----:B------:R-:W-:Y:S02]  /*1ab0*/  IMAD.U32 R37, RZ, RZ, UR46 ;  /* 0x0000002eff257e24 */ /* 0x000fe4000f8e00ff */
[C---:B------:R-:W-:Y:S01]  /*1ac0*/  FMUL.FTZ R20, R0.reuse, R34 ;  /* 0x0000002200147220 */ /* 0x040fe20000410000 */
[----:B------:R-:W1:Y:S01]  /*1ad0*/  MUFU.TANH R8, R8 ;  /* 0x0000000800087308 */ /* 0x000e620000002400 */
[C---:B------:R-:W-:Y:S01]  /*1ae0*/  FMUL.FTZ R5, R0.reuse, R25 ;  /* 0x0000001900057220 */ /* 0x040fe20000410000 */
[----:B------:R-:W-:Y:S02]  /*1af0*/  IMAD R38, R37, -0x80, R38 ;  /* 0xffffff8025267824 */ /* 0x000fe400078e0226 */
[C---:B------:R-:W-:Y:S01]  /*1b00*/  FMUL.FTZ R26, R0.reuse, R40 ;  /* 0x00000028001a7220 */ /* 0x040fe20000410000 */
[C---:B------:R-:W-:Y:S01]  /*1b10*/  FMUL.FTZ R7, R0.reuse, R29 ;  /* 0x0000001d00077220 */ /* 0x040fe20000410000 */
[C---:B------:R-:W-:Y:S01]  /*1b20*/  FMUL.FTZ R25, R0.reuse, R39 ;  /* 0x0000002700197220 */ /* 0x040fe20000410000 */
[----:B------:R-:W-:Y:S01]  /*1b30*/  FMUL.FTZ R10, R0, R33 ;  /* 0x00000021000a7220 */ /* 0x000fe20000410000 */
[C---:B------:R-:W-:Y:S01]  /*1b40*/  ISETP.GT.AND P4, PT, R38.reuse, RZ, PT ;  /* 0x000000ff2600720c */ /* 0x040fe20003f84270 */
[----:B------:R-:W3:Y:S01]  /*1b50*/  MUFU.TANH R6, R6 ;  /* 0x0000000600067308 */ /* 0x000ee20000002400 */
[----:B------:R-:W-:Y:S01]  /*1b60*/  ISETP.GT.AND P5, PT, R38, 0x1, PT ;  /* 0x000000012600780c */ /* 0x000fe20003fa4270 */
[----:B------:R-:W-:Y:S01]  /*1b70*/  FMUL.FTZ R21, R0, R36 ;  /* 0x0000002400157220 */ /* 0x000fe20000410000 */
[----:B------:R-:W-:Y:S01]  /*1b80*/  ISETP.GT.AND P1, PT, R38, 0x8, PT ;  /* 0x000000082600780c */ /* 0x000fe20003f24270 */
[----:B------:R-:W-:Y:S01]  /*1b90*/  FMUL.FTZ R24, R0, R41 ;  /* 0x0000002900187220 */ /* 0x000fe20000410000 */
[----:B------:R-:W-:Y:S01]  /*1ba0*/  ISETP.GT.AND P3, PT, R38, 0x10, PT ;  /* 0x000000102600780c */ /* 0x000fe20003f64270 */
[----:B------:R-:W-:Y:S01]  /*1bb0*/  FMUL.FTZ R31, R0, R42 ;  /* 0x0000002a001f7220 */ /* 0x000fe20000410000 */
[----:B0-----:R-:W-:Y:S01]  /*1bc0*/  FSEL R37, R9, -INF , P4 ;  /* 0xff80000009257808 */ /* 0x001fe20002000000 */
[----:B------:R-:W0:Y:S01]  /*1bd0*/  MUFU.TANH R13, R13 ;  /* 0x0000000d000d7308 */ /* 0x000e220000002400 */
[----:B-1----:R-:W-:Y:S01]  /*1be0*/  FSEL R40, R8, -INF , P5 ;  /* 0xff80000008287808 */ /* 0x002fe20002800000 */
[----:B------:R-:W-:Y:S01]  /*1bf0*/  FMUL.FTZ R28, R0, R43 ;  /* 0x0000002b001c7220 */ /* 0x000fe20000410000 */
[----:B------:R-:W-:Y:S01]  /*1c00*/  ISETP.GT.AND P2, PT, R38, 0x9, PT ;  /* 0x000000092600780c */ /* 0x000fe20003f44270 */
[C---:B------:R-:W-:Y:S01]  /*1c10*/  FMUL.FTZ R33, R0.reuse, R46 ;  /* 0x0000002e00217220 */ /* 0x040fe20000410000 */
[C---:B------:R-:W-:Y:S01]  /*1c20*/  FMUL.FTZ R32, R0.reuse, R47 ;  /* 0x0000002f00207220 */ /* 0x040fe20000410000 */
[C---:B------:R-:W-:Y:S01]  /*1c30*/  FMUL.FTZ R30, R0.reuse, R44 ;  /* 0x0000002c001e7220 */ /* 0x040fe20000410000 */
[----:B------:R-:W-:Y:S01]  /*1c40*/  FMUL.FTZ R88, R0, R50 ;  /* 0x0000003200587220 */ /* 0x000fe20000410000 */
[----:B------:R-:W1:Y:S01]  /*1c50*/  MUFU.TANH R12, R12 ;  /* 0x0000000c000c7308 */ /* 0x000e620000002400 */
[----:B---3--:R-:W-:Y:S01]  /*1c60*/  FSEL R6, R6, -INF , P1 ;  /* 0xff80000006067808 */ /* 0x008fe20000800000 */
[C---:B------:R-:W-:Y:S01]  /*1c70*/  FMUL.FTZ R29, R0.reuse, R45 ;  /* 0x0000002d001d7220 */ /* 0x040fe20000410000 */
[C---:B------:R-:W-:Y:S01]  /*1c80*/  FMUL.FTZ R34, R0.reuse, R49 ;  /* 0x0000003100227220 */ /* 0x040fe20000410000 */
[C---:B------:R-:W-:Y:S01]  /*1c90*/  FMUL.FTZ R49, R0.reuse, R51 ;  /* 0x0000003300317220 */ /* 0x040fe20000410000 */
[C---:B------:R-:W-:Y:S01]  /*1ca0*/  FMUL.FTZ R89, R0.reuse, R54 ;  /* 0x0000003600597220 */ /* 0x040fe20000410000 */
[C---:B------:R-:W-:Y:S01]  /*1cb0*/  FMUL.FTZ R54, R0.reuse, R55 ;  /* 0x0000003700367220 */ /* 0x040fe20000410000 */
[C---:B------:R-:W-:Y:S01]  /*1cc0*/  FMUL.FTZ R35, R0.reuse, R48 ;  /* 0x0000003000237220 */ /* 0x040fe20000410000 */
[----:B------:R-:W3:Y:S01]  /*1cd0*/  MUFU.TANH R4, R4 ;  /* 0x0000000400047308 */ /* 0x000ee20000002400 */
[----:B0-----:R-:W-:Y:S01]  /*1ce0*/  FSEL R39, R13, -INF , P1 ;  /* 0xff8000000d277808 */ /* 0x001fe20000800000 */
[----:B------:R-:W-:Y:S01]  /*1cf0*/  FMUL.FTZ R90, R0, R58 ;  /* 0x0000003a005a7220 */ /* 0x000fe20000410000 */
[----:B------:R-:W-:Y:S01]  /*1d00*/  ISETP.GT.AND P1, PT, R38, 0x19, PT ;  /* 0x000000192600780c */ /* 0x000fe20003f24270 */
[C---:B------:R-:W-:Y:S01]  /*1d10*/  FMUL.FTZ R50, R0.reuse, R52 ;  /* 0x0000003400327220 */ /* 0x040fe20000410000 */
[C---:B------:R-:W-:Y:S01]  /*1d20*/  FMUL.FTZ R36, R0.reuse, R53 ;  /* 0x0000003500247220 */ /* 0x040fe20000410000 */
[C---:B------:R-:W-:Y:S01]  /*1d30*/  FMUL.FTZ R53, R0.reuse, R56 ;  /* 0x0000003800357220 */ /* 0x040fe20000410000 */
[----:B------:R-:W-:Y:S01]  /*1d40*/  FMUL.FTZ R56, R0, R59 ;  /* 0x0000003b00387220 */ /* 0x000fe20000410000 */
[----:B------:R-:W0:Y:S01]  /*1d50*/  MUFU.TANH R11, R11 ;  /* 0x0000000b000b7308 */ /* 0x000e220000002400 */
[----:B-1----:R-:W-:Y:S01]  /*1d60*/  FSEL R8, R12, -INF , P3 ;  /* 0xff8000000c087808 */ /* 0x002fe20001800000 */
[C---:B------:R-:W-:Y:S01]  /*1d70*/  FMUL.FTZ R91, R0.reuse, R62 ;  /* 0x0000003e005b7220 */ /* 0x040fe20000410000 */
[----:B------:R-:W-:Y:S01]  /*1d80*/  FMNMX.FTZ R12, R37, R40, !PT ;  /* 0x00000028250c7209 */ /* 0x000fe20007810000 */
[C---:B------:R-:W-:Y:S01]  /*1d90*/  FMUL.FTZ R55, R0.reuse, R61 ;  /* 0x0000003d00377220 */ /* 0x040fe20000410000 */
[C---:B------:R-:W-:Y:S01]  /*1da0*/  FMUL.FTZ R61, R0.reuse, R63 ;  /* 0x0000003f003d7220 */ /* 0x040fe20000410000 */
[C---:B------:R-:W-:Y:S01]  /*1db0*/  FMUL.FTZ R62, R0.reuse, R64 ;  /* 0x00000040003e7220 */ /* 0x040fe20000410000 */
[----:B------:R-:W-:Y:S01]  /*1dc0*/  FMUL.FTZ R64, R0, R66 ;  /* 0x0000004200407220 */ /* 0x000fe20000410000 */
[----:B------:R-:W1:Y:S01]  /*1dd0*/  MUFU.TANH R14, R14 ;  /* 0x0000000e000e7308 */ /* 0x000e620000002400 */
[----:B---3--:R-:W-:Y:S01]  /*1de0*/  FSEL R4, R4, -INF , P4 ;  /* 0xff80000004047808 */ /* 0x008fe20002000000 */
[----:B------:R-:W-:Y:S01]  /*1df0*/  FMUL.FTZ R51, R0, R57 ;  /* 0x0000003900337220 */ /* 0x000fe20000410000 */
[----:B------:R-:W-:Y:S01]  /*1e00*/  ISETP.GT.AND P4, PT, R38, 0x11, PT ;  /* 0x000000112600780c */ /* 0x000fe20003f84270 */
[C---:B------:R-:W-:Y:S01]  /*1e10*/  FMUL.FTZ R63, R0.reuse, R67 ;  /* 0x00000043003f7220 */ /* 0x040fe20000410000 */
[C---:B------:R-:W-:Y:S01]  /*1e20*/  FMUL.FTZ R57, R0.reuse, R60 ;  /* 0x0000003c00397220 */ /* 0x040fe20000410000 */
[C---:B------:R-:W-:Y:S01]  /*1e30*/  FMUL.FTZ R66, R0.reuse, R70 ;  /* 0x0000004600427220 */ /* 0x040fe20000410000 */
[C---:B------:R-:W-:Y:S01]  /*1e40*/  FMUL.FTZ R71, R0.reuse, R71 ;  /* 0x0000004700477220 */ /* 0x040fe20000410000 */
[----:B------:R-:W3:Y:S01]  /*1e50*/  MUFU.TANH R15, R15 ;  /* 0x0000000f000f7308 */ /* 0x000ee20000002400 */
[----:B0-----:R-:W-:Y:S01]  /*1e60*/  FSEL R41, R11, -INF , P2 ;  /* 0xff8000000b297808 */ /* 0x001fe20001000000 */
[C---:B------:R-:W-:Y:S01]  /*1e70*/  FMUL.FTZ R74, R0.reuse, R74 ;  /* 0x0000004a004a7220 */ /* 0x040fe20000410000 */
[C---:B------:R-:W-:Y:S01]  /*1e80*/  FMUL.FTZ R59, R0.reuse, R65 ;  /* 0x00000041003b7220 */ /* 0x040fe20000410000 */
        /* <DEDUP_REMOVED lines=11> */
[C---:B------:R-:W-:Y:S01]  /*1f40*/  FMUL.FTZ R83, R0.reuse, R83 ;  /* 0x0000005300537220 */ /* 0x040fe20000410000 */
[----:B------:R-:W1:Y:S01]  /*1f50*/  MUFU.TANH R5, R5 ;  /* 0x0000000500057308 */ /* 0x000e620000002400 */
[----:B---3--:R-:W-:Y:S01]  /*1f60*/  FSEL R43, R15, -INF , P4 ;  /* 0xff8000000f2b7808 */ /* 0x008fe20002000000 */
[C---:B------:R-:W-:Y:S01]  /*1f70*/  FMUL.FTZ R76, R0.reuse, R76 ;  /* 0x0000004c004c7220 */ /* 0x040fe20000410000 */
[----:B------:R-:W-:Y:S01]  /*1f80*/  FMNMX.FTZ R15, R41, R14, !PT ;  /* 0x0000000e290f7209 */ /* 0x000fe20007810000 */
[C---:B------:R-:W-:Y:S01]  /*1f90*/  FMUL.FTZ R86, R0.reuse, R86 ;  /* 0x0000005600567220 */ /* 0x040fe20000410000 */
[C---:B------:R-:W-:Y:S01]  /*1fa0*/  FMUL.FTZ R87, R0.reuse, R87 ;  /* 0x0000005700577220 */ /* 0x040fe20000410000 */
[C---:B------:R-:W-:Y:S01]  /*1fb0*/  FMUL.FTZ R77, R0.reuse, R77 ;  /* 0x0000004d004d7220 */ /* 0x040fe20000410000 */
[----:B------:R-:W-:Y:S01]  /*1fc0*/  FMUL.FTZ R80, R0, R80 ;  /* 0x0000005000507220 */ /* 0x000fe20000410000 */
[----:B------:R-:W3:Y:S01]  /*1fd0*/  MUFU.TANH R27, R27 ;  /* 0x0000001b001b7308 */ /* 0x000ee20000002400 */
[----:B0-----:R-:W-:Y:S01]  /*1fe0*/  FSEL R42, R20, -INF , P3 ;  /* 0xff800000142a7808 */ /* 0x001fe20001800000 */
[----:B------:R-:W-:Y:S01]  /*1ff0*/  FMUL.FTZ R81, R0, R81 ;  /* 0x0000005100517220 */ /* 0x000fe20000410000 */
[----:B------:R-:W-:Y:S01]  /*2000*/  ISETP.GT.AND P3, PT, R38, 0x21, PT ;  /* 0x000000212600780c */ /* 0x000fe20003f64270 */
[----:B------:R-:W-:Y:S01]  /*2010*/  FMUL.FTZ R84, R0, R84 ;  /* 0x0000005400547220 */ /* 0x000fe20000410000 */
[----:B------:R-:W-:Y:S01]  /*2020*/  FMNMX.FTZ R14, R42, R15, !PT ;  /* 0x0000000f2a0e7209 */ /* 0x000fe20007810000 */
[----:B------:R-:W-:-:S02]  /*2030*/  FMUL.FTZ R85, R0, R85 ;  /* 0x0000005500557220 */ /* 0x000fc40000410000 */
[----:B------:R-:W0:Y:S01]  /*2040*/  MUFU.TANH R7, R7 ;  /* 0x0000000700077308 */ /* 0x000e220000002400 */
[----:B-1----:R-:W-:Y:S02]  /*2050*/  FSEL R5, R5, -INF , P5 ;  /* 0xff80000005057808 */ /* 0x002fe40002800000 */
[----:B------:R-:W-:Y:S02]  /*2060*/  ISETP.GT.AND P5, PT, R38, 0x18, PT ;  /* 0x000000182600780c */ /* 0x000fe40003fa4270 */
[----:B------:R-:W-:-:S03]  /*2070*/  FMNMX.FTZ R15, R43, R14, !PT ;  /* 0x0000000e2b0f7209 */ /* 0x000fc60007810000 */
[----:B------:R-:W1:Y:S01]  /*2080*/  MUFU.TANH R25, R25 ;  /* 0x0000001900197308 */ /* 0x000e620000002400 */
[----:B---3--:R-:W-:-:S04]  /*2090*/  FSEL R44, R27, -INF , P5 ;  /* 0xff8000001b2c7808 */ /* 0x008fc80002800000 */
[----:B------:R-:W-:-:S03]  /*20a0*/  FMNMX.FTZ R20, R44, R15, !PT ;  /* 0x0000000f2c147209 */ /* 0x000fc60007810000 */
[----:B------:R-:W3:Y:S01]  /*20b0*/  MUFU.TANH R10, R10 ;  /* 0x0000000a000a7308 */ /* 0x000ee20000002400 */
[----:B0-----:R-:W-:Y:S02]  /*20c0*/  FSEL R7, R7, -INF , P2 ;  /* 0xff80000007077808 */ /* 0x001fe40001000000 */
[----:B------:R-:W-:-:S05]  /*20d0*/  ISETP.GT.AND P2, PT, R38, 0x20, PT ;  /* 0x000000202600780c */ /* 0x000fca0003f44270 */
[----:B------:R-:W0:Y:S01]  /*20e0*/  MUFU.TANH R21, R21 ;  /* 0x0000001500157308 */ /* 0x000e220000002400 */
[----:B-1----:R-:W-:Y:S02]  /*20f0*/  FSEL R45, R25, -INF , P1 ;  /* 0xff800000192d7808 */ /* 0x002fe40000800000 */
[----:B------:R-:W-:-:S05]  /*2100*/  ISETP.GT.AND P1, PT, R38, 0x30, PT ;  /* 0x000000302600780c */ /* 0x000fca0003f24270 */
[----:B------:R-:W1:Y:S01]  /*2110*/  MUFU.TANH R31, R31 ;  /* 0x0000001f001f7308 */ /* 0x000e620000002400 */
[----:B---3--:R-:W-:Y:S02]  /*2120*/  FSEL R9, R10, -INF , P4 ;  /* 0xff8000000a097808 */ /* 0x008fe40002000000 */
[----:B------:R-:W-:-:S05]  /*2130*/  ISETP.GT.AND P4, PT, R38, 0x28, PT ;  /* 0x000000282600780c */ /* 0x000fca0003f84270 */
[----:B------:R-:W3:Y:S01]  /*2140*/  MUFU.TANH R24, R24 ;  /* 0x0000001800187308 */ /* 0x000ee20000002400 */
[----:B0-----:R-:W-:Y:S02]  /*2150*/  FSEL R10, R21, -INF , P5 ;  /* 0xff800000150a7808 */ /* 0x001fe40002800000 */
[----:B------:R-:W-:Y:S02]  /*2160*/  FMNMX.FTZ R21, R45, R20, !PT ;  /* 0x000000142d157209 */ /* 0x000fe40007810000 */
[----:B------:R-:W-:-:S03]  /*2170*/  ISETP.GT.AND P5, PT, R38, 0x29, PT ;  /* 0x000000292600780c */ /* 0x000fc60003fa4270 */
[----:B------:R-:W0:Y:S01]  /*2180*/  MUFU.TANH R28, R28 ;  /* 0x0000001c001c7308 */ /* 0x000e220000002400 */
[----:B-1----:R-:W-:-:S07]  /*2190*/  FSEL R46, R31, -INF , P2 ;  /* 0xff8000001f2e7808 */ /* 0x002fce0001000000 */
[----:B------:R-:W1:Y:S01]  /*21a0*/  MUFU.TANH R33, R33 ;  /* 0x0000002100217308 */ /* 0x000e620000002400 */
[----:B---3--:R-:W-:Y:S02]  /*21b0*/  FSEL R13, R24, -INF , P3 ;  /* 0xff800000180d7808 */ /* 0x008fe40001800000 */
[----:B------:R-:W-:-:S05]  /*21c0*/  FMNMX.FTZ R24, R46, R21, !PT ;  /* 0x000000152e187209 */ /* 0x000fca0007810000 */
[----:B------:R-:W3:Y:S01]  /*21d0*/  MUFU.TANH R32, R32 ;  /* 0x0000002000207308 */ /* 0x000ee20000002400 */
[----:B0-----:R-:W-:Y:S02]  /*21e0*/  FSEL R47, R28, -INF , P3 ;  /* 0xff8000001c2f7808 */ /* 0x001fe40001800000 */
[----:B------:R-:W-:Y:S02]  /*21f0*/  ISETP.GT.AND P3, PT, R38, 0x38, PT ;  /* 0x000000382600780c */ /* 0x000fe40003f64270 */
[----:B------:R-:W-:-:S03]  /*2200*/  FMNMX.FTZ R25, R47, R24, !PT ;  /* 0x000000182f197209 */ /* 0x000fc60007810000 */
[----:B------:R-:W0:Y:S01]  /*2210*/  MUFU.TANH R26, R26 ;  /* 0x0000001a001a7308 */ /* 0x000e220000002400 */
[----:B-1----:R-:W-:-:S04]  /*2220*/  FSEL R48, R33, -INF , P4 ;  /* 0xff80000021307808 */ /* 0x002fc80002000000 */
        /* <DEDUP_REMOVED lines=17> */
[----:B-1----:R-:W-:-:S07]  /*2340*/  FSEL R89, R89, -INF , P3 ;  /* 0xff80000059597808 */ /* 0x002fce0001800000 */
[----:B------:R-:W1:Y:S01]  /*2350*/  MUFU.TANH R35, R35 ;  /* 0x0000002300237308 */ /* 0x000e620000002400 */
[----:B---3--:R-:W-:Y:S02]  /*2360*/  FSEL R15, R29, -INF , P5 ;  /* 0xff8000001d0f7808 */ /* 0x008fe40002800000 */
[----:B------:R-:W-:Y:S02]  /*2370*/  ISETP.GT.AND P5, PT, R38, 0x40, PT ;  /* 0x000000402600780c */ /* 0x000fe40003fa4270 */
[----:B------:R-:W-:-:S03]  /*2380*/  FMNMX.FTZ R29, R89, R28, !PT ;  /* 0x0000001c591d7209 */ /* 0x000fc60007810000 */
[----:B------:R-:W3:Y:S01]  /*2390*/  MUFU.TANH R90, R90 ;  /* 0x0000005a005a7308 */ /* 0x000ee20000002400 */
[----:B0-----:R-:W-:-:S04]  /*23a0*/  FSEL R54, R54, -INF , P4 ;  /* 0xff80000036367808 */ /* 0x001fc80002000000 */
[----:B------:R-:W-:-:S03]  /*23b0*/  FMNMX.FTZ R29, R54, R29, !PT ;  /* 0x0000001d361d7209 */ /* 0x000fc60007810000 */
[----:B------:R-:W0:Y:S01]  /*23c0*/  MUFU.TANH R34, R34 ;  /* 0x0000002200227308 */ /* 0x000e220000002400 */
[----:B-1----:R-:W-:Y:S02]  /*23d0*/  FSEL R20, R35, -INF , P1 ;  /* 0xff80000023147808 */ /* 0x002fe40000800000 */
[----:B------:R-:W-:-:S05]  /*23e0*/  ISETP.GT.AND P1, PT, R38, 0x41, PT ;  /* 0x000000412600780c */ /* 0x000fca0003f24270 */
        /* <DEDUP_REMOVED lines=10> */
[----:B---3--:R-:W-:Y:S02]  /*2490*/  FSEL R24, R50, -INF , P3 ;  /* 0xff80000032187808 */ /* 0x008fe40001800000 */
[----:B------:R-:W-:-:S05]  /*24a0*/  ISETP.GT.AND P3, PT, R38, 0x49, PT ;  /* 0x000000492600780c */ /* 0x000fca0003f64270 */
        /* <DEDUP_REMOVED lines=32> */
[----:B------:R-:W-:Y:S02]  /*26b0*/  FMNMX.FTZ R71, R4, R5, !PT ;  /* 0x0000000504477209 */ /* 0x000fe40007810000 */
        /* <DEDUP_REMOVED lines=23> */
[----:B0-----:R-:W-:-:S07]  /*2830*/  FSEL R58, R79, -INF , P1 ;  /* 0xff8000004f3a7808 */ /* 0x001fce0000800000 */
        /* <DEDUP_REMOVED lines=18> */
[----:B------:R-:W-:Y:S01]  /*2960*/  FMNMX.FTZ R67, R65, R66, !PT ;  /* 0x0000004241437209 */ /* 0x000fe20007810000 */
[----:B------:R-:W-:Y:S02]  /*2970*/  IMAD.U32 R66, RZ, RZ, UR10 ;  /* 0x0000000aff427e24 */ /* 0x000fe4000f8e00ff */
[----:B------:R-:W-:Y:S01]  /*2980*/  MUFU.TANH R80, R80 ;  /* 0x0000005000507308 */ /* 0x000fe20000002400 */
[----:B-1----:R-:W-:-:S04]  /*2990*/  FSEL R62, R62, -INF , P5 ;  /* 0xff8000003e3e7808 */ /* 0x002fc80002800000 */
[----:B------:R-:W-:-:S03]  /*29a0*/  FMNMX.FTZ R38, R62, R67, !PT ;  /* 0x000000433e267209 */ /* 0x000fc60007810000 */
[----:B------:R-:W0:Y:S01]  /*29b0*/  MUFU.TANH R72, R81 ;  /* 0x0000005100487308 */ /* 0x000e220000002400 */
[----:B---3--:R-:W-:Y:S01]  /*29c0*/  FSEL R69, R69, -INF , P1 ;  /* 0xff80000045457808 */ /* 0x008fe20000800000 */
[----:B------:R-:W1:Y:S06]  /*29d0*/  SHFL.BFLY PT, R67, R38, 0x2, 0x1f ;  /* 0x0c401f0026437f89 */ /* 0x000e6c00000e0000 */
[----:B------:R-:W3:Y:S08]  /*29e0*/  MUFU.TANH R75, R84 ;  /* 0x00000054004b7308 */ /* 0x000ef00000002400 */
[----:B------:R-:W4:Y:S01]  /*29f0*/  MUFU.TANH R76, R85 ;  /* 0x00000055004c7308 */ /* 0x000f220000002400 */
[----:B0-----:R-:W-:-:S02]  /*2a00*/  FSEL R72, R72, -INF , P3 ;  /* 0xff80000048487808 */ /* 0x001fc40001800000 */
[----:B---3--:R-:W-:Y:S02]  /*2a10*/  FSEL R75, R75, -INF , P4 ;  /* 0xff8000004b4b7808 */ /* 0x008fe40002000000 */
[----:B-1----:R-:W-:-:S05]  /*2a20*/  FMNMX.FTZ R68, R38, R67, !PT ;  /* 0x0000004326447209 */ /* 0x002fca0007810000 */
[----:B------:R-:W0:Y:S01]  /*2a30*/  SHFL.BFLY PT, R67, R68, 0x1, 0x1f ;  /* 0x0c201f0044437f89 */ /* 0x000e2200000e0000 */
[----:B----4-:R-:W-:Y:S02]  /*2a40*/  FSEL R76, R76, -INF , P5 ;  /* 0xff8000004c4c7808 */ /* 0x010fe40002800000 */
[----:B0-----:R-:W-:Y:S02]  /*2a50*/  FMNMX.FTZ R67, R68, R67, !PT ;  /* 0x0000004344437209 */ /* 0x001fe40007810000 */
[----:B------:R-:W-:Y:S02]  /*2a60*/  FMNMX.FTZ R68, R6, R71, !PT ;  /* 0x0000004706447209 */ /* 0x000fe40007810000 */
[C---:B------:R-:W-:Y:S01]  /*2a70*/  FSETP.NEU.FTZ.AND P6, PT, R67.reuse, -INF , PT ;  /* 0xff8000004300780b */ /* 0x040fe20003fdd000 */
[----:B------:R-:W-:-:S05]  /*2a80*/  FFMA.FTZ R66, R67, R66, -8 ;  /* 0xc100000043427423 */ /* 0x000fca0000010042 */
[----:B------:R-:W-:Y:S02]  /*2a90*/  FSEL R66, R66, RZ, P6 ;  /* 0x000000ff42427208 */ /* 0x000fe40003000000 */
[----:B--2---:R-:W-:Y:S01]  /*2aa0*/  LOP3.LUT P6, RZ, R92, 0x7f, RZ, 0xc0, !PT ;  /* 0x0000007f5cff7812 */ /* 0x004fe200078cc0ff */
[----:B------:R-:W-:Y:S02]  /*2ab0*/  IMAD.MOV.U32 R92, RZ, RZ, R135 ;  /* 0x000000ffff5c7224 */ /* 0x000fe400078e0087 */
[----:B------:R-:W-:-:S01]  /*2ac0*/  FFMA.FTZ R38, R40, UR10, -R66 ;  /* 0x0000000a28267c23 */ /* 0x000fc20008010842 */
[--C-:B------:R-:W-:Y:S01]  /*2ad0*/  FFMA.FTZ R40, R41, UR10, -R66.reuse ;  /* 0x0000000a29287c23 */ /* 0x100fe20008010842 */
[----:B------:R-:W-:Y:S01]  /*2ae0*/  FMNMX.FTZ R41, R7, R68, !PT ;  /* 0x0000004407297209 */ /* 0x000fe20007810000 */
[--C-:B------:R-:W-:Y:S01]  /*2af0*/  FFMA.FTZ R70, R42, UR10, -R66.reuse ;  /* 0x0000000a2a467c23 */ /* 0x100fe20008010842 */
[----:B------:R-:W-:-:S01]  /*2b00*/  FFMA.FTZ R73, R44, UR10, -R66 ;  /* 0x0000000a2c497c23 */ /* 0x000fc20008010842 */
[--C-:B------:R-:W-:Y:S01]  /*2b10*/  FFMA.FTZ R78, R54, UR10, -R66.reuse ;  /* 0x0000000a364e7c23 */ /* 0x100fe20008010842 */
[----:B------:R-:W-:Y:S01]  /*2b20*/  FMNMX.FTZ R42, R8, R41, !PT ;  /* 0x00000029082a7209 */ /* 0x000fe20007810000 */
[--C-:B------:R-:W-:Y:S01]  /*2b30*/  FFMA.FTZ R37, R37, UR10, -R66.reuse ;  /* 0x0000000a25257c23 */ /* 0x100fe20008010842 */
[----:B------:R0:W-:Y:S01]  /*2b40*/  MUFU.EX2 R41, R70 ;  /* 0x0000004600297308 */ /* 0x0001e20000000800 */
[----:B------:R-:W-:Y:S01]  /*2b50*/  FSEL R54, R80, -INF , P2 ;  /* 0xff80000050367808 */ /* 0x000fe20001000000 */
[--C-:B------:R-:W-:Y:S01]  /*2b60*/  FFMA.FTZ R39, R39, UR10, -R66.reuse ;  /* 0x0000000a27277c23 */ /* 0x100fe20008010842 */
[----:B------:R-:W-:Y:S01]  /*2b70*/  FMNMX.FTZ R71, R9, R42, !PT ;  /* 0x0000002a09477209 */ /* 0x000fe20007810000 */
[--C-:B------:R-:W-:Y:S01]  /*2b80*/  FFMA.FTZ R42, R43, UR10, -R66.reuse ;  /* 0x0000000a2b2a7c23 */ /* 0x100fe20008010842 */
[----:B------:R-:W-:-:S01]  /*2b90*/  FFMA.FTZ R52, R52, UR10, -R66 ;  /* 0x0000000a34347c23 */ /* 0x000fc20008010842 */
[--C-:B------:R-:W-:Y:S01]  /*2ba0*/  FFMA.FTZ R88, R88, UR10, -R66.reuse ;  /* 0x0000000a58587c23 */ /* 0x100fe20008010842 */
[----:B------:R-:W-:Y:S01]  /*2bb0*/  FMNMX.FTZ R68, R10, R71, !PT ;  /* 0x000000470a447209 */ /* 0x000fe20007810000 */
[----:B------:R-:W-:Y:S01]  /*2bc0*/  MUFU.EX2 R37, R37 ;  /* 0x0000002500257308 */ /* 0x000fe20000000800 */
[----:B0-----:R-:W-:-:S01]  /*2bd0*/  FFMA.FTZ R70, R46, UR10, -R66 ;  /* 0x0000000a2e467c23 */ /* 0x001fc20008010842 */
[--C-:B------:R-:W-:Y:S01]  /*2be0*/  FFMA.FTZ R49, R49, UR10, -R66.reuse ;  /* 0x0000000a31317c23 */ /* 0x100fe20008010842 */
[----:B------:R-:W-:Y:S01]  /*2bf0*/  FMNMX.FTZ R43, R11, R68, !PT ;  /* 0x000000440b2b7209 */ /* 0x000fe20007810000 */
[--C-:B------:R-:W-:Y:S01]  /*2c00*/  FFMA.FTZ R50, R50, UR10, -R66.reuse ;  /* 0x0000000a32327c23 */ /* 0x100fe20008010842 */
[----:B------:R-:W-:-:S01]  /*2c10*/  FFMA.FTZ R51, R51, UR10, -R66 ;  /* 0x0000000a33337c23 */ /* 0x000fc20008010842 */
[--C-:B------:R-:W-:Y:S01]  /*2c20*/  FFMA.FTZ R53, R53, UR10, -R66.reuse ;  /* 0x0000000a35357c23 */ /* 0x100fe20008010842 */
[----:B------:R-:W-:Y:S01]  /*2c30*/  FMNMX.FTZ R44, R12, R43, !PT ;  /* 0x0000002b0c2c7209 */ /* 0x000fe20007810000 */
[----:B------:R-:W-:Y:S01]  /*2c40*/  MUFU.EX2 R38, R38 ;  /* 0x0000002600267308 */ /* 0x000fe20000000800 */
[----:B------:R-:W-:-:S01]  /*2c50*/  FFMA.FTZ R58, R58, UR10, -R66 ;  /* 0x0000000a3a3a7c23 */ /* 0x000fc20008010842 */
[--C-:B------:R-:W-:Y:S01]  /*2c60*/  FFMA.FTZ R62, R62, UR10, -R66.reuse ;  /* 0x0000000a3e3e7c23 */ /* 0x100fe20008010842 */
[----:B------:R-:W-:Y:S01]  /*2c70*/  FMNMX.FTZ R71, R13, R44, !PT ;  /* 0x0000002c0d477209 */ /* 0x000fe20007810000 */
[----:B------:R-:W-:-:S03]  /*2c80*/  FFMA.FTZ R44, R45, UR10, -R66 ;  /* 0x0000000a2d2c7c23 */ /* 0x000fc60008010842 */
[----:B------:R-:W-:Y:S01]  /*2c90*/  FMNMX.FTZ R68, R14, R71, !PT ;  /* 0x000000470e447209 */ /* 0x000fe20007810000 */
[----:B------:R-:W-:Y:S03]  /*2ca0*/  MUFU.EX2 R43, R73 ;  /* 0x00000049002b7308 */ /* 0x000fe60000000800 */
[----:B------:R-:W-:-:S04]  /*2cb0*/  FMNMX.FTZ R45, R15, R68, !PT ;  /* 0x000000440f2d7209 */ /* 0x000fc80007810000 */
[----:B------:R-:W-:Y:S01]  /*2cc0*/  FMNMX.FTZ R46, R20, R45, !PT ;  /* 0x0000002d142e7209 */ /* 0x000fe20007810000 */
[----:B------:R-:W-:Y:S03]  /*2cd0*/  MUFU.EX2 R39, R39 ;  /* 0x0000002700277308 */ /* 0x000fe60000000800 */
[----:B------:R-:W-:Y:S01]  /*2ce0*/  FMNMX.FTZ R71, R21, R46, !PT ;  /* 0x0000002e15477209 */ /* 0x000fe20007810000 */
[----:B------:R-:W-:-:S03]  /*2cf0*/  FFMA.FTZ R46, R47, UR10, -R66 ;  /* 0x0000000a2f2e7c23 */ /* 0x000fc60008010842 */
[----:B------:R-:W-:Y:S01]  /*2d00*/  FMNMX.FTZ R68, R24, R71, !PT ;  /* 0x0000004718447209 */ /* 0x000fe20007810000 */
[----:B------:R-:W-:Y:S03]  /*2d10*/  MUFU.EX2 R45, R70 ;  /* 0x00000046002d7308 */ /* 0x000fe60000000800 */
[----:B------:R-:W-:Y:S01]  /*2d20*/  FMNMX.FTZ R47, R25, R68, !PT ;  /* 0x00000044192f7209 */ /* 0x000fe20007810000 */
[----:B------:R-:W-:-:S03]  /*2d30*/  FFMA.FTZ R68, R48, UR10, -R66 ;  /* 0x0000000a30447c23 */ /* 0x000fc60008010842 */
[----:B------:R-:W-:Y:S01]  /*2d40*/  FMNMX.FTZ R48, R26, R47, !PT ;  /* 0x0000002f1a307209 */ /* 0x000fe20007810000 */
[----:B------:R-:W0:Y:S03]  /*2d50*/  MUFU.EX2 R40, R40 ;  /* 0x0000002800287308 */ /* 0x000e260000000800 */
[----:B------:R-:W-:-:S04]  /*2d60*/  FMNMX.FTZ R71, R27, R48, !PT ;  /* 0x000000301b477209 */ /* 0x000fc80007810000 */
[----:B------:R-:W-:Y:S01]  /*2d70*/  FMNMX.FTZ R48, R28, R71, !PT ;  /* 0x000000471c307209 */ /* 0x000fe20007810000 */
[----:B------:R1:W-:Y:S03]  /*2d80*/  MUFU.EX2 R47, R68 ;  /* 0x00000044002f7308 */ /* 0x0003e60000000800 */
[----:B------:R-:W-:-:S04]  /*2d90*/  FMNMX.FTZ R48, R29, R48, !PT ;  /* 0x000000301d307209 */ /* 0x000fc80007810000 */
[----:B------:R-:W-:Y:S01]  /*2da0*/  FMNMX.FTZ R71, R31, R48, !PT ;  /* 0x000000301f477209 */ /* 0x000fe20007810000 */
[----:B------:R-:W-:Y:S01]  /*2db0*/  MUFU.EX2 R42, R42 ;  /* 0x0000002a002a7308 */ /* 0x000fe20000000800 */
[----:B0-----:R-:W-:Y:S02]  /*2dc0*/  F2FP.SATFINITE.E4M3.F32.PACK_AB_MERGE_C R149, R40, R39, RZ ;  /* 0x000000272895723e */ /* 0x001fe400048070ff */
[----:B------:R-:W-:Y:S02]  /*2dd0*/  FMNMX.FTZ R71, R30, R71, !PT ;  /* 0x000000471e477209 */ /* 0x000fe40007810000 */
[----:B------:R-:W-:Y:S02]  /*2de0*/  F2FP.SATFINITE.E4M3.F32.PACK_AB_MERGE_C R149, R38, R37, R149 ;  /* 0x000000252695723e */ /* 0x000fe40004807095 */
[----:B-1----:R-:W-:Y:S01]  /*2df0*/  FMNMX.FTZ R68, R32, R71, !PT ;  /* 0x0000004720447209 */ /* 0x002fe20007810000 */
[----:B------:R-:W0:Y:S03]  /*2e00*/  MUFU.EX2 R44, R44 ;  /* 0x0000002c002c7308 */ /* 0x000e260000000800 */
[----:B------:R-:W-:Y:S01]  /*2e10*/  FMNMX.FTZ R71, R33, R68, !PT ;  /* 0x0000004421477209 */ /* 0x000fe20007810000 */
[----:B------:R-:W-:Y:S01]  /*2e20*/  FFMA.FTZ R68, R89, UR10, -R66 ;  /* 0x0000000a59447c23 */ /* 0x000fe20008010842 */
[----:B------:R-:W-:-:S02]  /*2e30*/  IMAD.MOV.U32 R89, RZ, RZ, R135 ;  /* 0x000000ffff597224 */ /* 0x000fc400078e0087 */
[----:B------:R-:W-:Y:S01]  /*2e40*/  FMNMX.FTZ R70, R34, R71, !PT ;  /* 0x0000004722467209 */ /* 0x000fe20007810000 */
[----:B------:R-:W-:Y:S03]  /*2e50*/  MUFU.EX2 R46, R46 ;  /* 0x0000002e002e7308 */ /* 0x000fe60000000800 */
[----:B------:R-:W-:-:S04]  /*2e60*/  FMNMX.FTZ R71, R35, R70, !PT ;  /* 0x0000004623477209 */ /* 0x000fc80007810000 */
[----:B------:R-:W-:Y:S01]  /*2e70*/  FMNMX.FTZ R70, R36, R71, !PT ;  /* 0x0000004724467209 */ /* 0x000fe20007810000 */
[----:B------:R-:W1:Y:S01]  /*2e80*/  MUFU.EX2 R52, R52 ;  /* 0x0000003400347308 */ /* 0x000e620000000800 */
[----:B0-----:R-:W-:Y:S02]  /*2e90*/  F2FP.SATFINITE.E4M3.F32.PACK_AB_MERGE_C R151, R44, R43, RZ ;  /* 0x0000002b2c97723e */ /* 0x001fe400048070ff */
[----:B------:R-:W-:Y:S01]  /*2ea0*/  FMNMX.FTZ R73, R69, R70, !PT ;  /* 0x0000004645497209 */ /* 0x000fe20007810000 */
[----:B------:R-:W-:-:S01]  /*2eb0*/  FFMA.FTZ R70, R90, UR10, -R66 ;  /* 0x0000000a5a467c23 */ /* 0x000fc20008010842 */
[----:B------:R-:W-:Y:S01]  /*2ec0*/  F2FP.SATFINITE.E4M3.F32.PACK_AB_MERGE_C R151, R42, R41, R151 ;  /* 0x000000292a97723e */ /* 0x000fe20004807097 */
[----:B------:R-:W-:Y:S01]  /*2ed0*/  IMAD.MOV.U32 R90, RZ, RZ, R135 ;  /* 0x000000ffff5a7224 */ /* 0x000fe200078e0087 */
[----:B------:R-:W-:Y:S01]  /*2ee0*/  FMNMX.FTZ R73, R54, R73, !PT ;  /* 0x0000004936497209 */ /* 0x000fe20007810000 */
[----:B------:R0:W-:Y:S03]  /*2ef0*/  MUFU.EX2 R71, R78 ;  /* 0x0000004e00477308 */ /* 0x0001e60000000800 */
[----:B------:R-:W-:Y:S01]  /*2f00*/  FMNMX.FTZ R74, R72, R73, !PT ;  /* 0x00000049484a7209 */ /* 0x000fe20007810000 */
[--C-:B------:R-:W-:Y:S01]  /*2f10*/  FFMA.FTZ R73, R56, UR10, -R66.reuse ;  /* 0x0000000a38497c23 */ /* 0x100fe20008010842 */
[----:B------:R-:W-:-:S01]  /*2f20*/  FFMA.FTZ R56, R64, UR10, -R66 ;  /* 0x0000000a40387c23 */ /* 0x000fc20008010842 */
[--C-:B------:R-:W-:Y:S01]  /*2f30*/  FFMA.FTZ R64, R55, UR10, -R66.reuse ;  /* 0x0000000a37407c23 */ /* 0x100fe20008010842 */
[----:B------:R-:W-:Y:S01]  /*2f40*/  FMNMX.FTZ R77, R75, R74, !PT ;  /* 0x0000004a4b4d7209 */ /* 0x000fe20007810000 */
[--C-:B------:R-:W-:Y:S01]  /*2f50*/  FFMA.FTZ R55, R57, UR10, -R66.reuse ;  /* 0x0000000a39377c23 */ /* 0x100fe20008010842 */
[----:B0-----:R-:W-:-:S01]  /*2f60*/  FFMA.FTZ R78, R61, UR10, -R66 ;  /* 0x0000000a3d4e7c23 */ /* 0x001fc20008010842 */
[----:B------:R-:W-:Y:S01]  /*2f70*/  FFMA.FTZ R61, R63, UR10, -R66 ;  /* 0x0000000a3f3d7c23 */ /* 0x000fe20008010842 */
[----:B------:R-:W-:Y:S01]  /*2f80*/  FMNMX.FTZ R74, R76, R77, !PT ;  /* 0x0000004d4c4a7209 */ /* 0x000fe20007810000 */
[----:B------:R-:W-:-:S02]  /*2f90*/  IMAD.U32 R63, RZ, RZ, UR10 ;  /* 0x0000000aff3f7e24 */ /* 0x000fc4000f8e00ff */
[----:B------:R-:W-:-:S01]  /*2fa0*/  FFMA.FTZ R57, R60, UR10, -R66 ;  /* 0x0000000a3c397c23 */ /* 0x000fc20008010842 */
[--C-:B------:R-:W-:Y:S01]  /*2fb0*/  FFMA.FTZ R60, R59, UR10, -R66.reuse ;  /* 0x0000000a3b3c7c23 */ /* 0x100fe20008010842 */
[----:B------:R-:W-:-:S01]  /*2fc0*/  FFMA.FTZ R59, R65, UR10, -R66 ;  /* 0x0000000a413b7c23 */ /* 0x000fc20008010842 */
[----:B------:R-:W0:Y:S01]  /*2fd0*/  SHFL.BFLY PT, R79, R74, 0x2, 0x1f ;  /* 0x0c401f004a4f7f89 */ /* 0x000e2200000e0000 */
[----:B------:R-:W-:-:S01]  /*2fe0*/  FFMA.FTZ R77, R91, UR10, -R66 ;  /* 0x0000000a5b4d7c23 */ /* 0x000fc20008010842 */
[----:B------:R2:W-:Y:S01]  /*2ff0*/  MUFU.EX2 R48, R88 ;  /* 0x0000005800307308 */ /* 0x0005e20000000800 */
[----:B-1----:R-:W-:Y:S01]  /*3000*/  F2FP.SATFINITE.E4M3.F32.PACK_AB_MERGE_C R137, R52, R47, RZ ;  /* 0x0000002f3489723e */ /* 0x002fe200048070ff */
[----:B------:R-:W-:-:S03]  /*3010*/  IMAD.MOV.U32 R91, RZ, RZ, R135 ;  /* 0x000000ffff5b7224 */ /* 0x000fc600078e0087 */
[----:B------:R-:W-:-:S03]  /*3020*/  F2FP.SATFINITE.E4M3.F32.PACK_AB_MERGE_C R137, R46, R45, R137 ;  /* 0x0000002d2e89723e */ /* 0x000fc60004807089 */
[----:B------:R-:W-:Y:S01]  /*3030*/  MUFU.EX2 R49, R49 ;  /* 0x0000003100317308 */ /* 0x000fe20000000800 */
[----:B--2---:R-:W-:-:S07]  /*3040*/  IMAD.MOV.U32 R88, RZ, RZ, R135 ;  /* 0x000000ffff587224 */ /* 0x004fce00078e0087 */
[----:B------:R-:W1:Y:S01]  /*3050*/  MUFU.EX2 R68, R68 ;  /* 0x0000004400447308 */ /* 0x000e620000000800 */
[----:B0-----:R-:W-:-:S07]  /*3060*/  FMNMX.FTZ R79, R74, R79, !PT ;  /* 0x0000004f4a4f7209 */ /* 0x001fce0007810000 */
[----:B------:R-:W-:Y:S01]  /*3070*/  MUFU.EX2 R70, R70 ;  /* 0x0000004600467308 */ /* 0x000fe20000000800 */
[----:B------:R-:W0:Y:S07]  /*3080*/  SHFL.BFLY PT, R74, R79, 0x1, 0x1f ;  /* 0x0c201f004f4a7f89 */ /* 0x000e2e00000e0000 */
[----:B------:R-:W-:Y:S01]  /*3090*/  MUFU.EX2 R73, R73 ;  /* 0x0000004900497308 */ /* 0x000fe20000000800 */
[----:B-1----:R-:W-:-:S04]  /*30a0*/  F2FP.SATFINITE.E4M3.F32.PACK_AB_MERGE_C R139, R71, R68, RZ ;  /* 0x00000044478b723e */ /* 0x002fc800048070ff */
[----:B------:R-:W-:-:S03]  /*30b0*/  F2FP.SATFINITE.E4M3.F32.PACK_AB_MERGE_C R139, R49, R48, R139 ;  /* 0x00000030318b723e */ /* 0x000fc6000480708b */
[----:B------:R-:W-:Y:S08]  /*30c0*/  MUFU.EX2 R77, R77 ;  /* 0x0000004d004d7308 */ /* 0x000ff00000000800 */
[----:B------:R-:W-:Y:S01]  /*30d0*/  MUFU.EX2 R78, R78 ;  /* 0x0000004e004e7308 */ /* 0x000fe20000000800 */
[----:B0-----:R-:W-:-:S04]  /*30e0*/  FMNMX.FTZ R74, R79, R74, !PT ;  /* 0x0000004a4f4a7209 */ /* 0x001fc80007810000 */
[C---:B------:R-:W-:Y:S01]  /*30f0*/  FSETP.NEU.FTZ.AND P1, PT, R74.reuse, -INF , PT ;  /* 0xff8000004a00780b */ /* 0x040fe20003f3d000 */
[----:B------:R-:W-:-:S02]  /*3100*/  FFMA.FTZ R63, R74, R63, -8 ;  /* 0xc10000004a3f7423 */ /* 0x000fc4000001003f */
[----:B------:R-:W-:Y:S03]  /*3110*/  MUFU.EX2 R56, R56 ;  /* 0x0000003800387308 */ /* 0x000fe60000000800 */
[----:B------:R-:W-:Y:S02]  /*3120*/  FSEL R63, R63, RZ, P1 ;  /* 0x000000ff3f3f7208 */ /* 0x000fe40000800000 */
[----:B------:R-:W-:-:S03]  /*3130*/  PLOP3.LUT P1, PT, PT, PT, UP0, 0x80, 0x0 ;  /* 0x000000000000781c */ /* 0x000fc60003f2f008 */
[----:B------:R-:W-:Y:S01]  /*3140*/  MUFU.EX2 R61, R61 ;  /* 0x0000003d003d7308 */ /* 0x000fe20000000800 */
[----:B------:R-:W-:-:S01]  /*3150*/  FFMA.FTZ R4, R4, UR10, -R63 ;  /* 0x0000000a04047c23 */ /* 0x000fc2000801083f */
[--C-:B------:R-:W-:Y:S01]  /*3160*/  FFMA.FTZ R5, R5, UR10, -R63.reuse ;  /* 0x0000000a05057c23 */ /* 0x100fe2000801083f */
[----:B------:R-:W-:-:S01]  /*3170*/  FFMA.FTZ R65, R6, UR10, -R63 ;  /* 0x0000000a06417c23 */ /* 0x000fc2000801083f */
[--C-:B------:R-:W-:Y:S01]  /*3180*/  FFMA.FTZ R66, R7, UR10, -R63.reuse ;  /* 0x0000000a07427c23 */ /* 0x100fe2000801083f */
[----:B------:R-:W-:-:S01]  /*3190*/  FFMA.FTZ R6, R8, UR10, -R63 ;  /* 0x0000000a08067c23 */ /* 0x000fc2000801083f */
[--C-:B------:R-:W-:Y:S01]  /*31a0*/  FFMA.FTZ R7, R9, UR10, -R63.reuse ;  /* 0x0000000a09077c23 */ /* 0x100fe2000801083f */
[----:B------:R-:W-:-:S01]  /*31b0*/  FFMA.FTZ R10, R10, UR10, -R63 ;  /* 0x0000000a0a0a7c23 */ /* 0x000fc2000801083f */
[----:B------:R-:W-:Y:S01]  /*31c0*/  MUFU.EX2 R4, R4 ;  /* 0x0000000400047308 */ /* 0x000fe20000000800 */
[----:B------:R-:W-:-:S01]  /*31d0*/  FFMA.FTZ R79, R14, UR10, -R63 ;  /* 0x0000000a0e4f7c23 */ /* 0x000fc2000801083f */
[--C-:B------:R-:W-:Y:S01]  /*31e0*/  FFMA.FTZ R8, R12, UR10, -R63.reuse ;  /* 0x0000000a0c087c23 */ /* 0x100fe2000801083f */
[----:B------:R-:W-:-:S01]  /*31f0*/  FFMA.FTZ R14, R26, UR10, -R63 ;  /* 0x0000000a1a0e7c23 */ /* 0x000fc2000801083f */
[----:B------:R-:W-:Y:S01]  /*3200*/  FFMA.FTZ R12, R20, UR10, -R63 ;  /* 0x0000000a140c7c23 */ /* 0x000fe2000801083f */
[----:B------:R-:W-:-:S01]  /*3210*/  FADD.FTZ R26, R37, R38 ;  /* 0x00000026251a7221 */ /* 0x000fc20000010000 */
[--C-:B------:R-:W-:Y:S01]  /*3220*/  FFMA.FTZ R11, R11, UR10, -R63.reuse ;  /* 0x0000000a0b0b7c23 */ /* 0x100fe2000801083f */
[----:B------:R-:W-:-:S01]  /*3230*/  FFMA.FTZ R80, R15, UR10, -R63 ;  /* 0x0000000a0f507c23 */ /* 0x000fc2000801083f */
[----:B------:R-:W0:Y:S01]  /*3240*/  MUFU.EX2 R5, R5 ;  /* 0x0000000500057308 */ /* 0x000e220000000800 */
[----:B------:R-:W-:-:S01]  /*3250*/  FFMA.FTZ R9, R13, UR10, -R63 ;  /* 0x0000000a0d097c23 */ /* 0x000fc2000801083f */
[--C-:B------:R-:W-:Y:S01]  /*3260*/  FFMA.FTZ R15, R27, UR10, -R63.reuse ;  /* 0x0000000a1b0f7c23 */ /* 0x100fe2000801083f */
[----:B------:R-:W-:-:S01]  /*3270*/  FFMA.FTZ R13, R21, UR10, -R63 ;  /* 0x0000000a150d7c23 */ /* 0x000fc2000801083f */
[----:B------:R-:W-:Y:S01]  /*3280*/  FADD.FTZ R27, R39, R26 ;  /* 0x0000001a271b7221 */ /* 0x000fe20000010000 */
[----:B------:R-:W-:-:S01]  /*3290*/  FFMA.FTZ R31, R31, UR10, -R63 ;  /* 0x0000000a1f1f7c23 */ /* 0x000fc2000801083f */
[--C-:B------:R-:W-:Y:S01]  /*32a0*/  FFMA.FTZ R30, R30, UR10, -R63.reuse ;  /* 0x0000000a1e1e7c23 */ /* 0x100fe2000801083f */
[----:B------:R-:W-:-:S01]  /*32b0*/  FFMA.FTZ R24, R24, UR10, -R63 ;  /* 0x0000000a18187c23 */ /* 0x000fc2000801083f */
[----:B------:R-:W1:Y:S01]  /*32c0*/  MUFU.EX2 R65, R65 ;  /* 0x0000004100417308 */ /* 0x000e620000000800 */
[----:B------:R-:W-:-:S01]  /*32d0*/  FADD.FTZ R26, R40, R27 ;  /* 0x0000001b281a7221 */ /* 0x000fc20000010000 */
[--C-:B------:R-:W-:Y:S01]  /*32e0*/  FFMA.FTZ R25, R25, UR10, -R63.reuse ;  /* 0x0000000a19197c23 */ /* 0x100fe2000801083f */
[----:B------:R-:W-:-:S01]  /*32f0*/  FFMA.FTZ R28, R28, UR10, -R63 ;  /* 0x0000000a1c1c7c23 */ /* 0x000fc2000801083f */
[----:B------:R-:W-:Y:S01]  /*3300*/  FFMA.FTZ R29, R29, UR10, -R63 ;  /* 0x0000000a1d1d7c23 */ /* 0x000fe2000801083f */
[----:B------:R-:W-:-:S01]  /*3310*/  FADD.FTZ R27, R41, R26 ;  /* 0x0000001a291b7221 */ /* 0x000fc20000010000 */
[--C-:B------:R-:W-:Y:S01]  /*3320*/  FFMA.FTZ R32, R32, UR10, -R63.reuse ;  /* 0x0000000a20207c23 */ /* 0x100fe2000801083f */
[----:B------:R-:W-:-:S01]  /*3330*/  FFMA.FTZ R33, R33, UR10, -R63 ;  /* 0x0000000a21217c23 */ /* 0x000fc2000801083f */
[----:B------:R-:W2:Y:S01]  /*3340*/  MUFU.EX2 R66, R66 ;  /* 0x0000004200427308 */ /* 0x000ea20000000800 */
[----:B0-----:R-:W-:-:S01]  /*3350*/  FADD.FTZ R20, R4, R5 ;  /* 0x0000000504147221 */ /* 0x001fc20000010000 */
[----:B------:R-:W-:Y:S01]  /*3360*/  FADD.FTZ R82, R42, R27 ;  /* 0x0000001b2a527221 */ /* 0x000fe20000010000 */
[----:B------:R-:W-:-:S01]  /*3370*/  FFMA.FTZ R35, R35, UR10, -R63 ;  /* 0x0000000a23237c23 */ /* 0x000fc2000801083f */
[--C-:B------:R-:W-:Y:S01]  /*3380*/  FFMA.FTZ R36, R36, UR10, -R63.reuse ;  /* 0x0000000a24247c23 */ /* 0x100fe2000801083f */
[----:B------:R-:W-:-:S01]  /*3390*/  FFMA.FTZ R69, R69, UR10, -R63 ;  /* 0x0000000a45457c23 */ /* 0x000fc2000801083f */
[----:B------:R-:W-:Y:S01]  /*33a0*/  FADD.FTZ R27, R43, R82 ;  /* 0x000000522b1b7221 */ /* 0x000fe20000010000 */
[----:B------:R-:W-:-:S01]  /*33b0*/  FFMA.FTZ R54, R54, UR10, -R63 ;  /* 0x0000000a36367c23 */ /* 0x000fc2000801083f */
[----:B------:R-:W0:Y:S01]  /*33c0*/  MUFU.EX2 R6, R6 ;  /* 0x0000000600067308 */ /* 0x000e220000000800 */
[----:B-1----:R-:W-:-:S01]  /*33d0*/  FADD.FTZ R21, R65, R20 ;  /* 0x0000001441157221 */ /* 0x002fc20000010000 */
[----:B------:R-:W-:-:S02]  /*33e0*/  @!P6 VIADD R20, R3, 0x19c40 ;  /* 0x00019c400314e836 */ /* 0x000fc40000000000 */
[----:B------:R-:W-:-:S01]  /*33f0*/  FADD.FTZ R82, R44, R27 ;  /* 0x0000001b2c527221 */ /* 0x000fc20000010000 */
[--C-:B------:R-:W-:Y:S01]  /*3400*/  FFMA.FTZ R72, R72, UR10, -R63.reuse ;  /* 0x0000000a48487c23 */ /* 0x100fe2000801083f */
[----:B------:R-:W-:-:S01]  /*3410*/  FFMA.FTZ R75, R75, UR10, -R63 ;  /* 0x0000000a4b4b7c23 */ /* 0x000fc2000801083f */
[----:B------:R-:W-:Y:S01]  /*3420*/  @!P6 PRMT R20, RZ, 0x654, R20 ;  /* 0x00000654ff14e816 */ /* 0x000fe20000000014 */
[----:B------:R-:W1:Y:S01]  /*3430*/  MUFU.EX2 R7, R7 ;  /* 0x0000000700077308 */ /* 0x000e620000000800 */
[----:B--2---:R-:W-:-:S01]  /*3440*/  FADD.FTZ R21, R66, R21 ;  /* 0x0000001542157221 */ /* 0x004fc20000010000 */
[----:B------:R-:W-:Y:S01]  /*3450*/  F2FP.SATFINITE.E4M3.F32.PACK_AB_MERGE_C R65, R66, R65, RZ ;  /* 0x000000414241723e */ /* 0x000fe200048070ff */
[----:B------:R2:W-:Y:S03]  /*3460*/  @!P6 SYNCS.ARRIVE.TRANS64.RED.A1T0 RZ, [R20+URZ], RZ ;  /* 0x000000ff14ffe9a7 */ /* 0x0005e6000810043f */
[----:B------:R-:W-:-:S02]  /*3470*/  F2FP.SATFINITE.E4M3.F32.PACK_AB_MERGE_C R148, R5, R4, R65 ;  /* 0x000000040594723e */ /* 0x000fc40004807041 */
[----:B------:R-:W3:Y:S01]  /*3480*/  MUFU.EX2 R10, R10 ;  /* 0x0000000a000a7308 */ /* 0x000ee20000000800 */
[----:B0-----:R-:W-:-:S07]  /*3490*/  FADD.FTZ R26, R6, R21 ;  /* 0x00000015061a7221 */ /* 0x001fce0000010000 */
[----:B------:R-:W0:Y:S01]  /*34a0*/  MUFU.EX2 R11, R11 ;  /* 0x0000000b000b7308 */ /* 0x000e220000000800 */
[----:B-1----:R-:W-:-:S07]  /*34b0*/  FADD.FTZ R21, R7, R26 ;  /* 0x0000001a07157221 */ /* 0x002fce0000010000 */
[----:B------:R-:W1:Y:S01]  /*34c0*/  MUFU.EX2 R8, R8 ;  /* 0x0000000800087308 */ /* 0x000e620000000800 */
[----:B---3--:R-:W-:-:S01]  /*34d0*/  FADD.FTZ R26, R10, R21 ;  /* 0x000000150a1a7221 */ /* 0x008fc20000010000 */
[--C-:B------:R-:W-:Y:S01]  /*34e0*/  FFMA.FTZ R21, R34, UR10, -R63.reuse ;  /* 0x0000000a22157c23 */ /* 0x100fe2000801083f */
[----:B------:R-:W-:-:S05]  /*34f0*/  FFMA.FTZ R63, R76, UR10, -R63 ;  /* 0x0000000a4c3f7c23 */ /* 0x000fca000801083f */
[----:B------:R-:W3:Y:S01]  /*3500*/  MUFU.EX2 R9, R9 ;  /* 0x0000000900097308 */ /* 0x000ee20000000800 */
[----:B0-----:R-:W-:-:S07]  /*3510*/  FADD.FTZ R27, R11, R26 ;  /* 0x0000001a0b1b7221 */ /* 0x001fce0000010000 */
[----:B------:R-:W0:Y:S01]  /*3520*/  MUFU.EX2 R79, R79 ;  /* 0x0000004f004f7308 */ /* 0x000e220000000800 */
[----:B-1----:R-:W-:-:S07]  /*3530*/  FADD.FTZ R26, R8, R27 ;  /* 0x0000001b081a7221 */ /* 0x002fce0000010000 */
[----:B------:R-:W1:Y:S01]  /*3540*/  MUFU.EX2 R80, R80 ;  /* 0x0000005000507308 */ /* 0x000e620000000800 */
[----:B---3--:R-:W-:-:S07]  /*3550*/  FADD.FTZ R26, R9, R26 ;  /* 0x0000001a091a7221 */ /* 0x008fce0000010000 */
[----:B------:R-:W3:Y:S01]  /*3560*/  MUFU.EX2 R12, R12 ;  /* 0x0000000c000c7308 */ /* 0x000ee20000000800 */
[----:B0-----:R-:W-:-:S07]  /*3570*/  FADD.FTZ R27, R79, R26 ;  /* 0x0000001a4f1b7221 */ /* 0x001fce0000010000 */
[----:B------:R0:W-:Y:S01]  /*3580*/  MUFU.EX2 R3, R31 ;  /* 0x0000001f00037308 */ /* 0x0001e20000000800 */
[----:B-1----:R-:W-:-:S01]  /*3590*/  FADD.FTZ R27, R80, R27 ;  /* 0x0000001b501b7221 */ /* 0x002fc20000010000 */
[----:B------:R-:W-:-:S04]  /*35a0*/  F2FP.SATFINITE.E4M3.F32.PACK_AB_MERGE_C R79, R80, R79, RZ ;  /* 0x0000004f504f723e */ /* 0x000fc800048070ff */
[----:B------:R-:W-:Y:S02]  /*35b0*/  F2FP.SATFINITE.E4M3.F32.PACK_AB_MERGE_C R136, R9, R8, R79 ;  /* 0x000000080988723e */ /* 0x000fe4000480704f */
[----:B------:R-:W1:Y:S01]  /*35c0*/  MUFU.EX2 R13, R13 ;  /* 0x0000000d000d7308 */ /* 0x000e620000000800 */
[----:B0-----:R-:W-:-:S01]  /*35d0*/  FADD.FTZ R31, R45, R82 ;  /* 0x000000522d1f7221 */ /* 0x001fc20000010000 */
[----:B---3--:R-:W-:-:S06]  /*35e0*/  FADD.FTZ R26, R12, R27 ;  /* 0x0000001b0c1a7221 */ /* 0x008fcc0000010000 */
[----:B--2---:R0:W-:Y:S08]  /*35f0*/  MUFU.EX2 R20, R30 ;  /* 0x0000001e00147308 */ /* 0x0041f00000000800 */
[----:B------:R-:W2:Y:S01]  /*3600*/  MUFU.EX2 R24, R24 ;  /* 0x0000001800187308 */ /* 0x000ea20000000800 */
[----:B0-----:R-:W-:-:S01]  /*3610*/  FADD.FTZ R30, R46, R31 ;  /* 0x0000001f2e1e7221 */ /* 0x001fc20000010000 */
[----:B-1----:R-:W-:-:S03]  /*3620*/  FADD.FTZ R27, R13, R26 ;  /* 0x0000001a0d1b7221 */ /* 0x002fc60000010000 */
[----:B------:R-:W-:-:S03]  /*3630*/  FADD.FTZ R31, R47, R30 ;  /* 0x0000001e2f1f7221 */ /* 0x000fc60000010000 */
[----:B------:R-:W0:Y:S01]  /*3640*/  MUFU.EX2 R25, R25 ;  /* 0x0000001900197308 */ /* 0x000e220000000800 */
[----:B------:R-:W-:-:S04]  /*3650*/  FADD.FTZ R31, R52, R31 ;  /* 0x0000001f341f7221 */ /* 0x000fc80000010000 */
[----:B------:R-:W-:-:S03]  /*3660*/  FADD.FTZ R30, R48, R31 ;  /* 0x0000001f301e7221 */ /* 0x000fc60000010000 */
[----:B------:R-:W1:Y:S01]  /*3670*/  MUFU.EX2 R14, R14 ;  /* 0x0000000e000e7308 */ /* 0x000e620000000800 */
[----:B------:R-:W-:-:S01]  /*3680*/  FADD.FTZ R31, R49, R30 ;  /* 0x0000001e311f7221 */ /* 0x000fc20000010000 */
[----:B--2---:R-:W-:-:S03]  /*3690*/  FADD.FTZ R30, R24, R27 ;  /* 0x0000001b181e7221 */ /* 0x004fc60000010000 */
[----:B------:R-:W-:Y:S01]  /*36a0*/  FADD.FTZ R34, R68, R31 ;  /* 0x0000001f44227221 */ /* 0x000fe20000010000 */
[----:B------:R-:W-:Y:S02]  /*36b0*/  F2FP.SATFINITE.E4M3.F32.PACK_AB_MERGE_C R31, R11, R10, RZ ;  /* 0x0000000a0b1f723e */ /* 0x000fe400048070ff */
[----:B------:R-:W2:Y:S01]  /*36c0*/  MUFU.EX2 R15, R15 ;  /* 0x0000000f000f7308 */ /* 0x000ea20000000800 */
[----:B------:R-:W-:-:S01]  /*36d0*/  FADD.FTZ R71, R71, R34 ;  /* 0x0000002247477221 */ /* 0x000fc20000010000 */
[C---:B0-----:R-:W-:Y:S01]  /*36e0*/  FADD.FTZ R27, R25.reuse, R30 ;  /* 0x0000001e191b7221 */ /* 0x041fe20000010000 */
[----:B------:R-:W-:Y:S02]  /*36f0*/  F2FP.SATFINITE.E4M3.F32.PACK_AB_MERGE_C R34, R25, R24, RZ ;  /* 0x000000181922723e */ /* 0x000fe400048070ff */
[----:B------:R-:W-:Y:S01]  /*3700*/  FADD.FTZ R30, R70, R71 ;  /* 0x00000047461e7221 */ /* 0x000fe20000010000 */
[----:B------:R-:W-:Y:S02]  /*3710*/  F2FP.SATFINITE.E4M3.F32.PACK_AB_MERGE_C R150, R7, R6, R31 ;  /* 0x000000060796723e */ /* 0x000fe4000480701f */
[----:B------:R-:W0:Y:S01]  /*3720*/  MUFU.EX2 R28, R28 ;  /* 0x0000001c001c7308 */ /* 0x000e220000000800 */
[----:B-1----:R-:W-:-:S01]  /*3730*/  FADD.FTZ R10, R14, R27 ;  /* 0x0000001b0e0a7221 */ /* 0x002fc20000010000 */
[----:B------:R-:W-:Y:S01]  /*3740*/  FADD.FTZ R30, R73, R30 ;  /* 0x0000001e491e7221 */ /* 0x000fe20000010000 */
[----:B------:R-:W-:-:S03]  /*3750*/  F2FP.SATFINITE.E4M3.F32.PACK_AB_MERGE_C R138, R13, R12, R34 ;  /* 0x0000000c0d8a723e */ /* 0x000fc60004807022 */
[----:B------:R-:W-:Y:S01]  /*3760*/  FADD.FTZ R25, R77, R30 ;  /* 0x0000001e4d197221 */ /* 0x000fe20000010000 */
[----:B------:R-:W-:Y:S01]  /*3770*/  F2FP.SATFINITE.E4M3.F32.PACK_AB_MERGE_C R77, R78, R77, RZ ;  /* 0x0000004d4e4d723e */ /* 0x000fe200048070ff */
[----:B------:R-:W1:Y:S01]  /*3780*/  MUFU.EX2 R29, R29 ;  /* 0x0000001d001d7308 */ /* 0x000e620000000800 */
[----:B--2---:R-:W-:-:S01]  /*3790*/  FADD.FTZ R11, R15, R10 ;  /* 0x0000000a0f0b7221 */ /* 0x004fc20000010000 */
[----:B------:R-:W-:Y:S01]  /*37a0*/  FADD.FTZ R25, R78, R25 ;  /* 0x000000194e197221 */ /* 0x000fe20000010000 */
[----:B------:R-:W-:-:S03]  /*37b0*/  F2FP.SATFINITE.E4M3.F32.PACK_AB_MERGE_C R141, R73, R70, R77 ;  /* 0x00000046498d723e */ /* 0x000fc6000480704d */
[----:B------:R-:W-:Y:S02]  /*37c0*/  FADD.FTZ R24, R56, R25 ;  /* 0x0000001938187221 */ /* 0x000fe40000010000 */
[----:B------:R-:W2:Y:S01]  /*37d0*/  MUFU.EX2 R50, R50 ;  /* 0x0000003200327308 */ /* 0x000ea20000000800 */
[----:B0-----:R-:W-:-:S01]  /*37e0*/  FADD.FTZ R10, R28, R11 ;  /* 0x0000000b1c0a7221 */ /* 0x001fc20000010000 */
[----:B------:R-:W-:-:S06]  /*37f0*/  FADD.FTZ R27, R61, R24 ;  /* 0x000000183d1b7221 */ /* 0x000fcc0000010000 */
[----:B------:R-:W0:Y:S01]  /*3800*/  MUFU.EX2 R32, R32 ;  /* 0x0000002000207308 */ /* 0x000e220000000800 */
[----:B-1----:R-:W-:-:S01]  /*3810*/  FADD.FTZ R10, R29, R10 ;  /* 0x0000000a1d0a7221 */ /* 0x002fc20000010000 */
[----:B------:R-:W-:-:S03]  /*3820*/  F2FP.SATFINITE.E4M3.F32.PACK_AB_MERGE_C R28, R29, R28, RZ ;  /* 0x0000001c1d1c723e */ /* 0x000fc600048070ff */
[----:B------:R-:W-:Y:S01]  /*3830*/  FADD.FTZ R11, R3, R10 ;  /* 0x0000000a030b7221 */ /* 0x000fe20000010000 */
[----:B------:R-:W-:Y:S02]  /*3840*/  F2FP.SATFINITE.E4M3.F32.PACK_AB_MERGE_C R140, R15, R14, R28 ;  /* 0x0000000e0f8c723e */ /* 0x000fe4000480701c */
[----:B------:R-:W1:Y:S01]  /*3850*/  MUFU.EX2 R51, R51 ;  /* 0x0000003300337308 */ /* 0x000e620000000800 */
[----:B------:R-:W-:-:S01]  /*3860*/  FADD.FTZ R25, R20, R11 ;  /* 0x0000000b14197221 */ /* 0x000fc20000010000 */
[----:B--2---:R-:W-:-:S06]  /*3870*/  FADD.FTZ R24, R50, R27 ;  /* 0x0000001b32187221 */ /* 0x004fcc0000010000 */
[----:B------:R-:W2:Y:S01]  /*3880*/  MUFU.EX2 R33, R33 ;  /* 0x0000002100217308 */ /* 0x000ea20000000800 */
[----:B0-----:R-:W-:-:S07]  /*3890*/  FADD.FTZ R10, R32, R25 ;  /* 0x00000019200a7221 */ /* 0x001fce0000010000 */
[----:B------:R-:W-:Y:S01]  /*38a0*/  MUFU.EX2 R55, R55 ;  /* 0x0000003700377308 */ /* 0x000fe20000000800 */
[----:B-1----:R-:W-:-:S01]  /*38b0*/  FADD.FTZ R24, R51, R24 ;  /* 0x0000001833187221 */ /* 0x002fc20000010000 */
[----:B------:R-:W-:-:S04]  /*38c0*/  F2FP.SATFINITE.E4M3.F32.PACK_AB_MERGE_C R50, R51, R50, RZ ;  /* 0x000000323332723e */ /* 0x000fc800048070ff */
[----:B------:R-:W-:Y:S02]  /*38d0*/  F2FP.SATFINITE.E4M3.F32.PACK_AB_MERGE_C R143, R61, R56, R50 ;  /* 0x000000383d8f723e */ /* 0x000fe40004807032 */
[----:B------:R-:W0:Y:S01]  /*38e0*/  MUFU.EX2 R58, R58 ;  /* 0x0000003a003a7308 */ /* 0x000e220000000800 */
[----:B--2---:R-:W-:-:S01]  /*38f0*/  FADD.FTZ R10, R33, R10 ;  /* 0x0000000a210a7221 */ /* 0x004fc20000010000 */
[----:B------:R-:W-:-:S04]  /*3900*/  F2FP.SATFINITE.E4M3.F32.PACK_AB_MERGE_C R32, R33, R32, RZ ;  /* 0x000000202120723e */ /* 0x000fc800048070ff */
[----:B------:R-:W-:Y:S02]  /*3910*/  F2FP.SATFINITE.E4M3.F32.PACK_AB_MERGE_C R142, R20, R3, R32 ;  /* 0x00000003148e723e */ /* 0x000fe40004807020 */
[----:B------:R-:W1:Y:S08]  /*3920*/  MUFU.EX2 R53, R53 ;  /* 0x0000003500357308 */ /* 0x000e700000000800 */
[----:B------:R-:W2:Y:S01]  /*3930*/  MUFU.EX2 R21, R21 ;  /* 0x0000001500157308 */ /* 0x000ea20000000800 */
[----:B0-----:R-:W-:-:S07]  /*3940*/  F2FP.SATFINITE.E4M3.F32.PACK_AB_MERGE_C R29, R58, R55, RZ ;  /* 0x000000373a1d723e */ /* 0x001fce00048070ff */
[----:B------:R-:W0:Y:S01]  /*3950*/  MUFU.EX2 R64, R64 ;  /* 0x0000004000407308 */ /* 0x000e220000000800 */
[----:B-1----:R-:W-:-:S07]  /*3960*/  FADD.FTZ R27, R53, R24 ;  /* 0x00000018351b7221 */ /* 0x002fce0000010000 */
[----:B------:R-:W1:Y:S01]  /*3970*/  MUFU.EX2 R26, R35 ;  /* 0x00000023001a7308 */ /* 0x000e620000000800 */
[----:B--2---:R-:W-:-:S07]  /*3980*/  FADD.FTZ R25, R21, R10 ;  /* 0x0000000a15197221 */ /* 0x004fce0000010000 */
[----:B------:R-:W2:Y:S01]  /*3990*/  MUFU.EX2 R36, R36 ;  /* 0x0000002400247308 */ /* 0x000ea20000000800 */
[C---:B0-----:R-:W-:Y:S01]  /*39a0*/  F2FP.SATFINITE.E4M3.F32.PACK_AB_MERGE_C R145, R64.reuse, R53, R29 ;  /* 0x000000354091723e */ /* 0x041fe2000480701d */
[----:B------:R-:W-:-:S04]  /*39b0*/  FADD.FTZ R64, R64, R27 ;  /* 0x0000001b40407221 */ /* 0x000fc80000010000 */
[----:B------:R-:W-:Y:S02]  /*39c0*/  FADD.FTZ R55, R55, R64 ;  /* 0x0000004037377221 */ /* 0x000fe40000010000 */
[----:B------:R-:W0:Y:S01]  /*39d0*/  MUFU.EX2 R69, R69 ;  /* 0x0000004500457308 */ /* 0x000e220000000800 */
[----:B-1----:R-:W-:-:S01]  /*39e0*/  FADD.FTZ R25, R26, R25 ;  /* 0x000000191a197221 */ /* 0x002fc20000010000 */
[----:B------:R-:W-:-:S06]  /*39f0*/  FADD.FTZ R58, R58, R55 ;  /* 0x000000373a3a7221 */ /* 0x000fcc0000010000 */
[----:B------:R-:W-:Y:S01]  /*3a00*/  MUFU.EX2 R59, R59 ;  /* 0x0000003b003b7308 */ /* 0x000fe20000000800 */
[----:B--2---:R-:W-:-:S07]  /*3a10*/  FADD.FTZ R4, R36, R25 ;  /* 0x0000001924047221 */ /* 0x004fce0000010000 */
[----:B------:R-:W1:Y:S01]  /*3a20*/  MUFU.EX2 R62, R62 ;  /* 0x0000003e003e7308 */ /* 0x000e620000000800 */
[C---:B0-----:R-:W-:Y:S01]  /*3a30*/  F2FP.SATFINITE.E4M3.F32.PACK_AB_MERGE_C R36, R69.reuse, R36, RZ ;  /* 0x000000244524723e */ /* 0x041fe200048070ff */
[----:B------:R-:W-:-:S03]  /*3a40*/  FADD.FTZ R69, R69, R4 ;  /* 0x0000000445457221 */ /* 0x000fc60000010000 */
[----:B------:R-:W-:-:S03]  /*3a50*/  F2FP.SATFINITE.E4M3.F32.PACK_AB_MERGE_C R144, R26, R21, R36 ;  /* 0x000000151a90723e */ /* 0x000fc60004807024 */
[----:B------:R-:W0:Y:S08]  /*3a60*/  MUFU.EX2 R57, R57 ;  /* 0x0000003900397308 */ /* 0x000e300000000800 */
[----:B------:R-:W2:Y:S01]  /*3a70*/  MUFU.EX2 R54, R54 ;  /* 0x0000003600367308 */ /* 0x000ea20000000800 */
[----:B-1----:R-:W-:-:S07]  /*3a80*/  F2FP.SATFINITE.E4M3.F32.PACK_AB_MERGE_C R6, R62, R59, RZ ;  /* 0x0000003b3e06723e */ /* 0x002fce00048070ff */
[----:B------:R-:W1:Y:S01]  /*3a90*/  MUFU.EX2 R60, R60 ;  /* 0x0000003c003c7308 */ /* 0x000e620000000800 */
[----:B0-----:R-:W-:-:S07]  /*3aa0*/  FADD.FTZ R5, R57, R58 ;  /* 0x0000003a39057221 */ /* 0x001fce0000010000 */
[----:B------:R-:W0:Y:S01]  /*3ab0*/  MUFU.EX2 R11, R72 ;  /* 0x00000048000b7308 */ /* 0x000e220000000800 */
[----:B--2---:R-:W-:-:S07]  /*3ac0*/  FADD.FTZ R4, R54, R69 ;  /* 0x0000004536047221 */ /* 0x004fce0000010000 */
[----:B------:R-:W2:Y:S01]  /*3ad0*/  MUFU.EX2 R75, R75 ;  /* 0x0000004b004b7308 */ /* 0x000ea20000000800 */
[C---:B-1----:R-:W-:Y:S01]  /*3ae0*/  F2FP.SATFINITE.E4M3.F32.PACK_AB_MERGE_C R147, R60.reuse, R57, R6 ;  /* 0x000000393c93723e */ /* 0x042fe20004807006 */
[----:B------:R-:W-:-:S04]  /*3af0*/  FADD.FTZ R60, R60, R5 ;  /* 0x000000053c3c7221 */ /* 0x000fc80000010000 */
[----:B------:R-:W-:Y:S02]  /*3b00*/  FADD.FTZ R59, R59, R60 ;  /* 0x0000003c3b3b7221 */ /* 0x000fe40000010000 */
[----:B------:R-:W1:Y:S01]  /*3b10*/  MUFU.EX2 R10, R63 ;  /* 0x0000003f000a7308 */ /* 0x000e620000000800 */
[----:B0-----:R-:W-:-:S04]  /*3b20*/  FADD.FTZ R4, R11, R4 ;  /* 0x000000040b047221 */ /* 0x001fc80000010000 */
[----:B--2---:R-:W-:Y:S01]  /*3b30*/  FADD.FTZ R5, R75, R4 ;  /* 0x000000044b057221 */ /* 0x004fe20000010000 */
[----:B------:R-:W-:-:S01]  /*3b40*/  FADD.FTZ R4, R62, R59 ;  /* 0x0000003b3e047221 */ /* 0x000fc20000010000 */
[C---:B-1----:R-:W-:Y:S02]  /*3b50*/  F2FP.SATFINITE.E4M3.F32.PACK_AB_MERGE_C R3, R10.reuse, R75, RZ ;  /* 0x0000004b0a03723e */ /* 0x042fe400048070ff */
[----:B------:R-:W-:-:S02]  /*3b60*/  FADD.FTZ R5, R10, R5 ;  /* 0x000000050a057221 */ /* 0x000fc40000010000 */
[----:B------:R-:W-:Y:S01]  /*3b70*/  F2FP.SATFINITE.E4M3.F32.PACK_AB_MERGE_C R146, R11, R54, R3 ;  /* 0x000000360b92723e */ /* 0x000fe20004807003 */
[----:B------:R-:W-:Y:S06]  /*3b80*/  @!P1 BRA `(.L_x_15) ;  /* 0x0000002400609947 */ /* 0x000fec0003800000 */
[----:B------:R-:W-:Y:S01]  /*3b90*/  IMAD.MOV.U32 R6, RZ, RZ, R67 ;  /* 0x000000ffff067224 */ /* 0x000fe200078e0043 */
[----:B------:R-:W-:Y:S01]  /*3ba0*/  CS2R R134, SRZ ;  /* 0x0000000000867805 */ /* 0x000fe2000001ff00 */
[----:B------:R-:W-:Y:S01]  /*3bb0*/  IMAD.MOV.U32 R3, RZ, RZ, R74 ;  /* 0x000000ffff037224 */ /* 0x000fe200078e004a */
[----:B------:R-:W-:Y:S02]  /*3bc0*/  CS2R R132, SRZ ;  /* 0x0000000000847805 */ /* 0x000fe4000001ff00 */
[----:B------:R-:W-:Y:S02]  /*3bd0*/  CS2R R130, SRZ ;  /* 0x0000000000827805 */ /* 0x000fe4000001ff00 */
[----:B------:R-:W-:Y:S02]  /*3be0*/  CS2R R128, SRZ ;  /* 0x0000000000807805 */ /* 0x000fe4000001ff00 */
[----:B------:R-:W-:Y:S02]  /*3bf0*/  CS2R R126, SRZ ;  /* 0x00000000007e7805 */ /* 0x000fe4000001ff00 */
[----:B------:R-:W-:-:S02]  /*3c00*/  CS2R R124, SRZ ;  /* 0x00000000007c7805 */ /* 0x000fc4000001ff00 */
[----:B------:R-:W-:Y:S02]  /*3c10*/  CS2R R122, SRZ ;  /* 0x00000000007a7805 */ /* 0x000fe4000001ff00 */
        /* <DEDUP_REMOVED lines=16> */
[----:B------:R-:W-:Y:S01]  /*3d20*/  CS2R R88, SRZ ;  /* 0x0000000000587805 */ /* 0x000fe2000001ff00 */
[----:B------:R-:W-:Y:S01]  /*3d30*/  UIADD3 UR46, UR46, -0x2, URZ ;  /* 0xfffffffe2e2e7890 */ /* 0x000fe2000fffe03f */
[----:B------:R-:W-:Y:S01]  /*3d40*/  UMOV UR18, UR37 ;  /* 0x0000002500127c82 */ /* 0x000fe20008000000 */
[----:B------:R-:W-:Y:S01]  /*3d50*/  UMOV UR19, UR38 ;  /* 0x0000002600137c82 */ /* 0x000fe20008000000 */
[----:B------:R-:W-:-:S09]  /*3d60*/  ULDC UR17, c[0x0][0x988] ;  /* 0x0002620000117ab9 */ /* 0x000fd20000000800 */
.L_x_25:
[----:B------:R-:W-:-:S04]  /*3d70*/  UISETP.NE.AND UP0, UPT, UR19, 0x1, UPT ;  /* 0x000000011300788c */ /* 0x000fc8000bf05270 */
[----:B------:R-:W-:-:S04]  /*3d80*/  USEL UR37, URZ, 0x1, UP0 ;  /* 0x000000013f257887 */ /* 0x000fc80008000000 */
[----:B------:R-:W-:Y:S01]  /*3d90*/  ULOP3.LUT UR37, UR18, UR37, URZ, 0x3c, !UPT ;  /* 0x0000002512257292 */ /* 0x000fe2000f8e3c3f */
[----:B------:R-:W-:Y:S11]  /*3da0*/  @!P0 BRA `(.L_x_16) ;  /* 0x0000000000048947 */ /* 0x000ff60003800000 */
[----:B------:R-:W-:Y:S01]  /*3db0*/  BPT.TRAP 0x1 ;  /* 0x000000040000795c */ /* 0x000fe20000300000 */
.L_x_16:
[----:B------:R-:W-:Y:S01]  /*3dc0*/  UIADD3 UR38, UR19, 0x1, URZ ;  /* 0x0000000113267890 */ /* 0x000fe2000fffe03f */
[----:B------:R-:W-:-:S03]  /*3dd0*/  IMAD.U32 R7, RZ, RZ, UR37 ;  /* 0x00000025ff077e24 */ /* 0x000fc6000f8e00ff */
[----:B------:R-:W-:Y:S02]  /*3de0*/  UISETP.NE.AND UP0, UPT, UR38, 0x2, UPT ;  /* 0x000000022600788c */ /* 0x000fe4000bf05270 */
[----:B------:R-:W-:Y:S02]  /*3df0*/  SHF.L.U32 R7, R7, 0x1f, RZ ;  /* 0x0000001f07077819 */ /* 0x000fe400000006ff */
[----:B------:R-:W-:-:S04]  /*3e00*/  USEL UR38, UR38, URZ, UP0 ;  /* 0x0000003f26267287 */ /* 0x000fc80008000000 */
[----:B------:R-:W-:-:S09]  /*3e10*/  ULEA UR20, UR38, UR43, 0x3 ;  /* 0x0000002b26147291 */ /* 0x000fd2000f8e183f */
[----:B------:R0:W1:Y:S01]  /*3e20*/  SYNCS.PHASECHK.TRANS64.TRYWAIT P1, [UR20+0x19c30], R7 ;  /* 0x019c3007ff0075a7 */ /* 0x0000620008020154 */
[----:B------:R-:W-:Y:S05]  /*3e30*/  @!P0 BRA `(.L_x_17) ;  /* 0x0000000000048947 */ /* 0x000fea0003800000 */
[----:B------:R-:W-:Y:S01]  /*3e40*/  BPT.TRAP 0x1 ;  /* 0x000000040000795c */ /* 0x000fe20000300000 */
.L_x_17:
[----:B-1----:R-:W-:Y:S05]  /*3e50*/  @P1 BRA `(.L_x_18) ;  /* 0x0000000000081947 */ /* 0x002fea0003800000 */
[----:B------:R-:W1:Y:S02]  /*3e60*/  SYNCS.PHASECHK.TRANS64.TRYWAIT P1, [UR20+0x19c30], R7 ;  /* 0x019c3007ff0075a7 */ /* 0x000e640008020154 */
[----:B-1----:R-:W-:Y:S05]  /*3e70*/  @!P1 BRA `(.L_x_19) ;  /* 0x0000007400789947 */ /* 0x002fea0003800000 */
.L_x_18:
[----:B------:R-:W-:Y:S01]  /*3e80*/  UIMAD UR14, UR38, 0x300, UR16 ;  /* 0x00000300260e78a4 */ /* 0x000fe2000f8e0210 */
[----:B------:R-:W-:Y:S01]  /*3e90*/  WARPGROUP.ARRIVE ;  /* 0x00000000000079c5 */ /* 0x000fe20000000000 */
[----:B------:R-:W-:Y:S01]  /*3ea0*/  UMOV UR15, 0xc0000010 ;  /* 0xc0000010000f7882 */ /* 0x000fe20000000000 */
[----:B------:R-:W-:Y:S01]  /*3eb0*/  UMOV UR7, 0xc0000010 ;  /* 0xc000001000077882 */ /* 0x000fe20000000000 */
[----:B------:R-:W-:Y:S02]  /*3ec0*/  UIADD3 UR6, UR14, 0x100, URZ ;  /* 0x000001000e067890 */ /* 0x000fe4000fffe03f */
[----:B------:R-:W-:Y:S01]  /*3ed0*/  UIADD3 UR10, UR14, 0x200, URZ ;  /* 0x000002000e0a7890 */ /* 0x000fe2000fffe03f */
[----:B------:R-:W-:Y:S02]  /*3ee0*/  UMOV UR11, 0xc0000010 ;  /* 0xc0000010000b7882 */ /* 0x000fe40000000000 */
[----:B------:R-:W-:Y:S03]  /*3ef0*/  QGMMA.64x128x32.F32.E4M3.E4M3 R24, gdesc[UR12], RZ, !UPT, gsb0 ;  /* 0x01e000000c1879f3 */ /* 0x000fe6000c0008ff */
[----:B------:R-:W-:-:S02]  /*3f00*/  WARPGROUP.DEPBAR.LE gsb0, 0x0 ;  /* 0x00008000000079c5 */ /* 0x000fc40000010000 */
[----:B------:R-:W-:-:S07]  /*3f10*/  WARPGROUP.ARRIVE ;  /* 0x00000000000079c5 */ /* 0x000fce0000000000 */
[----:B------:R-:W-:Y:S03]  /*3f20*/  QGMMA.64x128x32.F32.E4M3.E4M3 R24, gdesc[UR4], R24, gsb0 ;  /* 0x01e00000041879f3 */ /* 0x000fe60008000818 */
[----:B------:R-:W-:Y:S02]  /*3f30*/  WARPGROUP.DEPBAR.LE gsb0, 0x0 ;  /* 0x00008000000079c5 */ /* 0x000fe40000010000 */
[----:B------:R-:W-:-:S07]  /*3f40*/  WARPGROUP.ARRIVE ;  /* 0x00000000000079c5 */ /* 0x000fce0000000000 */
[----:B------:R-:W-:Y:S03]  /*3f50*/  QGMMA.64x128x32.F32.E4M3.E4M3 R24, gdesc[UR8], R24, gsb0 ;  /* 0x01e00000081879f3 */ /* 0x000fe60008000818 */
[----:B------:R-:W-:Y:S02]  /*3f60*/  WARPGROUP.DEPBAR.LE gsb0, 0x0 ;  /* 0x00008000000079c5 */ /* 0x000fe40000010000 */
[----:B------:R-:W-:Y:S05]  /*3f70*/  @!P0 BRA `(.L_x_20) ;  /* 0x0000000000048947 */ /* 0x000fea0003800000 */
[----:B------:R-:W-:Y:S01]  /*3f80*/  BPT.TRAP 0x1 ;  /* 0x000000040000795c */ /* 0x000fe20000300000 */
.L_x_20:
[----:B------:R-:W-:Y:S01]  /*3f90*/  ULEA UR14, UR19, UR43, 0x3 ;  /* 0x0000002b130e7291 */ /* 0x000fe2000f8e183f */
[----:B01----:R-:W-:-:S05]  /*3fa0*/  IMAD.U32 R7, RZ, RZ, UR18 ;  /* 0x00000012ff077e24 */ /* 0x003fca000f8e00ff */
[----:B------:R-:W-:-:S04]  /*3fb0*/  SHF.L.U32 R7, R7, 0x1f, RZ ;  /* 0x0000001f07077819 */ /* 0x000fc800000006ff */
[----:B------:R0:W1:Y:S01]  /*3fc0*/  SYNCS.PHASECHK.TRANS64.TRYWAIT P1, [UR14+0x19c50], R7 ;  /* 0x019c5007ff0075a7 */ /* 0x000062000802014e */
[----:B------:R-:W-:Y:S05]  /*3fd0*/  @!P0 BRA `(.L_x_21) ;  /* 0x0000000000048947 */ /* 0x000fea0003800000 */
[----:B------:R-:W-:Y:S01]  /*3fe0*/  BPT.TRAP 0x1 ;  /* 0x000000040000795c */ /* 0x000fe20000300000 */
.L_x_21:
[----:B-1----:R-:W-:Y:S05]  /*3ff0*/  @P1 BRA `(.L_x_22) ;  /* 0x0000000000081947 */ /* 0x002fea0003800000 */
[----:B------:R-:W1:Y:S02]  /*4000*/  SYNCS.PHASECHK.TRANS64.TRYWAIT P1, [UR14+0x19c50], R7 ;  /* 0x019c5007ff0075a7 */ /* 0x000e64000802014e */
[----:B-1----:R-:W-:Y:S05]  /*4010*/  @!P1 BRA `(.L_x_23) ;  /* 0x0000007400289947 */ /* 0x002fea0003800000 */
.L_x_22:
[----:B------:R-:W-:Y:S01]  /*4020*/  UIADD3 UR6, UR43, 0x3000, URZ ;  /* 0x000030002b067890 */ /* 0x000fe2000fffe03f */
[C---:B-1----:R-:W-:Y:S01]  /*4030*/  FMUL.FTZ R8, R0.reuse, R24 ;  /* 0x0000001800087220 */ /* 0x042fe20000410000 */
[C---:B------:R-:W-:Y:S01]  /*4040*/  FMUL.FTZ R9, R0.reuse, R26 ;  /* 0x0000001a00097220 */ /* 0x040fe20000410000 */
[C---:B0-----:R-:W-:Y:S01]  /*4050*/  FMUL.FTZ R7, R0.reuse, R25 ;  /* 0x0000001900077220 */ /* 0x041fe20000410000 */
[----:B------:R-:W-:Y:S01]  /*4060*/  USHF.R.U32.HI UR6, URZ, 0x4, UR6 ;  /* 0x000000043f067899 */ /* 0x000fe20008011606 */
[C---:B------:R-:W-:Y:S01]  /*4070*/  FMUL.FTZ R10, R0.reuse, R27 ;  /* 0x0000001b000a7220 */ /* 0x040fe20000410000 */
[C---:B------:R-:W-:Y:S01]  /*4080*/  FMUL.FTZ R11, R0.reuse, R28 ;  /* 0x0000001c000b7220 */ /* 0x040fe20000410000 */
[----:B------:R-:W0:Y:S01]  /*4090*/  MUFU.TANH R8, R8 ;  /* 0x0000000800087308 */ /* 0x000e220000002400 */
[----:B------:R-:W-:Y:S01]  /*40a0*/  ULOP3.LUT UR6, UR6, 0x3fff, URZ, 0xc0, !UPT ;  /* 0x00003fff06067892 */ /* 0x000fe2000f8ec03f */
[----:B------:R-:W-:Y:S01]  /*40b0*/  WARPGROUP.ARRIVE ;  /* 0x00000000000079c5 */ /* 0x000fe20000000000 */
[C---:B------:R-:W-:Y:S01]  /*40c0*/  FMUL.FTZ R13, R0.reuse, R30 ;  /* 0x0000001e000d7220 */ /* 0x040fe20000410000 */
[C---:B------:R-:W-:Y:S01]  /*40d0*/  FMUL.FTZ R12, R0.reuse, R29 ;  /* 0x0000001d000c7220 */ /* 0x040fe20000410000 */
[----:B------:R-:W-:Y:S01]  /*40e0*/  ULOP3.LUT UR6, UR6, 0x10000, URZ, 0xfc, !UPT ;  /* 0x0001000006067892 */ /* 0x000fe2000f8efc3f */
[C---:B------:R-:W-:Y:S01]  /*40f0*/  FMUL.FTZ R14, R0.reuse, R31 ;  /* 0x0000001f000e7220 */ /* 0x040fe20000410000 */
[----:B------:R-:W-:Y:S01]  /*4100*/  UMOV UR7, 0x40000040 ;  /* 0x4000004000077882 */ /* 0x000fe20000000000 */
[----:B------:R-:W1:Y:S01]  /*4110*/  MUFU.TANH R9, R9 ;  /* 0x0000000900097308 */ /* 0x000e620000002400 */
[----:B------:R-:W-:Y:S01]  /*4120*/  UIMAD UR11, UR19, 0x300, UR6 ;  /* 0x00000300130b78a4 */ /* 0x000fe2000f8e0206 */
[C---:B------:R-:W-:Y:S01]  /*4130*/  FMUL.FTZ R15, R0.reuse, R32 ;  /* 0x00000020000f7220 */ /* 0x040fe20000410000 */
[C---:B------:R-:W-:Y:S01]  /*4140*/  FMUL.FTZ R21, R0.reuse, R34 ;  /* 0x0000002200157220 */ /* 0x040fe20000410000 */
[C---:B------:R-:W-:Y:S01]  /*4150*/  FMUL.FTZ R20, R0.reuse, R33 ;  /* 0x0000002100147220 */ /* 0x040fe20000410000 */
[C---:B------:R-:W-:Y:S01]  /*4160*/  FMUL.FTZ R31, R0.reuse, R42 ;  /* 0x0000002a001f7220 */ /* 0x040fe20000410000 */
[C---:B------:R-:W-:Y:S01]  /*4170*/  FMUL.FTZ R42, R0.reuse, R53 ;  /* 0x00000035002a7220 */ /* 0x040fe20000410000 */
[C---:B------:R-:W-:Y:S01]  /*4180*/  FMUL.FTZ R53, R0.reuse, R64 ;  /* 0x0000004000357220 */ /* 0x040fe20000410000 */
[----:B------:R-:W2:Y:S01]  /*4190*/  MUFU.TANH R7, R7 ;  /* 0x0000000700077308 */ /* 0x000ea20000002400 */
[----:B------:R-:W-:Y:S01]  /*41a0*/  UMOV UR6, UR11 ;  /* 0x0000000b00067c82 */ /* 0x000fe20008000000 */
[C---:B------:R-:W-:Y:S01]  /*41b0*/  FMUL.FTZ R24, R0.reuse, R35 ;  /* 0x0000002300187220 */ /* 0x040fe20000410000 */
[----:B------:R-:W-:Y:S01]  /*41c0*/  QGMMA.64x96x32.F32.E4M3.E4M3 R88, R148, gdesc[UR4], R88, gsb0 ;  /* 0x0160000494587df3 */ /* 0x000fe20008000858 */
[----:B------:R-:W-:Y:S01]  /*41d0*/  FMUL.FTZ R32, R0, R43 ;  /* 0x0000002b00207220 */ /* 0x000fe20000410000 */
[----:B0-----:R-:W-:Y:S01]  /*41e0*/  FMNMX.FTZ R64, R8, R3, !PT ;  /* 0x0000000308407209 */ /* 0x001fe20007810000 */
[C---:B------:R-:W-:Y:S01]  /*41f0*/  FMUL.FTZ R25, R0.reuse, R36 ;  /* 0x0000002400197220 */ /* 0x040fe20000410000 */
[C---:B------:R-:W-:Y:S01]  /*4200*/  FMUL.FTZ R43, R0.reuse, R54 ;  /* 0x00000036002b7220 */ /* 0x040fe20000410000 */
[----:B------:R-:W0:Y:S01]  /*4210*/  MUFU.TANH R10, R10 ;  /* 0x0000000a000a7308 */ /* 0x000e220000002400 */
[C---:B------:R-:W-:Y:S01]  /*4220*/  FMUL.FTZ R54, R0.reuse, R65 ;  /* 0x0000004100367220 */ /* 0x040fe20000410000 */
[----:B-1----:R-:W-:Y:S01]  /*4230*/  FMNMX.FTZ R65, R9, R6, !PT ;  /* 0x0000000609417209 */ /* 0x002fe20007810000 */
[C---:B------:R-:W-:Y:S01]  /*4240*/  FMUL.FTZ R27, R0.reuse, R38 ;  /* 0x00000026001b7220 */ /* 0x040fe20000410000 */
[C---:B------:R-:W-:Y:S01]  /*4250*/  FMUL.FTZ R33, R0.reuse, R44 ;  /* 0x0000002c00217220 */ /* 0x040fe20000410000 */
[C---:B------:R-:W-:Y:S01]  /*4260*/  FMUL.FTZ R26, R0.reuse, R37 ;  /* 0x00000025001a7220 */ /* 0x040fe20000410000 */
[C---:B------:R-:W-:Y:S01]  /*4270*/  FMUL.FTZ R44, R0.reuse, R55 ;  /* 0x00000037002c7220 */ /* 0x040fe20000410000 */
[C---:B------:R-:W-:Y:S01]  /*4280*/  FMUL.FTZ R55, R0.reuse, R66 ;  /* 0x0000004200377220 */ /* 0x040fe20000410000 */
[----:B------:R-:W1:Y:S01]  /*4290*/  MUFU.TANH R11, R11 ;  /* 0x0000000b000b7308 */ /* 0x000e620000002400 */
[----:B--2---:R-:W-:Y:S01]  /*42a0*/  FMNMX.FTZ R64, R7, R64, !PT ;  /* 0x0000004007407209 */ /* 0x004fe20007810000 */
[C---:B------:R-:W-:Y:S01]  /*42b0*/  FMUL.FTZ R28, R0.reuse, R39 ;  /* 0x00000027001c7220 */ /* 0x040fe20000410000 */
[C---:B------:R-:W-:Y:S01]  /*42c0*/  FMUL.FTZ R34, R0.reuse, R45 ;  /* 0x0000002d00227220 */ /* 0x040fe20000410000 */
[C---:B------:R-:W-:Y:S01]  /*42d0*/  FMUL.FTZ R29, R0.reuse, R40 ;  /* 0x00000028001d7220 */ /* 0x040fe20000410000 */
[C---:B------:R-:W-:Y:S01]  /*42e0*/  FMUL.FTZ R45, R0.reuse, R56 ;  /* 0x00000038002d7220 */ /* 0x040fe20000410000 */
[C---:B------:R-:W-:Y:S01]  /*42f0*/  FMUL.FTZ R56, R0.reuse, R67 ;  /* 0x0000004300387220 */ /* 0x040fe20000410000 */
[----:B------:R-:W-:Y:S01]  /*4300*/  FMUL.FTZ R35, R0, R46 ;  /* 0x0000002e00237220 */ /* 0x000fe20000410000 */
[----:B------:R-:W2:Y:S01]  /*4310*/  MUFU.TANH R13, R13 ;  /* 0x0000000d000d7308 */ /* 0x000ea20000002400 */
[----:B0-----:R-:W-:Y:S01]  /*4320*/  FMNMX.FTZ R66, R10, R65, !PT ;  /* 0x000000410a427209 */ /* 0x001fe20007810000 */
[C---:B------:R-:W-:Y:S01]  /*4330*/  FMUL.FTZ R30, R0.reuse, R41 ;  /* 0x00000029001e7220 */ /* 0x040fe20000410000 */
[C---:B------:R-:W-:Y:S01]  /*4340*/  FMUL.FTZ R46, R0.reuse, R57 ;  /* 0x00000039002e7220 */ /* 0x040fe20000410000 */
[C---:B------:R-:W-:Y:S01]  /*4350*/  FMUL.FTZ R57, R0.reuse, R68 ;  /* 0x0000004400397220 */ /* 0x040fe20000410000 */
[C---:B------:R-:W-:Y:S01]  /*4360*/  FMUL.FTZ R36, R0.reuse, R47 ;  /* 0x0000002f00247220 */ /* 0x040fe20000410000 */
[C---:B------:R-:W-:Y:S01]  /*4370*/  FMUL.FTZ R47, R0.reuse, R58 ;  /* 0x0000003a002f7220 */ /* 0x040fe20000410000 */
[C---:B------:R-:W-:Y:S01]  /*4380*/  FMUL.FTZ R58, R0.reuse, R69 ;  /* 0x00000045003a7220 */ /* 0x040fe20000410000 */
[----:B------:R-:W0:Y:S01]  /*4390*/  MUFU.TANH R12, R12 ;  /* 0x0000000c000c7308 */ /* 0x000e220000002400 */
[----:B-1----:R-:W-:Y:S01]  /*43a0*/  FMNMX.FTZ R65, R11, R64, !PT ;  /* 0x000000400b417209 */ /* 0x002fe20007810000 */
[C---:B------:R-:W-:Y:S01]  /*43b0*/  FMUL.FTZ R37, R0.reuse, R48 ;  /* 0x0000003000257220 */ /* 0x040fe20000410000 */
        /* <DEDUP_REMOVED lines=19> */
[----:B------:R-:W-:Y:S01]  /*44f0*/  UIADD3 UR6, UR11, 0x2, URZ ;  /* 0x000000020b067890 */ /* 0x000fe2000fffe03f */
[----:B------:R-:W-:Y:S01]  /*4500*/  FMUL.FTZ R64, R0, R75 ;  /* 0x0000004b00407220 */ /* 0x000fe20000410000 */
[----:B------:R-:W0:Y:S01]  /*4510*/  MUFU.TANH R21, R21 ;  /* 0x0000001500157308 */ /* 0x000e220000002400 */
[----:B-1----:R-:W-:Y:S01]  /*4520*/  FMNMX.FTZ R68, R14, R67, !PT ;  /* 0x000000430e447209 */ /* 0x002fe20007810000 */
[----:B------:R-:W-:Y:S01]  /*4530*/  UMOV UR7, 0x40000040 ;  /* 0x4000004000077882 */ /* 0x000fe20000000000 */
[----:B------:R-:W-:-:S05]  /*4540*/  UMOV UR10, UR17 ;  /* 0x00000011000a7c82 */ /* 0x000fca0008000000 */
[----:B------:R-:W1:Y:S01]  /*4550*/  MUFU.TANH R20, R20 ;  /* 0x0000001400147308 */ /* 0x000e620000002400 */
[----:B--2---:R-:W-:-:S07]  /*4560*/  FMNMX.FTZ R67, R15, R66, !PT ;  /* 0x000000420f437209 */ /* 0x004fce0007810000 */
[----:B------:R-:W2:Y:S01]  /*4570*/  MUFU.TANH R24, R24 ;  /* 0x0000001800187308 */ /* 0x000ea20000002400 */
[----:B0-----:R-:W-:-:S07]  /*4580*/  FMNMX.FTZ R69, R21, R68, !PT ;  /* 0x0000004415457209 */ /* 0x001fce0007810000 */
[----:B------:R-:W0:Y:S01]  /*4590*/  MUFU.TANH R25, R25 ;  /* 0x0000001900197308 */ /* 0x000e220000002400 */
[----:B-1----:R-:W-:-:S07]  /*45a0*/  FMNMX.FTZ R66, R20, R67, !PT ;  /* 0x0000004314427209 */ /* 0x002fce0007810000 */
[----:B------:R-:W1:Y:S01]  /*45b0*/  MUFU.TANH R27, R27 ;  /* 0x0000001b001b7308 */ /* 0x000e620000002400 */
[----:B--2---:R-:W-:-:S07]  /*45c0*/  FMNMX.FTZ R68, R24, R69, !PT ;  /* 0x0000004518447209 */ /* 0x004fce0007810000 */
[----:B------:R-:W2:Y:S01]  /*45d0*/  MUFU.TANH R26, R26 ;  /* 0x0000001a001a7308 */ /* 0x000ea20000002400 */
[----:B0-----:R-:W-:Y:S01]  /*45e0*/  FMNMX.FTZ R67, R25, R66, !PT ;  /* 0x0000004219437209 */ /* 0x001fe20007810000 */
[----:B------:R-:W-:-:S06]  /*45f0*/  FMUL.FTZ R66, R0, R77 ;  /* 0x0000004d00427220 */ /* 0x000fcc0000410000 */
[----:B------:R-:W0:Y:S01]  /*4600*/  MUFU.TANH R28, R28 ;  /* 0x0000001c001c7308 */ /* 0x000e220000002400 */
[----:B-1----:R-:W-:-:S07]  /*4610*/  FMNMX.FTZ R69, R27, R68, !PT ;  /* 0x000000441b457209 */ /* 0x002fce0007810000 */
[----:B------:R-:W1:Y:S01]  /*4620*/  MUFU.TANH R29, R29 ;  /* 0x0000001d001d7308 */ /* 0x000e620000002400 */
[----:B--2---:R-:W-:Y:S01]  /*4630*/  FMNMX.FTZ R68, R26, R67, !PT ;  /* 0x000000431a447209 */ /* 0x004fe20007810000 */
[----:B------:R-:W-:Y:S02]  /*4640*/  WARPGROUP.DEPBAR.LE gsb0, 0x0 ;  /* 0x00008000000079c5 */ /* 0x000fe40000010000 */
[----:B------:R-:W-:-:S06]  /*4650*/  WARPGROUP.ARRIVE ;  /* 0x00000000000079c5 */ /* 0x000fcc0000000000 */
[----:B------:R-:W2:Y:S01]  /*4660*/  S2R R151, SR_TID.X ;  /* 0x0000000000977919 */ /* 0x000ea20000002100 */
[----:B------:R-:W3:Y:S01]  /*4670*/  MUFU.TANH R31, R31 ;  /* 0x0000001f001f7308 */ /* 0x000ee20000002400 */
[----:B0-----:R-:W-:Y:S01]  /*4680*/  FMNMX.FTZ R70, R28, R69, !PT ;  /* 0x000000451c467209 */ /* 0x001fe20007810000 */
[----:B------:R-:W-:Y:S01]  /*4690*/  QGMMA.64x96x32.F32.E4M3.E4M3 R88, R136, gdesc[UR4], R88, gsb0 ;  /* 0x0160000488587df3 */ /* 0x000fe20008000858 */
[----:B------:R-:W-:Y:S01]  /*46a0*/  UIADD3 UR6, UR11, 0x4, URZ ;  /* 0x000000040b067890 */ /* 0x000fe2000fffe03f */
[----:B------:R-:W-:-:S04]  /*46b0*/  UMOV UR7, 0x40000040 ;  /* 0x4000004000077882 */ /* 0x000fc80000000000 */
[----:B------:R-:W0:Y:S01]  /*46c0*/  MUFU.TANH R30, R30 ;  /* 0x0000001e001e7308 */ /* 0x000e220000002400 */
[----:B-1----:R-:W-:Y:S01]  /*46d0*/  FMNMX.FTZ R67, R29, R68, !PT ;  /* 0x000000441d437209 */ /* 0x002fe20007810000 */
[----:B------:R-:W-:-:S06]  /*46e0*/  FMUL.FTZ R68, R0, R78 ;  /* 0x0000004e00447220 */ /* 0x000fcc0000410000 */
[----:B------:R-:W1:Y:S01]  /*46f0*/  MUFU.TANH R32, R32 ;  /* 0x0000002000207308 */ /* 0x000e620000002400 */
[----:B---3--:R-:W-:-:S07]  /*4700*/  FMNMX.FTZ R69, R31, R70, !PT ;  /* 0x000000461f457209 */ /* 0x008fce0007810000 */
[----:B------:R-:W3:Y:S01]  /*4710*/  MUFU.TANH R33, R33 ;  /* 0x0000002100217308 */ /* 0x000ee20000002400 */
[----:B0-----:R-:W-:Y:S02]  /*4720*/  FMNMX.FTZ R70, R30, R67, !PT ;  /* 0x000000431e467209 */ /* 0x001fe40007810000 */
[----:B--2---:R-:W-:-:S05]  /*4730*/  LOP3.LUT P1, RZ, R151, 0x7f, RZ, 0xc0, !PT ;  /* 0x0000007f97ff7812 */ /* 0x004fca000782c0ff */
[----:B------:R-:W0:Y:S01]  /*4740*/  MUFU.TANH R35, R35 ;  /* 0x0000002300237308 */ /* 0x000e220000002400 */
[----:B-1----:R-:W-:Y:S01]  /*4750*/  FMNMX.FTZ R72, R32, R69, !PT ;  /* 0x0000004520487209 */ /* 0x002fe20007810000 */
[----:B------:R-:W-:-:S06]  /*4760*/  FMUL.FTZ R69, R0, R79 ;  /* 0x0000004f00457220 */ /* 0x000fcc0000410000 */
[----:B------:R-:W1:Y:S01]  /*4770*/  MUFU.TANH R34, R34 ;  /* 0x0000002200227308 */ /* 0x000e620000002400 */
[----:B---3--:R-:W-:-:S07]  /*4780*/  FMNMX.FTZ R67, R33, R70, !PT ;  /* 0x0000004621437209 */ /* 0x008fce0007810000 */
        /* <DEDUP_REMOVED lines=21> */
[----:B------:R-:W-:-:S04]  /*48e0*/  WARPGROUP.ARRIVE ;  /* 0x00000000000079c5 */ /* 0x000fc80000000000 */
[----:B------:R-:W2:Y:S01]  /*48f0*/  MUFU.TANH R45, R45 ;  /* 0x0000002d002d7308 */ /* 0x000ea20000002400 */
[----:B0-----:R-:W-:Y:S01]  /*4900*/  FMNMX.FTZ R72, R42, R67, !PT ;  /* 0x000000432a487209 */ /* 0x001fe20007810000 */
[----:B------:R-:W-:Y:S01]  /*4910*/  QGMMA.64x96x32.F32.E4M3.E4M3 R88, R140, gdesc[UR4], R88, gsb0 ;  /* 0x016000048c587df3 */ /* 0x000fe20008000858 */
[----:B------:R-:W-:Y:S01]  /*4920*/  UIADD3 UR6, UR11, 0x6, URZ ;  /* 0x000000060b067890 */ /* 0x000fe2000fffe03f */
[----:B------:R-:W-:-:S04]  /*4930*/  UMOV UR7, 0x40000040 ;  /* 0x4000004000077882 */ /* 0x000fc80000000000 */
[----:B------:R-:W0:Y:S01]  /*4940*/  MUFU.TANH R47, R47 ;  /* 0x0000002f002f7308 */ /* 0x000e220000002400 */
[----:B-1----:R-:W-:-:S07]  /*4950*/  FMNMX.FTZ R74, R44, R73, !PT ;  /* 0x000000492c4a7209 */ /* 0x002fce0007810000 */
[----:B------:R-:W1:Y:S01]  /*4960*/  MUFU.TANH R46, R46 ;  /* 0x0000002e002e7308 */ /* 0x000e620000002400 */
[----:B--2---:R-:W-:Y:S01]  /*4970*/  FMNMX.FTZ R67, R45, R72, !PT ;  /* 0x000000482d437209 */ /* 0x004fe20007810000 */
[----:B------:R-:W-:-:S06]  /*4980*/  FMUL.FTZ R72, R0, R82 ;  /* 0x0000005200487220 */ /* 0x000fcc0000410000 */
[----:B------:R-:W2:Y:S01]  /*4990*/  MUFU.TANH R48, R48 ;  /* 0x0000003000307308 */ /* 0x000ea20000002400 */
[----:B0-----:R-:W-:-:S07]  /*49a0*/  FMNMX.FTZ R73, R47, R74, !PT ;  /* 0x0000004a2f497209 */ /* 0x001fce0007810000 */
        /* <DEDUP_REMOVED lines=29> */
[----:B------:R-:W-:Y:S06]  /*4b80*/  QGMMA.64x96x32.F32.E4M3.E4M3 R88, R144, gdesc[UR4], R88, gsb0 ;  /* 0x0160000490587df3 */ /* 0x000fec0008000858 */
        /* <DEDUP_REMOVED lines=8> */
[----:B-1----:R-:W-:Y:S01]  /*4c10*/  FMNMX.FTZ R79, R63, R78, !PT ;  /* 0x0000004e3f4f7209 */ /* 0x002fe20007810000 */
[----:B------:R-:W-:-:S06]  /*4c20*/  FMUL.FTZ R78, R0, R87 ;  /* 0x00000057004e7220 */ /* 0x000fcc0000410000 */
        /* <DEDUP_REMOVED lines=19> */
[----:B--2---:R-:W-:Y:S01]  /*4d60*/  FMNMX.FTZ R80, R73, R80, !PT ;  /* 0x0000005049507209 */ /* 0x004fe20007810000 */
[----:B------:R-:W-:-:S06]  /*4d70*/  WARPGROUP.DEPBAR.LE gsb0, 0x0 ;  /* 0x00008000000079c5 */ /* 0x000fcc0000010000 */
[----:B------:R-:W2:Y:S01]  /*4d80*/  MUFU.TANH R76, R76 ;  /* 0x0000004c004c7308 */ /* 0x000ea20000002400 */
[----:B0-----:R-:W-:-:S07]  /*4d90*/  FMNMX.FTZ R67, R75, R74, !PT ;  /* 0x0000004a4b437209 */ /* 0x001fce0007810000 */
[----:B------:R-:W0:Y:S01]  /*4da0*/  MUFU.TANH R78, R78 ;  /* 0x0000004e004e7308 */ /* 0x000e220000002400 */
[----:B-1----:R-:W-:Y:S02]  /*4db0*/  FMNMX.FTZ R79, R77, R80, !PT ;  /* 0x000000504d4f7209 */ /* 0x002fe40007810000 */
[----:B--2---:R-:W-:-:S05]  /*4dc0*/  FMNMX.FTZ R80, R76, R67, !PT ;  /* 0x000000434c507209 */ /* 0x004fca0007810000 */
[----:B------:R-:W1:Y:S01]  /*4dd0*/  SHFL.BFLY PT, R67, R80, 0x2, 0x1f ;  /* 0x0c401f0050437f89 */ /* 0x000e6200000e0000 */
[----:B0-----:R-:W-:-:S05]  /*4de0*/  FMNMX.FTZ R79, R78, R79, !PT ;  /* 0x0000004f4e4f7209 */ /* 0x001fca0007810000 */
[----:B------:R-:W0:Y:S01]  /*4df0*/  SHFL.BFLY PT, R74, R79, 0x2, 0x1f ;  /* 0x0c401f004f4a7f89 */ /* 0x000e2200000e0000 */
[----:B-1----:R-:W-:Y:S02]  /*4e00*/  FMNMX.FTZ R81, R80, R67, !PT ;  /* 0x0000004350517209 */ /* 0x002fe40007810000 */
[----:B0-----:R-:W-:Y:S01]  /*4e10*/  FMNMX.FTZ R82, R79, R74, !PT ;  /* 0x0000004a4f527209 */ /* 0x001fe20007810000 */
[----:B------:R-:W-:Y:S02]  /*4e20*/  IMAD.U32 R79, RZ, RZ, UR10 ;  /* 0x0000000aff4f7e24 */ /* 0x000fe4000f8e00ff */
[----:B------:R-:W0:Y:S04]  /*4e30*/  SHFL.BFLY PT, R74, R81, 0x1, 0x1f ;  /* 0x0c201f00514a7f89 */ /* 0x000e2800000e0000 */
[----:B------:R-:W1:Y:S01]  /*4e40*/  SHFL.BFLY PT, R67, R82, 0x1, 0x1f ;  /* 0x0c201f0052437f89 */ /* 0x000e6200000e0000 */
[----:B0-----:R-:W-:-:S02]  /*4e50*/  FMNMX.FTZ R74, R81, R74, !PT ;  /* 0x0000004a514a7209 */ /* 0x001fc40007810000 */
[----:B-1----:R-:W-:-:S03]  /*4e60*/  FMNMX.FTZ R67, R82, R67, !PT ;  /* 0x0000004352437209 */ /* 0x002fc60007810000 */
[C---:B------:R-:W-:Y:S01]  /*4e70*/  FFMA.FTZ R79, R74.reuse, R79, -8 ;  /* 0xc10000004a4f7423 */ /* 0x040fe2000001004f */
[----:B------:R-:W-:-:S03]  /*4e80*/  FADD.FTZ R3, -R74, R3 ;  /* 0x000000034a037221 */ /* 0x000fc60000010100 */
[--C-:B------:R-:W-:Y:S01]  /*4e90*/  FFMA.FTZ R81, R8, UR10, -R79.reuse ;  /* 0x0000000a08517c23 */ /* 0x100fe2000801084f */
[----:B------:R-:W-:-:S01]  /*4ea0*/  FFMA.FTZ R8, R7, UR10, -R79 ;  /* 0x0000000a07087c23 */ /* 0x000fc2000801084f */
[--C-:B------:R-:W-:Y:S01]  /*4eb0*/  FFMA.FTZ R7, R11, UR10, -R79.reuse ;  /* 0x0000000a0b077c23 */ /* 0x100fe2000801084f */
[----:B------:R-:W-:-:S01]  /*4ec0*/  FFMA.FTZ R11, R15, UR10, -R79 ;  /* 0x0000000a0f0b7c23 */ /* 0x000fc2000801084f */
[--C-:B------:R-:W-:Y:S01]  /*4ed0*/  FFMA.FTZ R15, R25, UR10, -R79.reuse ;  /* 0x0000000a190f7c23 */ /* 0x100fe2000801084f */
[----:B------:R-:W-:-:S01]  /*4ee0*/  FFMA.FTZ R25, R29, UR10, -R79 ;  /* 0x0000000a1d197c23 */ /* 0x000fc2000801084f */
[--C-:B------:R-:W-:Y:S01]  /*4ef0*/  FFMA.FTZ R29, R33, UR10, -R79.reuse ;  /* 0x0000000a211d7c23 */ /* 0x100fe2000801084f */
[----:B------:R-:W-:-:S01]  /*4f00*/  FFMA.FTZ R33, R37, UR10, -R79 ;  /* 0x0000000a25217c23 */ /* 0x000fc2000801084f */
[--C-:B------:R-:W-:Y:S01]  /*4f10*/  FFMA.FTZ R37, R41, UR10, -R79.reuse ;  /* 0x0000000a29257c23 */ /* 0x100fe2000801084f */
[----:B------:R-:W-:Y:S01]  /*4f20*/  FMUL.FTZ R80, R3, UR10 ;  /* 0x0000000a03507c20 */ /* 0x000fe20008410000 */
[--C-:B------:R-:W-:Y:S01]  /*4f30*/  FFMA.FTZ R41, R45, UR10, -R79.reuse ;  /* 0x0000000a2d297c23 */ /* 0x100fe2000801084f */
[----:B------:R-:W-:-:S01]  /*4f40*/  FFMA.FTZ R45, R49, UR10, -R79 ;  /* 0x0000000a312d7c23 */ /* 0x000fc2000801084f */
[----:B------:R-:W-:Y:S01]  /*4f50*/  FFMA.FTZ R49, R53, UR10, -R79 ;  /* 0x0000000a35317c23 */ /* 0x000fe2000801084f */
[----:B------:R-:W-:-:S01]  /*4f60*/  FADD.FTZ R3, -R67, R6 ;  /* 0x0000000643037221 */ /* 0x000fc20000010100 */
[--C-:B------:R-:W-:Y:S01]  /*4f70*/  FFMA.FTZ R53, R57, UR10, -R79.reuse ;  /* 0x0000000a39357c23 */ /* 0x100fe2000801084f */
[----:B------:R0:W-:Y:S01]  /*4f80*/  MUFU.EX2 R6, R80 ;  /* 0x0000005000067308 */ /* 0x0001e20000000800 */
[----:B------:R-:W-:-:S01]  /*4f90*/  FFMA.FTZ R57, R61, UR10, -R79 ;  /* 0x0000000a3d397c23 */ /* 0x000fc2000801084f */
[--C-:B------:R-:W-:Y:S01]  /*4fa0*/  FFMA.FTZ R61, R65, UR10, -R79.reuse ;  /* 0x0000000a413d7c23 */ /* 0x100fe2000801084f */
[----:B------:R-:W-:-:S01]  /*4fb0*/  FFMA.FTZ R65, R70, UR10, -R79 ;  /* 0x0000000a46417c23 */ /* 0x000fc2000801084f */
[--C-:B------:R-:W-:Y:S01]  /*4fc0*/  FFMA.FTZ R70, R71, UR10, -R79.reuse ;  /* 0x0000000a47467c23 */ /* 0x100fe2000801084f */
[----:B------:R-:W-:-:S01]  /*4fd0*/  FFMA.FTZ R71, R75, UR10, -R79 ;  /* 0x0000000a4b477c23 */ /* 0x000fc2000801084f */
[----:B------:R-:W-:Y:S01]  /*4fe0*/  FMUL.FTZ R3, R3, UR10 ;  /* 0x0000000a03037c20 */ /* 0x000fe20008410000 */
[----:B------:R-:W-:-:S01]  /*4ff0*/  FFMA.FTZ R12, R12, UR10, -R79 ;  /* 0x0000000a0c0c7c23 */ /* 0x000fc2000801084f */
[----:B------:R-:W1:Y:S01]  /*5000*/  MUFU.EX2 R81, R81 ;  /* 0x0000005100517308 */ /* 0x000e620000000800 */
[----:B0-----:R-:W-:-:S02]  /*5010*/  IMAD.U32 R80, RZ, RZ, UR10 ;  /* 0x0000000aff507e24 */ /* 0x001fc4000f8e00ff */
[--C-:B------:R-:W-:Y:S01]  /*5020*/  FFMA.FTZ R20, R20, UR10, -R79.reuse ;  /* 0x0000000a14147c23 */ /* 0x100fe2000801084f */
[----:B------:R-:W-:-:S01]  /*5030*/  FFMA.FTZ R26, R26, UR10, -R79 ;  /* 0x0000000a1a1a7c23 */ /* 0x000fc2000801084f */
[----:B------:R-:W-:Y:S01]  /*5040*/  FFMA.FTZ R30, R30, UR10, -R79 ;  /* 0x0000000a1e1e7c23 */ /* 0x000fe2000801084f */
[----:B------:R-:W-:-:S01]  /*5050*/  FFMA.FTZ R75, R67, R80, -8 ;  /* 0xc1000000434b7423 */ /* 0x000fc20000010050 */
[--C-:B------:R-:W-:Y:S01]  /*5060*/  FFMA.FTZ R34, R34, UR10, -R79.reuse ;  /* 0x0000000a22227c23 */ /* 0x100fe2000801084f */
[----:B------:R-:W-:-:S01]  /*5070*/  FFMA.FTZ R38, R38, UR10, -R79 ;  /* 0x0000000a26267c23 */ /* 0x000fc2000801084f */
        /* <DEDUP_REMOVED lines=8> */
[----:B------:R-:W0:Y:S01]  /*5100*/  MUFU.EX2 R80, R80 ;  /* 0x0000005000507308 */ /* 0x000e220000000800 */
[----:B-1----:R-:W-:-:S01]  /*5110*/  FFMA.FTZ R5, R6, R5, R81 ;  /* 0x0000000506057223 */ /* 0x002fc20000010051 */
[--C-:B------:R-:W-:Y:S01]  /*5120*/  FFMA.FTZ R27, R28, UR10, -R75.reuse ;  /* 0x0000000a1c1b7c23 */ /* 0x100fe2000801084b */
[----:B------:R-:W-:-:S01]  /*5130*/  FFMA.FTZ R28, R31, UR10, -R75 ;  /* 0x0000000a1f1c7c23 */ /* 0x000fc2000801084b */
[--C-:B------:R-:W-:Y:S01]  /*5140*/  FFMA.FTZ R31, R32, UR10, -R75.reuse ;  /* 0x0000000a201f7c23 */ /* 0x100fe2000801084b */
[----:B------:R-:W-:-:S01]  /*5150*/  FFMA.FTZ R32, R35, UR10, -R75 ;  /* 0x0000000a23207c23 */ /* 0x000fc2000801084b */
[----:B------:R-:W-:Y:S01]  /*5160*/  FFMA.FTZ R35, R36, UR10, -R75 ;  /* 0x0000000a24237c23 */ /* 0x000fe2000801084b */
[----:B------:R-:W-:-:S01]  /*5170*/  FFMA.FTZ R42, R42, UR10, -R79 ;  /* 0x0000000a2a2a7c23 */ /* 0x000fc2000801084f */
[----:B------:R-:W1:Y:S01]  /*5180*/  MUFU.EX2 R8, R8 ;  /* 0x0000000800087308 */ /* 0x000e620000000800 */
[----:B------:R-:W-:-:S01]  /*5190*/  FFMA.FTZ R46, R46, UR10, -R79 ;  /* 0x0000000a2e2e7c23 */ /* 0x000fc2000801084f */
[--C-:B------:R-:W-:Y:S01]  /*51a0*/  FFMA.FTZ R50, R50, UR10, -R79.reuse ;  /* 0x0000000a32327c23 */ /* 0x100fe2000801084f */
[----:B------:R-:W-:-:S01]  /*51b0*/  FFMA.FTZ R54, R54, UR10, -R79 ;  /* 0x0000000a36367c23 */ /* 0x000fc2000801084f */
[--C-:B------:R-:W-:Y:S01]  /*51c0*/  FFMA.FTZ R58, R58, UR10, -R79.reuse ;  /* 0x0000000a3a3a7c23 */ /* 0x100fe2000801084f */
[----:B------:R-:W-:-:S01]  /*51d0*/  FFMA.FTZ R62, R62, UR10, -R79 ;  /* 0x0000000a3e3e7c23 */ /* 0x000fc2000801084f */
[--C-:B------:R-:W-:Y:S01]  /*51e0*/  FFMA.FTZ R66, R66, UR10, -R79.reuse ;  /* 0x0000000a42427c23 */ /* 0x100fe2000801084f */
[----:B------:R-:W-:-:S01]  /*51f0*/  FFMA.FTZ R76, R76, UR10, -R79 ;  /* 0x0000000a4c4c7c23 */ /* 0x000fc2000801084f */
[----:B------:R-:W2:Y:S01]  /*5200*/  MUFU.EX2 R9, R9 ;  /* 0x0000000900097308 */ /* 0x000ea20000000800 */
[----:B0-----:R-:W-:-:S01]  /*5210*/  FFMA.FTZ R4, R3, R4, R80 ;  /* 0x0000000403047223 */ /* 0x001fc20000010050 */
[--C-:B------:R-:W-:Y:S01]  /*5220*/  FFMA.FTZ R36, R39, UR10, -R75.reuse ;  /* 0x0000000a27247c23 */ /* 0x100fe2000801084b */
[----:B------:R-:W-:-:S01]  /*5230*/  FFMA.FTZ R39, R40, UR10, -R75 ;  /* 0x0000000a28277c23 */ /* 0x000fc2000801084b */
[--C-:B------:R-:W-:Y:S01]  /*5240*/  FFMA.FTZ R40, R43, UR10, -R75.reuse ;  /* 0x0000000a2b287c23 */ /* 0x100fe2000801084b */
[----:B------:R-:W-:-:S01]  /*5250*/  FFMA.FTZ R43, R44, UR10, -R75 ;  /* 0x0000000a2c2b7c23 */ /* 0x000fc2000801084b */
[--C-:B------:R-:W-:Y:S01]  /*5260*/  FFMA.FTZ R44, R47, UR10, -R75.reuse ;  /* 0x0000000a2f2c7c23 */ /* 0x100fe2000801084b */
[----:B------:R-:W-:-:S01]  /*5270*/  FFMA.FTZ R47, R48, UR10, -R75 ;  /* 0x0000000a302f7c23 */ /* 0x000fc2000801084b */
[----:B------:R-:W0:Y:S01]  /*5280*/  MUFU.EX2 R7, R7 ;  /* 0x0000000700077308 */ /* 0x000e220000000800 */
[----:B-1----:R-:W-:-:S01]  /*5290*/  FADD.FTZ R82, R8, R5 ;  /* 0x0000000508527221 */ /* 0x002fc20000010000 */
[--C-:B------:R-:W-:Y:S01]  /*52a0*/  FFMA.FTZ R48, R51, UR10, -R75.reuse ;  /* 0x0000000a33307c23 */ /* 0x100fe2000801084b */
[----:B------:R-:W-:-:S01]  /*52b0*/  FFMA.FTZ R51, R52, UR10, -R75 ;  /* 0x0000000a34337c23 */ /* 0x000fc2000801084b */
[--C-:B------:R-:W-:Y:S01]  /*52c0*/  FFMA.FTZ R52, R55, UR10, -R75.reuse ;  /* 0x0000000a37347c23 */ /* 0x100fe2000801084b */
[----:B------:R-:W-:-:S01]  /*52d0*/  FFMA.FTZ R69, R69, UR10, -R75 ;  /* 0x0000000a45457c23 */ /* 0x000fc2000801084b */
[----:B------:R-:W-:-:S02]  /*52e0*/  FFMA.FTZ R73, R73, UR10, -R75 ;  /* 0x0000000a49497c23 */ /* 0x000fc4000801084b */
[----:B------:R-:W1:Y:S01]  /*52f0*/  MUFU.EX2 R10, R10 ;  /* 0x0000000a000a7308 */ /* 0x000e620000000800 */
[----:B--2---:R-:W-:-:S07]  /*5300*/  FADD.FTZ R5, R9, R4 ;  /* 0x0000000409057221 */ /* 0x004fce0000010000 */
[----:B------:R-:W2:Y:S01]  /*5310*/  MUFU.EX2 R12, R12 ;  /* 0x0000000c000c7308 */ /* 0x000ea20000000800 */
[----:B0-----:R-:W-:-:S07]  /*5320*/  FADD.FTZ R79, R7, R82 ;  /* 0x00000052074f7221 */ /* 0x001fce0000010000 */
[----:B------:R-:W0:Y:S01]  /*5330*/  MUFU.EX2 R13, R13 ;  /* 0x0000000d000d7308 */ /* 0x000e220000000800 */
[----:B-1----:R-:W-:-:S07]  /*5340*/  FADD.FTZ R4, R10, R5 ;  /* 0x000000050a047221 */ /* 0x002fce0000010000 */
        /* <DEDUP_REMOVED lines=9> */
[----:B0-----:R-:W-:-:S01]  /*53e0*/  FADD.FTZ R82, R20, R55 ;  /* 0x0000003714527221 */ /* 0x001fc20000010000 */
[--C-:B------:R-:W-:Y:S01]  /*53f0*/  FFMA.FTZ R55, R56, UR10, -R75.reuse ;  /* 0x0000000a38377c23 */ /* 0x100fe2000801084b */
[----:B------:R-:W-:-:S05]  /*5400*/  FFMA.FTZ R56, R59, UR10, -R75 ;  /* 0x0000000a3b387c23 */ /* 0x000fca000801084b */
        /* <DEDUP_REMOVED lines=15> */
[----:B--2---:R-:W-:-:S01]  /*5500*/  FADD.FTZ R82, R30, R59 ;  /* 0x0000003b1e527221 */ /* 0x004fc20000010000 */
[--C-:B------:R-:W-:Y:S01]  /*5510*/  FFMA.FTZ R59, R60, UR10, -R75.reuse ;  /* 0x0000000a3c3b7c23 */ /* 0x100fe2000801084b */
[----:B------:R-:W-:-:S05]  /*5520*/  FFMA.FTZ R60, R63, UR10, -R75 ;  /* 0x0000000a3f3c7c23 */ /* 0x000fca000801084b */
        /* <DEDUP_REMOVED lines=15> */
[----:B-1----:R-:W-:-:S01]  /*5620*/  FADD.FTZ R82, R38, R63 ;  /* 0x0000003f26527221 */ /* 0x002fc20000010000 */
[--C-:B------:R-:W-:Y:S01]  /*5630*/  FFMA.FTZ R63, R64, UR10, -R75.reuse ;  /* 0x0000000a403f7c23 */ /* 0x100fe2000801084b */
[----:B------:R-:W-:-:S05]  /*5640*/  FFMA.FTZ R64, R68, UR10, -R75 ;  /* 0x0000000a44407c23 */ /* 0x000fca000801084b */
        /* <DEDUP_REMOVED lines=20> */
[----:B------:R-:W-:-:S06]  /*5790*/  FFMA.FTZ R68, R72, UR10, -R75 ;  /* 0x0000000a48447c23 */ /* 0x000fcc000801084b */
        /* <DEDUP_REMOVED lines=23> */
[----:B-1----:R-:W-:-:S01]  /*5910*/  FADD.FTZ R5, R59, R4 ;  /* 0x000000043b057221 */ /* 0x002fc20000010000 */
[----:B------:R-:W-:-:S05]  /*5920*/  MOV R4, UR20 ;  /* 0x0000001400047c02 */ /* 0x000fca0008000f00 */
[----:B------:R-:W-:Y:S01]  /*5930*/  @!P1 VIADD R4, R4, 0x19c40 ;  /* 0x00019c4004049836 */ /* 0x000fe20000000000 */
[----:B------:R-:W1:Y:S01]  /*5940*/  MUFU.EX2 R62, R62 ;  /* 0x0000003e003e7308 */ /* 0x000e620000000800 */
[----:B--2---:R-:W-:-:S03]  /*5950*/  FADD.FTZ R77, R57, R82 ;  /* 0x00000052394d7221 */ /* 0x004fc60000010000 */
[----:B------:R-:W-:-:S04]  /*5960*/  @!P1 PRMT R4, RZ, 0x654, R4 ;  /* 0x00000654ff049816 */ /* 0x000fc80000000004 */
[----:B------:R-:W2:Y:S01]  /*5970*/  MUFU.EX2 R63, R63 ;  /* 0x0000003f003f7308 */ /* 0x000ea20000000800 */
[----:B0-----:R-:W-:-:S01]  /*5980*/  FADD.FTZ R82, R60, R5 ;  /* 0x000000053c527221 */ /* 0x001fc20000010000 */
[----:B------:R0:W-:Y:S06]  /*5990*/  @!P1 SYNCS.ARRIVE.TRANS64.RED.A1T0 RZ, [R4+URZ], RZ ;  /* 0x000000ff04ff99a7 */ /* 0x0001ec000810043f */
[----:B------:R-:W3:Y:S01]  /*59a0*/  MUFU.EX2 R61, R61 ;  /* 0x0000003d003d7308 */ /* 0x000ee20000000800 */
[----:B-1----:R-:W-:-:S07]  /*59b0*/  FADD.FTZ R84, R62, R77 ;  /* 0x0000004d3e547221 */ /* 0x002fce0000010000 */
[----:B------:R-:W1:Y:S01]  /*59c0*/  MUFU.EX2 R64, R64 ;  /* 0x0000004000407308 */ /* 0x000e620000000800 */
[----:B--2---:R-:W-:-:S07]  /*59d0*/  FADD.FTZ R5, R63, R82 ;  /* 0x000000523f057221 */ /* 0x004fce0000010000 */
[----:B------:R-:W0:Y:S01]  /*59e0*/  MUFU.EX2 R66, R66 ;  /* 0x0000004200427308 */ /* 0x000e220000000800 */
[----:B---3--:R-:W-:-:S07]  /*59f0*/  FADD.FTZ R77, R61, R84 ;  /* 0x000000543d4d7221 */ /* 0x008fce0000010000 */
[----:B------:R-:W2:Y:S01]  /*5a00*/  MUFU.EX2 R69, R69 ;  /* 0x0000004500457308 */ /* 0x000ea20000000800 */
[----:B-1----:R-:W-:-:S07]  /*5a10*/  FADD.FTZ R78, R64, R5 ;  /* 0x00000005404e7221 */ /* 0x002fce0000010000 */
[----:B------:R-:W1:Y:S01]  /*5a20*/  MUFU.EX2 R65, R65 ;  /* 0x0000004100417308 */ /* 0x000e620000000800 */
[----:B0-----:R-:W-:-:S07]  /*5a30*/  FADD.FTZ R4, R66, R77 ;  /* 0x0000004d42047221 */ /* 0x001fce0000010000 */
[----:B------:R-:W0:Y:S01]  /*5a40*/  MUFU.EX2 R68, R68 ;  /* 0x0000004400447308 */ /* 0x000e220000000800 */
[----:B--2---:R-:W-:-:S07]  /*5a50*/  FADD.FTZ R5, R69, R78 ;  /* 0x0000004e45057221 */ /* 0x004fce0000010000 */
        /* <DEDUP_REMOVED lines=11> */
[----:B--2---:R-:W-:-:S01]  /*5b10*/  FADD.FTZ R4, R72, R5 ;  /* 0x0000000548047221 */ /* 0x004fc20000010000 */
[----:B-1----:R-:W-:-:S03]  /*5b20*/  FADD.FTZ R5, R76, R77 ;  /* 0x0000004d4c057221 */ /* 0x002fc60000010000 */
[----:B0-----:R-:W-:Y:S01]  /*5b30*/  FADD.FTZ R4, R75, R4 ;  /* 0x000000044b047221 */ /* 0x001fe20000010000 */
[----:B------:R-:W-:Y:S06]  /*5b40*/  @!P0 BRA `(.L_x_24) ;  /* 0x0000000000048947 */ /* 0x000fec0003800000 */
[----:B------:R-:W-:Y:S01]  /*5b50*/  BPT.TRAP 0x1 ;  /* 0x000000040000795c */ /* 0x000fe20000300000 */
.L_x_24:
[----:B------:R-:W-:Y:S01]  /*5b60*/  UIADD3 UR6, UR14, 0x19c60, URZ ;  /* 0x00019c600e067890 */ /* 0x000fe2000fffe03f */
[----:B------:R-:W-:Y:S01]  /*5b70*/  ISETP.LT.AND P1, PT, RZ, UR46, PT ;  /* 0x0000002eff007c0c */ /* 0x000fe2000bf21270 */
[----:B------:R-:W-:Y:S01]  /*5b80*/  UIADD3 UR7, UR46, -0x1, URZ ;  /* 0xffffffff2e077890 */ /* 0x000fe2000fffe03f */
[----:B------:R-:W-:Y:S01]  /*5b90*/  F2FP.SATFINITE.E4M3.F32.PACK_AB_MERGE_C R7, R12, R7, RZ ;  /* 0x000000070c07723e */ /* 0x000fe200048070ff */
[----:B------:R-:W-:Y:S01]  /*5ba0*/  UPRMT UR6, UR40, 0x654, UR6 ;  /* 0x0000065428067896 */ /* 0x000fe20008000006 */
[----:B------:R-:W-:Y:S01]  /*5bb0*/  F2FP.SATFINITE.E4M3.F32.PACK_AB_MERGE_C R10, R13, R10, RZ ;  /* 0x0000000a0d0a723e */ /* 0x000fe200048070ff */
[----:B------:R-:W-:Y:S01]  /*5bc0*/  UMOV UR18, UR37 ;  /* 0x0000002500127c82 */ /* 0x000fe20008000000 */
[----:B------:R-:W-:Y:S01]  /*5bd0*/  F2FP.SATFINITE.E4M3.F32.PACK_AB_MERGE_C R15, R26, R15, RZ ;  /* 0x0000000f1a0f723e */ /* 0x000fe200048070ff */
[----:B------:R-:W-:Y:S01]  /*5be0*/  UMOV UR19, UR38 ;  /* 0x0000002600137c82 */ /* 0x000fe20008000000 */
[----:B------:R-:W-:Y:S01]  /*5bf0*/  F2FP.SATFINITE.E4M3.F32.PACK_AB_MERGE_C R24, R27, R24, RZ ;  /* 0x000000181b18723e */ /* 0x000fe200048070ff */
[----:B------:R-:W-:Y:S01]  /*5c00*/  UMOV UR46, UR7 ;  /* 0x00000007002e7c82 */ /* 0x000fe20008000000 */
[----:B------:R-:W-:Y:S01]  /*5c10*/  F2FP.SATFINITE.E4M3.F32.PACK_AB_MERGE_C R29, R34, R29, RZ ;  /* 0x0000001d221d723e */ /* 0x000fe200048070ff */
[----:B------:R-:W-:Y:S01]  /*5c20*/  FMUL.FTZ R88, R88, R6 ;  /* 0x0000000658587220 */ /* 0x000fe20000410000 */
[----:B------:R-:W-:Y:S01]  /*5c30*/  F2FP.SATFINITE.E4M3.F32.PACK_AB_MERGE_C R32, R35, R32, RZ ;  /* 0x000000202320723e */ /* 0x000fe200048070ff */
[----:B------:R-:W-:Y:S01]  /*5c40*/  SYNCS.ARRIVE.TRANS64.RED.A1T0 RZ, [UR6], RZ ;  /* 0x000000ffffff79a7 */ /* 0x000fe20008100406 */
[----:B------:R-:W-:Y:S01]  /*5c50*/  F2FP.SATFINITE.E4M3.F32.PACK_AB_MERGE_C R37, R42, R37, RZ ;  /* 0x000000252a25723e */ /* 0x000fe200048070ff */
[----:B------:R-:W-:Y:S01]  /*5c60*/  FMUL.FTZ R89, R89, R6 ;  /* 0x0000000659597220 */ /* 0x000fe20000410000 */
[----:B------:R-:W-:Y:S01]  /*5c70*/  F2FP.SATFINITE.E4M3.F32.PACK_AB_MERGE_C R40, R43, R40, RZ ;  /* 0x000000282b28723e */ /* 0x000fe200048070ff */
[-C--:B------:R-:W-:Y:S01]  /*5c80*/  FMUL.FTZ R92, R92, R6.reuse ;  /* 0x000000065c5c7220 */ /* 0x080fe20000410000 */
        /* <DEDUP_REMOVED lines=28> */
[----:B------:R-:W-:Y:S01]  /*5e50*/  FMUL.FTZ R133, R133, R6 ;  /* 0x0000000685857220 */ /* 0x000fe20000410000 */
        /* <DEDUP_REMOVED lines=24> */
[----:B------:R-:W-:Y:S01]  /*5fe0*/  F2FP.SATFINITE.E4M3.F32.PACK_AB_MERGE_C R148, R8, R81, R7 ;  /* 0x000000510894723e */ /* 0x000fe20004807007 */
[----:B------:R-:W-:Y:S01]  /*5ff0*/  IMAD.MOV.U32 R6, RZ, RZ, R67 ;  /* 0x000000ffff067224 */ /* 0x000fe200078e0043 */
[----:B------:R-:W-:Y:S01]  /*6000*/  F2FP.SATFINITE.E4M3.F32.PACK_AB_MERGE_C R149, R9, R80, R10 ;  /* 0x000000500995723e */ /* 0x000fe2000480700a */
[----:B------:R-:W-:Y:S01]  /*6010*/  IMAD.MOV.U32 R3, RZ, RZ, R74 ;  /* 0x000000ffff037224 */ /* 0x000fe200078e004a */
[----:B------:R-:W-:-:S02]  /*6020*/  F2FP.SATFINITE.E4M3.F32.PACK_AB_MERGE_C R150, R20, R11, R15 ;  /* 0x0000000b1496723e */ /* 0x000fc4000480700f */
[----:B------:R-:W-:Y:S02]  /*6030*/  F2FP.SATFINITE.E4M3.F32.PACK_AB_MERGE_C R151, R21, R14, R24 ;  /* 0x0000000e1597723e */ /* 0x000fe40004807018 */
[----:B------:R-:W-:Y:S02]  /*6040*/  F2FP.SATFINITE.E4M3.F32.PACK_AB_MERGE_C R136, R30, R25, R29 ;  /* 0x000000191e88723e */ /* 0x000fe4000480701d */
[----:B------:R-:W-:Y:S02]  /*6050*/  F2FP.SATFINITE.E4M3.F32.PACK_AB_MERGE_C R137, R31, R28, R32 ;  /* 0x0000001c1f89723e */ /* 0x000fe40004807020 */
[----:B------:R-:W-:Y:S02]  /*6060*/  F2FP.SATFINITE.E4M3.F32.PACK_AB_MERGE_C R138, R38, R33, R37 ;  /* 0x00000021268a723e */ /* 0x000fe40004807025 */
[----:B------:R-:W-:Y:S02]  /*6070*/  F2FP.SATFINITE.E4M3.F32.PACK_AB_MERGE_C R139, R39, R36, R40 ;  /* 0x00000024278b723e */ /* 0x000fe40004807028 */
[----:B------:R-:W-:-:S02]  /*6080*/  F2FP.SATFINITE.E4M3.F32.PACK_AB_MERGE_C R140, R46, R41, R45 ;  /* 0x000000292e8c723e */ /* 0x000fc4000480702d */
[----:B------:R-:W-:Y:S02]  /*6090*/  F2FP.SATFINITE.E4M3.F32.PACK_AB_MERGE_C R141, R47, R44, R48 ;  /* 0x0000002c2f8d723e */ /* 0x000fe40004807030 */
[----:B------:R-:W-:Y:S02]  /*60a0*/  F2FP.SATFINITE.E4M3.F32.PACK_AB_MERGE_C R142, R54, R49, R53 ;  /* 0x00000031368e723e */ /* 0x000fe40004807035 */
[----:B------:R-:W-:Y:S02]  /*60b0*/  F2FP.SATFINITE.E4M3.F32.PACK_AB_MERGE_C R143, R55, R52, R56 ;  /* 0x00000034378f723e */ /* 0x000fe40004807038 */
[----:B------:R-:W-:Y:S02]  /*60c0*/  F2FP.SATFINITE.E4M3.F32.PACK_AB_MERGE_C R144, R62, R57, R61 ;  /* 0x000000393e90723e */ /* 0x000fe4000480703d */
[----:B------:R-:W-:Y:S02]  /*60d0*/  F2FP.SATFINITE.E4M3.F32.PACK_AB_MERGE_C R145, R63, R60, R64 ;  /* 0x0000003c3f91723e */ /* 0x000fe40004807040 */
[----:B------:R-:W-:-:S02]  /*60e0*/  F2FP.SATFINITE.E4M3.F32.PACK_AB_MERGE_C R146, R70, R65, R71 ;  /* 0x000000414692723e */ /* 0x000fc40004807047 */
[----:B------:R-:W-:Y:S01]  /*60f0*/  F2FP.SATFINITE.E4M3.F32.PACK_AB_MERGE_C R147, R73, R68, R72 ;  /* 0x000000444993723e */ /* 0x000fe20004807048 */
[----:B------:R-:W-:Y:S06]  /*6100*/  @P1 BRA `(.L_x_25) ;  /* 0xffffffdc00181947 */ /* 0x000fec000383ffff */
.L_x_15:
[----:B------:R-:W-:Y:S06]  /*6110*/  BAR.ARV 0x8, 0x200 ;  /* 0x0208000000007b1d */ /* 0x000fec0000002000 */
[----:B------:R-:W-:Y:S05]  /*6120*/  @!P0 BRA `(.L_x_26) ;  /* 0x0000000000048947 */ /* 0x000fea0003800000 */
[----:B------:R-:W-:Y:S01]  /*6130*/  BPT.TRAP 0x1 ;  /* 0x000000040000795c */ /* 0x000fe20000300000 */
.L_x_26:
[----:B------:R-:W-:Y:S01]  /*6140*/  ULEA UR4, UR38, UR43, 0x3 ;  /* 0x0000002b26047291 */ /* 0x000fe2000f8e183f */
[----:B------:R-:W-:-:S05]  /*6150*/  IMAD.U32 R0, RZ, RZ, UR37 ;  /* 0x00000025ff007e24 */ /* 0x000fca000f8e00ff */
[----:B------:R-:W-:-:S04]  /*6160*/  SHF.L.U32 R0, R0, 0x1f, RZ ;  /* 0x0000001f00007819 */ /* 0x000fc800000006ff */
[----:B------:R0:W1:Y:S01]  /*6170*/  SYNCS.PHASECHK.TRANS64.TRYWAIT P1, [UR4+0x19c50], R0 ;  /* 0x019c5000ff0075a7 */ /* 0x0000620008020144 */
[----:B------:R-:W-:Y:S05]  /*6180*/  @!P0 BRA `(.L_x_27) ;  /* 0x0000000000048947 */ /* 0x000fea0003800000 */
[----:B------:R-:W-:Y:S01]  /*6190*/  BPT.TRAP 0x1 ;  /* 0x000000040000795c */ /* 0x000fe20000300000 */
.L_x_27:
[----:B-1----:R-:W-:Y:S05]  /*61a0*/  @P1 BRA `(.L_x_28) ;  /* 0x0000000000081947 */ /* 0x002fea0003800000 */
[----:B------:R-:W1:Y:S02]  /*61b0*/  SYNCS.PHASECHK.TRANS64.TRYWAIT P1, [UR4+0x19c50], R0 ;  /* 0x019c5000ff0075a7 */ /* 0x000e640008020144 */
[----:B-1----:R-:W-:Y:S05]  /*61c0*/  @!P1 BRA `(.L_x_29) ;  /* 0x0000005000d49947 */ /* 0x002fea0003800000 */
.L_x_28:
[----:B------:R-:W-:Y:S01]  /*61d0*/  ULDC.64 UR8, c[0x0][0x9a0] ;  /* 0x0002680000087ab9 */ /* 0x000fe20000000a00 */
[----:B------:R-:W-:Y:S01]  /*61e0*/  UIADD3 UR5, UR43, 0x3000, URZ ;  /* 0x000030002b057890 */ /* 0x000fe2000fffe03f */
[----:B------:R-:W-:Y:S01]  /*61f0*/  WARPGROUP.ARRIVE ;  /* 0x00000000000079c5 */ /* 0x000fe20000000000 */
[----:B------:R-:W-:Y:S01]  /*6200*/  UISETP.NE.U32.AND UP0, UPT, UR8, URZ, UPT ;  /* 0x0000003f0800728c */ /* 0x000fe2000bf05070 */
[----:B------:R-:W-:Y:S01]  /*6210*/  IMAD.MOV.U32 R8, RZ, RZ, 0x3f800000 ;  /* 0x3f800000ff087424 */ /* 0x000fe200078e00ff */
[----:B------:R-:W-:Y:S02]  /*6220*/  USHF.R.U32.HI UR5, URZ, 0x4, UR5 ;  /* 0x000000043f057899 */ /* 0x000fe40008011605 */
[----:B------:R-:W-:Y:S02]  /*6230*/  UISETP.NE.AND.EX UP0, UPT, UR9, URZ, UPT, UP0 ;  /* 0x0000003f0900728c */ /* 0x000fe4000bf05300 */
[----:B------:R-:W-:-:S04]  /*6240*/  ULOP3.LUT UR5, UR5, 0x3fff, URZ, 0xc0, !UPT ;  /* 0x00003fff05057892 */ /* 0x000fc8000f8ec03f */
[----:B------:R-:W-:Y:S01]  /*6250*/  ULOP3.LUT UR11, UR5, 0x10000, URZ, 0xfc, !UPT ;  /* 0x00010000050b7892 */ /* 0x000fe2000f8efc3f */
[----:B------:R-:W-:-:S04]  /*6260*/  PLOP3.LUT P1, PT, PT, PT, UP0, 0x80, 0x0 ;  /* 0x000000000000781c */ /* 0x000fc80003f2f008 */
[----:B------:R-:W-:Y:S02]  /*6270*/  @UP0 USHF.R.S32.HI UR5, URZ, 0x1f, UR44 ;  /* 0x0000001f3f050899 */ /* 0x000fe4000801142c */
[----:B------:R-:W-:Y:S01]  /*6280*/  @UP0 UIADD3 UR14, -UR44, URZ, URZ ;  /* 0x0000003f2c0e0290 */ /* 0x000fe2000fffe13f */
[----:B------:R-:W-:Y:S01]  /*6290*/  @UP0 ULDC.64 UR6, c[0x0][0x9c8] ;  /* 0x0002720000060ab9 */ /* 0x000fe20000000a00 */
[----:B------:R-:W-:Y:S01]  /*62a0*/  @UP0 ULDC UR15, c[0x0][0xc44] ;  /* 0x00031100000f0ab9 */ /* 0x000fe20000000800 */
[----:B------:R-:W-:Y:S02]  /*62b0*/  @UP0 UIMAD UR5, UR5, UR6, URZ ;  /* 0x00000006050502a4 */ /* 0x000fe4000f8e023f */
[----:B------:R-:W-:Y:S02]  /*62c0*/  @UP0 UIMAD UR16, UR15, UR14, UR41 ;  /* 0x0000000e0f1002a4 */ /* 0x000fe4000f8e0229 */
[----:B------:R-:W-:Y:S02]  /*62d0*/  @UP0 UIMAD.WIDE.U32 UR12, UR44, UR6, URZ ;  /* 0x000000062c0c02a5 */ /* 0x000fe4000f8e003f */
[----:B------:R-:W-:-:S02]  /*62e0*/  @UP0 UIMAD UR6, UR44, UR7, UR5 ;  /* 0x000000072c0602a4 */ /* 0x000fc4000f8e0205 */
[----:B------:R-:W-:Y:S02]  /*62f0*/  @UP0 USHF.R.S32.HI UR7, URZ, 0x1f, UR16 ;  /* 0x0000001f3f070899 */ /* 0x000fe40008011410 */
[----:B------:R-:W-:Y:S01]  /*6300*/  UIMAD UR5, UR38, 0x300, UR11 ;  /* 0x00000300260578a4 */ /* 0x000fe2000f8e020b */
[----:B------:R-:W-:Y:S01]  /*6310*/  @UP0 ULDC.64 UR14, c[0x0][0x9d0] ;  /* 0x00027400000e0ab9 */ /* 0x000fe20000000a00 */
[----:B------:R-:W-:Y:S02]  /*6320*/  @UP0 UIADD3 UR13, UR13, UR6, URZ ;  /* 0x000000060d0d0290 */ /* 0x000fe4000fffe03f */
[----:B------:R-:W-:-:S03]  /*6330*/  @UP0 UIMAD UR11, UR7, UR14, URZ ;  /* 0x0000000e070b02a4 */ /* 0x000fc6000f8e023f */
[----:B------:R-:W-:Y:S01]  /*6340*/  UMOV UR6, UR5 ;  /* 0x0000000500067c82 */ /* 0x000fe20008000000 */
[----:B------:R-:W-:Y:S01]  /*6350*/  UMOV UR7, 0x40000040 ;  /* 0x4000004000077882 */ /* 0x000fe20000000000 */
[----:B------:R-:W-:Y:S01]  /*6360*/  @UP0 UIMAD UR11, UR16, UR15, UR11 ;  /* 0x0000000f100b02a4 */ /* 0x000fe2000f8e020b */
[----:B------:R-:W-:Y:S01]  /*6370*/  QGMMA.64x96x32.F32.E4M3.E4M3 R88, R148, gdesc[UR4], R88, gsb0 ;  /* 0x0160000494587df3 */ /* 0x000fe20008000858 */
[----:B------:R-:W-:-:S04]  /*6380*/  @UP0 UIMAD.WIDE.U32 UR12, UR16, UR14, UR12 ;  /* 0x0000000e100c02a5 */ /* 0x000fc8000f8e000c */
[----:B------:R-:W-:Y:S02]  /*6390*/  @UP0 UIADD3 UR6, UR13, UR11, URZ ;  /* 0x0000000b0d060290 */ /* 0x000fe4000fffe03f */
[----:B------:R-:W-:-:S04]  /*63a0*/  @UP0 ULEA UR8, UP1, UR12, UR8, 0x2 ;  /* 0x000000080c080291 */ /* 0x000fc8000f82103f */
[----:B------:R-:W-:Y:S02]  /*63b0*/  @UP0 ULEA.HI.X UR9, UR12, UR9, UR6, 0x2, UP1 ;  /* 0x000000090c090291 */ /* 0x000fe400088f1406 */
[----:B------:R-:W-:-:S04]  /*63c0*/  IMAD.U32 R6, RZ, RZ, UR8 ;  /* 0x00000008ff067e24 */ /* 0x000fc8000f8e00ff */
[----:B------:R-:W-:-:S05]  /*63d0*/  IMAD.U32 R7, RZ, RZ, UR9 ;  /* 0x00000009ff077e24 */ /* 0x000fca000f8e00ff */
[----:B------:R2:W3:Y:S01]  /*63e0*/  @P1 LDG.E R8, desc[UR52][R6.64] ;  /* 0x0000003406081981 */ /* 0x0004e2000c1e1900 */
[----:B------:R-:W-:Y:S01]  /*63f0*/  UIADD3 UR6, UR5, 0x2, URZ ;  /* 0x0000000205067890 */ /* 0x000fe2000fffe03f */
[----:B------:R-:W-:Y:S01]  /*6400*/  UMOV UR7, 0x40000040 ;  /* 0x4000004000077882 */ /* 0x000fe20000000000 */
[----:B------:R-:W-:Y:S02]  /*6410*/  WARPGROUP.DEPBAR.LE gsb0, 0x0 ;  /* 0x00008000000079c5 */ /* 0x000fe40000010000 */
[----:B------:R-:W-:-:S06]  /*6420*/  WARPGROUP.ARRIVE ;  /* 0x00000000000079c5 */ /* 0x000fcc0000000000 */
[----:B------:R-:W-:Y:S01]  /*6430*/  QGMMA.64x96x32.F32.E4M3.E4M3 R88, R136, gdesc[UR4], R88, gsb0 ;  /* 0x0160000488587df3 */ /* 0x000fe20008000858 */
[----:B------:R-:W-:Y:S01]  /*6440*/  UIADD3 UR6, UR5, 0x4, URZ ;  /* 0x0000000405067890 */ /* 0x000fe2000fffe03f */
[----:B------:R-:W-:Y:S01]  /*6450*/  UMOV UR7, 0x40000040 ;  /* 0x4000004000077882 */ /* 0x000fe20000000000 */
[----:B01----:R-:W0:Y:S04]  /*6460*/  SHFL.BFLY PT, R0, R5, 0x2, 0x1f ;  /* 0x0c401f0005007f89 */ /* 0x003e2800000e0000 */
[----:B------:R-:W1:Y:S01]  /*6470*/  SHFL.BFLY PT, R9, R4, 0x2, 0x1f ;  /* 0x0c401f0004097f89 */ /* 0x000e6200000e0000 */
[----:B------:R-:W-:Y:S02]  /*6480*/  WARPGROUP.DEPBAR.LE gsb0, 0x0 ;  /* 0x00008000000079c5 */ /* 0x000fe40000010000 */
[----:B------:R-:W-:-:S06]  /*6490*/  WARPGROUP.ARRIVE ;  /* 0x00000000000079c5 */ /* 0x000fcc0000000000 */
[----:B------:R-:W-:Y:S01]  /*64a0*/  QGMMA.64x96x32.F32.E4M3.E4M3 R88, R140, gdesc[UR4], R88, gsb0 ;  /* 0x016000048c587df3 */ /* 0x000fe20008000858 */
[----:B------:R-:W-:Y:S01]  /*64b0*/  UIADD3 UR6, UR5, 0x6, URZ ;  /* 0x0000000605067890 */ /* 0x000fe2000fffe03f */
[----:B------:R-:W-:Y:S01]  /*64c0*/  UMOV UR7, 0x40000040 ;  /* 0x4000004000077882 */ /* 0x000fe20000000000 */
[----:B0-----:R-:W-:-:S01]  /*64d0*/  FADD.FTZ R0, R0, R5 ;  /* 0x0000000500007221 */ /* 0x001fc20000010000 */
[----:B-1----:R-:W-:-:S04]  /*64e0*/  FADD.FTZ R9, R9, R4 ;  /* 0x0000000409097221 */ /* 0x002fc80000010000 */
[----:B------:R-:W0:Y:S04]  /*64f0*/  SHFL.BFLY PT, R3, R0, 0x1, 0x1f ;  /* 0x0c201f0000037f89 */ /* 0x000e2800000e0000 */
[----:B--2---:R-:W1:Y:S01]  /*6500*/  SHFL.BFLY PT, R6, R9, 0x1, 0x1f ;  /* 0x0c201f0009067f89 */ /* 0x004e6200000e0000 */
[----:B------:R-:W-:Y:S02]  /*6510*/  IMAD.MOV.U32 R5, RZ, RZ, RZ ;  /* 0x000000ffff057224 */ /* 0x000fe400078e00ff */
[----:B0-----:R-:W-:Y:S01]  /*6520*/  FADD.FTZ R7, R0, R3 ;  /* 0x0000000300077221 */ /* 0x001fe20000010000 */
[----:B-1----:R-:W-:-:S04]  /*6530*/  FADD.FTZ R10, R9, R6 ;  /* 0x00000006090a7221 */ /* 0x002fc80000010000 */
[C---:B------:R-:W-:Y:S01]  /*6540*/  FSETP.NE.FTZ.AND P1, PT, R7.reuse, RZ, PT ;  /* 0x000000ff0700720b */ /* 0x040fe20003f35000 */
[----:B------:R-:W-:Y:S01]  /*6550*/  FMUL.FTZ R11, R7, 0.00390625 ;  /* 0x3b800000070b7820 */ /* 0x000fe20000410000 */
[----:B------:R-:W-:-:S04]  /*6560*/  FMUL.FTZ R12, R10, 0.00390625 ;  /* 0x3b8000000a0c7820 */ /* 0x000fc80000410000 */
[----:B------:R-:W-:Y:S02]  /*6570*/  FSETP.NE.FTZ.AND P2, PT, R11, RZ, PT ;  /* 0x000000ff0b00720b */ /* 0x000fe40003f55000 */
[----:B------:R-:W-:Y:S01]  /*6580*/  FSETP.NE.FTZ.AND P3, PT, R12, RZ, PT ;  /* 0x000000ff0c00720b */ /* 0x000fe20003f75000 */
[----:B------:R-:W-:Y:S02]  /*6590*/  WARPGROUP.DEPBAR.LE gsb0, 0x0 ;  /* 0x00008000000079c5 */ /* 0x000fe40000010000 */
[----:B------:R-:W-:-:S06]  /*65a0*/  WARPGROUP.ARRIVE ;  /* 0x00000000000079c5 */ /* 0x000fcc0000000000 */
[----:B------:R-:W-:Y:S01]  /*65b0*/  QGMMA.64x96x32.F32.E4M3.E4M3 R88, R144, gdesc[UR4], R88, gsb0 ;  /* 0x0160000490587df3 */ /* 0x000fe20008000858 */
[----:B------:R-:W-:Y:S01]  /*65c0*/  @P1 MUFU.RCP R5, R7 ;  /* 0x0000000700051308 */ /* 0x000fe20000001000 */
[----:B------:R-:W-:Y:S01]  /*65d0*/  FSETP.NE.FTZ.AND P1, PT, R10, RZ, PT ;  /* 0x000000ff0a00720b */ /* 0x000fe20003f35000 */
[----:B------:R-:W-:-:S06]  /*65e0*/  IMAD.MOV.U32 R9, RZ, RZ, RZ ;  /* 0x000000ffff097224 */ /* 0x000fcc00078e00ff */
[----:B------:R-:W0:Y:S08]  /*65f0*/  @P2 MUFU.LG2 R4, R11 ;  /* 0x0000000b00042308 */ /* 0x000e300000000c00 */
[----:B------:R-:W1:Y:S08]  /*6600*/  @P3 MUFU.LG2 R6, R12 ;  /* 0x0000000c00063308 */ /* 0x000e700000000c00 */
[----:B------:R-:W2:Y:S01]  /*6610*/  @P1 MUFU.RCP R9, R10 ;  /* 0x0000000a00091308 */ /* 0x000ea20000001000 */
[----:B------:R-:W-:-:S02]  /*6620*/  IMAD.U32 R13, RZ, RZ, UR10 ;  /* 0x0000000aff0d7e24 */ /* 0x000fc4000f8e00ff */
[----:B------:R-:W-:Y:S02]  /*6630*/  IMAD.U32 R14, RZ, RZ, UR10 ;  /* 0x0000000aff0e7e24 */ /* 0x000fe4000f8e00ff */
[----:B0-----:R-:W-:Y:S01]  /*6640*/  @P2 FMUL.FTZ R4, R4, 0.69314718246459960938 ;  /* 0x3f31721804042820 */ /* 0x001fe20000410000 */
[----:B------:R-:W-:Y:S01]  /*6650*/  @P2 FMUL.FTZ R7, R13, 0.69314718246459960938 ;  /* 0x3f3172180d072820 */ /* 0x000fe20000410000 */
[----:B------:R-:W-:Y:S01]  /*6660*/  @P3 FMUL.FTZ R13, R14, 0.69314718246459960938 ;  /* 0x3f3172180e0d3820 */ /* 0x000fe20000410000 */
[----:B-1----:R-:W-:Y:S01]  /*6670*/  @P3 FMUL.FTZ R6, R6, 0.69314718246459960938 ;  /* 0x3f31721806063820 */ /* 0x002fe20000410000 */
[----:B------:R-:W-:Y:S02]  /*6680*/  IMAD.MOV.U32 R3, RZ, RZ, -0x800000 ;  /* 0xff800000ff037424 */ /* 0x000fe400078e00ff */
[----:B------:R-:W-:Y:S01]  /*6690*/  @P2 FFMA.FTZ R3, R7, R74, R4 ;  /* 0x0000004a07032223 */ /* 0x000fe20000010004 */
[----:B------:R-:W-:Y:S02]  /*66a0*/  IMAD.MOV.U32 R0, RZ, RZ, -0x800000 ;  /* 0xff800000ff007424 */ /* 0x000fe400078e00ff */
[----:B------:R-:W-:Y:S01]  /*66b0*/  @P3 FFMA.FTZ R0, R13, R67, R6 ;  /* 0x000000430d003223 */ /* 0x000fe20000010006 */
[-C--:B---3--:R-:W-:Y:S01]  /*66c0*/  FMUL.FTZ R56, R5, R8.reuse ;  /* 0x0000000805387220 */ /* 0x088fe20000410000 */
[----:B--2---:R-:W-:Y:S01]  /*66d0*/  FMUL.FTZ R58, R9, R8 ;  /* 0x00000008093a7220 */ /* 0x004fe20000410000 */
[----:B------:R-:W-:-:S02]  /*66e0*/  WARPGROUP.DEPBAR.LE gsb0, 0x0 ;  /* 0x00008000000079c5 */ /* 0x000fc40000010000 */
[----:B------:R-:W-:Y:S05]  /*66f0*/  @!P0 BRA `(.L_x_30) ;  /* 0x0000000000048947 */ /* 0x000fea0003800000 */
[----:B------:R-:W-:Y:S01]  /*6700*/  BPT.TRAP 0x1 ;  /* 0x000000040000795c */ /* 0x000fe20000300000 */
.L_x_30:
[----:B------:R-:W0:Y:S01]  /*6710*/  S2R R59, SR_TID.X ;  /* 0x00000000003b7919 */ /* 0x000e220000002100 */
[----:B------:R-:W-:Y:S01]  /*6720*/  ULDC.64 UR6, c[0x4][0x38] ;  /* 0x01000e0000067ab9 */ /* 0x000fe20000000a00 */
[----:B------:R-:W1:Y:S01]  /*6730*/  S2UR UR5, SR_SWINHI ;  /* 0x00000000000579c3 */ /* 0x000e620000002f00 */
        /* <DEDUP_REMOVED lines=28> */
[----:B------:R-:W-:Y:S01]  /*6900*/  FMUL.FTZ R11, R95, R58 ;  /* 0x0000003a5f0b7220 */ /* 0x000fe20000410000 */
[----:B0-----:R-:W-:-:S02]  /*6910*/  IMAD.SHL.U32 R4, R59, 0x4, RZ ;  /* 0x000000043b047824 */ /* 0x001fc400078e00ff */
[-C--:B------:R-:W-:Y:S01]  /*6920*/  FMUL.FTZ R12, R91, R58.reuse ;  /* 0x0000003a5b0c7220 */ /* 0x080fe20000410000 */
[-C--:B------:R-:W-:Y:S01]  /*6930*/  FMUL.FTZ R15, R102, R58.reuse ;  /* 0x0000003a660f7220 */ /* 0x080fe20000410000 */
[-C--:B------:R-:W-:Y:S01]  /*6940*/  FMUL.FTZ R20, R98, R58.reuse ;  /* 0x0000003a62147220 */ /* 0x080fe20000410000 */
[-C--:B------:R-:W-:Y:S01]  /*6950*/  FMUL.FTZ R25, R103, R58.reuse ;  /* 0x0000003a67197220 */ /* 0x080fe20000410000 */
[----:B------:R-:W-:Y:S01]  /*6960*/  LOP3.LUT R4, R4, 0xc, RZ, 0xc0, !PT ;  /* 0x0000000c04047812 */ /* 0x000fe200078ec0ff */
[-C--:B------:R-:W-:Y:S01]  /*6970*/  FMUL.FTZ R26, R99, R58.reuse ;  /* 0x0000003a631a7220 */ /* 0x080fe20000410000 */
[-C--:B------:R-:W-:Y:S01]  /*6980*/  FMUL.FTZ R37, R118, R58.reuse ;  /* 0x0000003a76257220 */ /* 0x080fe20000410000 */
[-C--:B------:R-:W-:Y:S01]  /*6990*/  FMUL.FTZ R38, R114, R58.reuse ;  /* 0x0000003a72267220 */ /* 0x080fe20000410000 */
[----:B------:R-:W-:Y:S01]  /*69a0*/  IADD3 R4, P0, R4, UR6, RZ ;  /* 0x0000000604047c10 */ /* 0x000fe2000ff1e0ff */
[-C--:B------:R-:W-:Y:S01]  /*69b0*/  FMUL.FTZ R41, R119, R58.reuse ;  /* 0x0000003a77297220 */ /* 0x080fe20000410000 */
[-C--:B------:R-:W-:Y:S01]  /*69c0*/  FMUL.FTZ R42, R115, R58.reuse ;  /* 0x0000003a732a7220 */ /* 0x080fe20000410000 */
[-C--:B------:R-:W-:Y:S01]  /*69d0*/  FMUL.FTZ R45, R126, R58.reuse ;  /* 0x0000003a7e2d7220 */ /* 0x080fe20000410000 */
[----:B------:R-:W-:Y:S01]  /*69e0*/  FMUL.FTZ R46, R122, R58 ;  /* 0x0000003a7a2e7220 */ /* 0x000fe20000410000 */
[----:B------:R-:W-:-:S02]  /*69f0*/  IMAD.X R5, RZ, RZ, UR7, P0 ;  /* 0x00000007ff057e24 */ /* 0x000fc400080e06ff */
[-C--:B------:R-:W-:Y:S01]  /*6a00*/  FMUL.FTZ R49, R127, R58.reuse ;  /* 0x0000003a7f317220 */ /* 0x080fe20000410000 */
[-C--:B------:R-:W-:Y:S01]  /*6a10*/  FMUL.FTZ R50, R123, R58.reuse ;  /* 0x0000003a7b327220 */ /* 0x080fe20000410000 */
[-C--:B------:R-:W-:Y:S01]  /*6a20*/  FMUL.FTZ R53, R134, R58.reuse ;  /* 0x0000003a86357220 */ /* 0x080fe20000410000 */
[----:B------:R-:W-:Y:S01]  /*6a30*/  FMUL.FTZ R54, R130, R58 ;  /* 0x0000003a82367220 */ /* 0x000fe20000410000 */
[----:B------:R0:W2:Y:S01]  /*6a40*/  LDG.E.CONSTANT R4, desc[UR52][R4.64] ;  /* 0x0000003404047981 */ /* 0x0000a2000c1e9900 */
[----:B------:R-:W-:Y:S01]  /*6a50*/  F2FP.BF16.F32.PACK_AB R34, R33, R34 ;  /* 0x000000222122723e */ /* 0x000fe200000010ff */
[----:B------:R-:W-:Y:S01]  /*6a60*/  FMUL.FTZ R56, R129, R56 ;  /* 0x0000003881387220 */ /* 0x000fe20000410000 */
[----:B------:R-:W-:Y:S01]  /*6a70*/  F2FP.BF16.F32.PACK_AB R29, R29, R30 ;  /* 0x0000001e1d1d723e */ /* 0x000fe200000010ff */
[----:B------:R-:W-:Y:S01]  /*6a80*/  FMUL.FTZ R57, R135, R58 ;  /* 0x0000003a87397220 */ /* 0x000fe20000410000 */
[----:B------:R-:W-:Y:S01]  /*6a90*/  F2FP.BF16.F32.PACK_AB R27, R27, R28 ;  /* 0x0000001c1b1b723e */ /* 0x000fe200000010ff */
[----:B------:R-:W-:Y:S01]  /*6aa0*/  UMOV UR6, UR43 ;  /* 0x0000002b00067c82 */ /* 0x000fe20008000000 */
[----:B-1----:R-:W-:Y:S01]  /*6ab0*/  UMOV UR7, UR5 ;  /* 0x0000000500077c82 */ /* 0x002fe20008000000 */
[----:B------:R-:W-:Y:S01]  /*6ac0*/  F2FP.BF16.F32.PACK_AB R32, R31, R32 ;  /* 0x000000201f20723e */ /* 0x000fe200000010ff */
[----:B------:R-:W-:Y:S01]  /*6ad0*/  IMAD.U32 R33, RZ, RZ, UR7 ;  /* 0x00000007ff217e24 */ /* 0x000fe2000f8e00ff */
[----:B------:R-:W-:Y:S01]  /*6ae0*/  F2FP.BF16.F32.PACK_AB R36, R35, R36 ;  /* 0x000000242324723e */ /* 0x000fe200000010ff */
[-C--:B0-----:R-:W-:Y:S01]  /*6af0*/  FMUL.FTZ R5, R94, R58.reuse ;  /* 0x0000003a5e057220 */ /* 0x081fe20000410000 */
[----:B------:R-:W-:Y:S01]  /*6b00*/  FMUL.FTZ R58, R131, R58 ;  /* 0x0000003a833a7220 */ /* 0x000fe20000410000 */
[----:B------:R-:W-:Y:S01]  /*6b10*/  F2FP.BF16.F32.PACK_AB R56, R55, R56 ;  /* 0x000000383738723e */ /* 0x000fe200000010ff */
[----:B------:R-:W0:Y:S01]  /*6b20*/  LDC R81, c[0x0][0xc38] ;  /* 0x00030e00ff517b82 */ /* 0x000e220000000800 */
[----:B------:R-:W-:Y:S01]  /*6b30*/  F2FP.BF16.F32.PACK_AB R39, R39, R40 ;  /* 0x000000282727723e */ /* 0x000fe200000010ff */
[----:B------:R-:W-:Y:S01]  /*6b40*/  UIADD3 UR5, -UR44, URZ, URZ ;  /* 0x0000003f2c057290 */ /* 0x000fe2000fffe13f */
[----:B------:R-:W-:Y:S01]  /*6b50*/  F2FP.BF16.F32.PACK_AB R8, R5, R8 ;  /* 0x000000080508723e */ /* 0x000fe200000010ff */
[----:B------:R-:W-:Y:S01]  /*6b60*/  ULDC.64 UR8, c[0x0][0xb90] ;  /* 0x0002e40000087ab9 */ /* 0x000fe20000000a00 */
[----:B------:R-:W-:Y:S01]  /*6b70*/  LOP3.LUT P0, R5, R59, 0x3, RZ, 0xc0, !PT ;  /* 0x000000033b057812 */ /* 0x000fe2000780c0ff */
[----:B------:R-:W-:Y:S01]  /*6b80*/  USHF.R.S32.HI UR14, URZ, 0x1f, UR44 ;  /* 0x0000001f3f0e7899 */ /* 0x000fe2000801142c */
[----:B------:R-:W-:Y:S01]  /*6b90*/  F2FP.BF16.F32.PACK_AB R6, R6, R7 ;  /* 0x000000070606723e */ /* 0x000fe200000010ff */
[----:B------:R-:W-:Y:S01]  /*6ba0*/  ULDC.64 UR10, c[0x0][0xb98] ;  /* 0x0002e600000a7ab9 */ /* 0x000fe20000000a00 */
[----:B------:R-:W-:Y:S01]  /*6bb0*/  ISETP.EQ.OR P0, PT, R5, 0x3, !P0 ;  /* 0x000000030500780c */ /* 0x000fe20004702670 */
[----:B------:R-:W-:Y:S01]  /*6bc0*/  UIADD3 UR4, UR4, 0x19c60, URZ ;  /* 0x00019c6004047890 */ /* 0x000fe2000fffe03f */
[----:B------:R-:W-:-:S02]  /*6bd0*/  F2FP.BF16.F32.PACK_AB R7, R37, R38 ;  /* 0x000000262507723e */ /* 0x000fc400000010ff */
[----:B------:R-:W-:Y:S01]  /*6be0*/  SEL R67, R29, R34, P0 ;  /* 0x000000221d437207 */ /* 0x000fe20000000000 */
[----:B------:R-:W-:Y:S01]  /*6bf0*/  UPRMT UR4, UR40, 0x654, UR4 ;  /* 0x0000065428047896 */ /* 0x000fe20008000004 */
[----:B------:R-:W-:Y:S02]  /*6c00*/  SEL R69, R34, R29, P0 ;  /* 0x0000001d22457207 */ /* 0x000fe40000000000 */
[----:B------:R-:W1:Y:S01]  /*6c10*/  LDC R34, c[0x0][0xbe8] ;  /* 0x0002fa00ff227b82 */ /* 0x000e620000000800 */
[----:B------:R-:W-:Y:S02]  /*6c20*/  SEL R55, R27, R32, P0 ;  /* 0x000000201b377207 */ /* 0x000fe40000000000 */
[----:B------:R-:W-:Y:S02]  /*6c30*/  SEL R35, R32, R27, P0 ;  /* 0x0000001b20237207 */ /* 0x000fe40000000000 */
[----:B------:R-:W-:Y:S01]  /*6c40*/  MOV R32, UR6 ;  /* 0x0000000600207c02 */ /* 0x000fe20008000f00 */
[----:B------:R-:W-:Y:S01]  /*6c50*/  ULDC UR6, c[0x0][0xc44] ;  /* 0x0003110000067ab9 */ /* 0x000fe20000000800 */
[----:B------:R-:W-:Y:S01]  /*6c60*/  F2FP.BF16.F32.PACK_AB R58, R57, R58 ;  /* 0x0000003a393a723e */ /* 0x000fe200000010ff */
[----:B------:R-:W-:Y:S01]  /*6c70*/  UIMAD UR13, UR6, UR5, UR41 ;  /* 0x00000005060d72a4 */ /* 0x000fe2000f8e0229 */
[----:B------:R-:W-:Y:S01]  /*6c80*/  SEL R57, R36, R39, P0 ;  /* 0x0000002724397207 */ /* 0x000fe20000000000 */
[----:B------:R-:W-:Y:S01]  /*6c90*/  SYNCS.ARRIVE.TRANS64.RED.A1T0 RZ, [UR4], RZ ;  /* 0x000000ffffff79a7 */ /* 0x000fe20008100404 */
[----:B------:R-:W-:Y:S01]  /*6ca0*/  SEL R38, R39, R36, P0 ;  /* 0x0000002427267207 */ /* 0x000fe20000000000 */
[----:B------:R-:W-:Y:S01]  /*6cb0*/  IMAD.WIDE R36, R154, 0x2, R32 ;  /* 0x000000029a247825 */ /* 0x000fe200078e0220 */
[----:B------:R-:W-:Y:S01]  /*6cc0*/  F2FP.BF16.F32.PACK_AB R42, R41, R42 ;  /* 0x0000002a292a723e */ /* 0x000fe200000010ff */
[----:B------:R-:W-:Y:S01]  /*6cd0*/  USHF.R.S32.HI UR12, URZ, 0x1f, UR13 ;  /* 0x0000001f3f0c7899 */ /* 0x000fe2000801140d */
[----:B------:R-:W-:Y:S01]  /*6ce0*/  F2FP.BF16.F32.PACK_AB R13, R13, R14 ;  /* 0x0000000e0d0d723e */ /* 0x000fe200000010ff */
[----:B------:R-:W-:Y:S01]  /*6cf0*/  UIMAD.WIDE.U32 UR6, UR13, UR8, URZ ;  /* 0x000000080d0672a5 */ /* 0x000fe2000f8e003f */
[----:B------:R-:W-:Y:S01]  /*6d00*/  IADD3 R29, P2, R36, 0x6000, RZ ;  /* 0x00006000241d7810 */ /* 0x000fe20007f5e0ff */
[----:B------:R-:W-:Y:S01]  /*6d10*/  UIMAD UR5, UR12, UR8, URZ ;  /* 0x000000080c0572a4 */ /* 0x000fe2000f8e023f */
[----:B------:R-:W-:Y:S01]  /*6d20*/  SEL R71, R7, R42, P0 ;  /* 0x0000002a07477207 */ /* 0x000fe20000000000 */
[----:B------:R-:W-:Y:S01]  /*6d30*/  UIMAD UR8, UR14, UR10, URZ ;  /* 0x0000000a0e0872a4 */ /* 0x000fe2000f8e023f */
[----:B------:R-:W-:Y:S01]  /*6d40*/  SEL R73, R42, R7, P0 ;  /* 0x000000072a497207 */ /* 0x000fe20000000000 */
[----:B------:R-:W-:Y:S01]  /*6d50*/  IMAD R7, R19, 0x20, R2 ;  /* 0x0000002013077824 */ /* 0x000fe200078e0202 */
[----:B------:R-:W-:Y:S01]  /*6d60*/  F2FP.BF16.F32.PACK_AB R24, R21, R24 ;  /* 0x000000181518723e */ /* 0x000fe200000010ff */
[----:B------:R-:W-:Y:S01]  /*6d70*/  IMAD.X R27, RZ, RZ, R37, P2 ;  /* 0x000000ffff1b7224 */ /* 0x000fe200010e0625 */
[----:B-1----:R-:W-:Y:S01]  /*6d80*/  ISETP.NE.AND P2, PT, R34, 0x1, PT ;  /* 0x000000012200780c */ /* 0x002fe20003f45270 */
[----:B------:R-:W-:Y:S01]  /*6d90*/  IMAD.WIDE R32, R7, 0x2, R32 ;  /* 0x0000000207207825 */ /* 0x000fe200078e0220 */
[----:B------:R-:W-:Y:S01]  /*6da0*/  F2FP.BF16.F32.PACK_AB R26, R25, R26 ;  /* 0x0000001a191a723e */ /* 0x000fe200000010ff */
[----:B------:R-:W-:Y:S01]  /*6db0*/  UIMAD UR5, UR13, UR9, UR5 ;  /* 0x000000090d0572a4 */ /* 0x000fe2000f8e0205 */
[----:B------:R-:W-:Y:S01]  /*6dc0*/  IADD3 R25, P1, R36, 0x6020, RZ ;  /* 0x0000602024197810 */ /* 0x000fe20007f3e0ff */
[----:B------:R-:W-:Y:S01]  /*6dd0*/  UIMAD UR8, UR44, UR11, UR8 ;  /* 0x0000000b2c0872a4 */ /* 0x000fe2000f8e0208 */
[----:B------:R-:W-:Y:S01]  /*6de0*/  F2FP.BF16.F32.PACK_AB R43, R43, R44 ;  /* 0x0000002c2b2b723e */ /* 0x000fe200000010ff */
[----:B------:R-:W-:Y:S01]  /*6df0*/  UIADD3 UR7, UR7, UR5, URZ ;  /* 0x0000000507077290 */ /* 0x000fe2000fffe03f */
[----:B------:R-:W-:-:S02]  /*6e00*/  F2FP.BF16.F32.PACK_AB R48, R47, R48 ;  /* 0x000000302f30723e */ /* 0x000fc400000010ff */
[----:B------:R-:W-:Y:S01]  /*6e10*/  LOP3.LUT R7, R36, 0x180, RZ, 0xc0, !PT ;  /* 0x0000018024077812 */ /* 0x000fe200078ec0ff */
[----:B------:R-:W-:Y:S01]  /*6e20*/  UIMAD.WIDE.U32 UR6, UR44, UR10, UR6 ;  /* 0x0000000a2c0672a5 */ /* 0x000fe2000f8e0006 */
[----:B------:R-:W-:Y:S01]  /*6e30*/  F2FP.BF16.F32.PACK_AB R50, R49, R50 ;  /* 0x000000323132723e */ /* 0x000fe200000010ff */
[----:B------:R-:W1:Y:S01]  /*6e40*/  @P2 LDC R42, c[0x0][0xbec] ;  /* 0x0002fb00ff2a2b82 */ /* 0x000e620000000800 */
[----:B------:R-:W-:Y:S01]  /*6e50*/  F2FP.BF16.F32.PACK_AB R51, R51, R52 ;  /* 0x000000343333723e */ /* 0x000fe200000010ff */
[----:B------:R-:W-:Y:S01]  /*6e60*/  ULDC UR5, c[0x0][0xa88] ;  /* 0x0002a20000057ab9 */ /* 0x000fe20000000800 */
[----:B------:R-:W-:Y:S02]  /*6e70*/  F2FP.BF16.F32.PACK_AB R9, R9, R10 ;  /* 0x0000000a0909723e */ /* 0x000fe400000010ff */
[----:B------:R-:W-:Y:S02]  /*6e80*/  F2FP.BF16.F32.PACK_AB R11, R11, R12 ;  /* 0x0000000c0b0b723e */ /* 0x000fe400000010ff */
[----:B------:R-:W-:-:S02]  /*6e90*/  SEL R49, R13, R24, P0 ;  /* 0x000000180d317207 */ /* 0x000fc40000000000 */
[----:B------:R-:W-:Y:S02]  /*6ea0*/  SEL R5, R24, R13, P0 ;  /* 0x0000000d18057207 */ /* 0x000fe40000000000 */
[----:B------:R-:W-:Y:S02]  /*6eb0*/  LOP3.LUT R24, R25, 0x180, RZ, 0xc0, !PT ;  /* 0x0000018019187812 */ /* 0x000fe400078ec0ff */
[----:B------:R-:W-:Y:S02]  /*6ec0*/  SEL R59, R43, R48, P0 ;  /* 0x000000302b3b7207 */ /* 0x000fe40000000000 */
[----:B------:R-:W-:Y:S01]  /*6ed0*/  SEL R39, R48, R43, P0 ;  /* 0x0000002b30277207 */ /* 0x000fe20000000000 */
[----:B------:R-:W-:Y:S01]  /*6ee0*/  IMAD R48, RZ, RZ, -UR41 ;  /* 0x80000029ff307e24 */ /* 0x000fe2000f8e02ff */
[----:B------:R-:W-:Y:S02]  /*6ef0*/  SHF.R.U64 R7, R7, 0x3, RZ ;  /* 0x0000000307077819 */ /* 0x000fe400000012ff */
[----:B------:R-:W-:Y:S01]  /*6f00*/  SEL R43, R51, R56, P0 ;  /* 0x00000038332b7207 */ /* 0x000fe20000000000 */
[----:B0-----:R-:W-:Y:S01]  /*6f10*/  IMAD R48, R81, R48, UR45 ;  /* 0x0000002d51307e24 */ /* 0x001fe2000f8e0230 */
[----:B------:R-:W-:-:S02]  /*6f20*/  SEL R40, R56, R51, P0 ;  /* 0x0000003338287207 */ /* 0x000fc40000000000 */
[----:B------:R-:W-:Y:S02]  /*6f30*/  SEL R47, R6, R9, P0 ;  /* 0x00000009062f7207 */ /* 0x000fe40000000000 */
[----:B------:R-:W-:Y:S02]  /*6f40*/  SEL R41, R9, R6, P0 ;  /* 0x0000000609297207 */ /* 0x000fe40000000000 */
[----:B------:R-:W-:Y:S02]  /*6f50*/  SEL R51, R8, R11, P0 ;  /* 0x0000000b08337207 */ /* 0x000fe40000000000 */
[----:B------:R-:W-:Y:S02]  /*6f60*/  SEL R61, R11, R8, P0 ;  /* 0x000000080b3d7207 */ /* 0x000fe40000000000 */
[----:B------:R-:W-:Y:S02]  /*6f70*/  F2FP.BF16.F32.PACK_AB R15, R15, R20 ;  /* 0x000000140f0f723e */ /* 0x000fe400000010ff */
[----:B------:R-:W-:-:S02]  /*6f80*/  SHF.R.U64 R24, R24, 0x3, RZ ;  /* 0x0000000318187819 */ /* 0x000fc400000012ff */
[C---:B------:R-:W-:Y:S02]  /*6f90*/  IADD3 R21, P3, R36.reuse, 0x3020, RZ ;  /* 0x0000302024157810 */ /* 0x040fe40007f7e0ff */
[C---:B------:R-:W-:Y:S02]  /*6fa0*/  IADD3 R11, P4, R36.reuse, 0x3000, RZ ;  /* 0x00003000240b7810 */ /* 0x040fe40007f9e0ff */
[----:B------:R-:W-:Y:S02]  /*6fb0*/  IADD3 R9, P5, R36, 0x20, RZ ;  /* 0x0000002024097810 */ /* 0x000fe40007fbe0ff */
[----:B------:R-:W-:Y:S01]  /*6fc0*/  LOP3.LUT R36, R7, R36, RZ, 0x3c, !PT ;  /* 0x0000002407247212 */ /* 0x000fe200078e3cff */
[--C-:B------:R-:W-:Y:S01]  /*6fd0*/  IMAD.X R13, RZ, RZ, R37.reuse, P4 ;  /* 0x000000ffff0d7224 */ /* 0x100fe200020e0625 */
[----:B------:R-:W-:Y:S01]  /*6fe0*/  SEL R63, R15, R26, P0 ;  /* 0x0000001a0f3f7207 */ /* 0x000fe20000000000 */
[--C-:B------:R-:W-:Y:S01]  /*6ff0*/  IMAD.X R7, RZ, RZ, R37.reuse, P5 ;  /* 0x000000ffff077224 */ /* 0x100fe200028e0625 */
[----:B------:R-:W-:Y:S01]  /*7000*/  SEL R65, R26, R15, P0 ;  /* 0x0000000f1a417207 */ /* 0x000fe20000000000 */
[--C-:B------:R-:W-:Y:S01]  /*7010*/  IMAD.X R15, RZ, RZ, R37.reuse, P3 ;  /* 0x000000ffff0f7224 */ /* 0x100fe200018e0625 */
[----:B------:R-:W-:Y:S01]  /*7020*/  LOP3.LUT R24, R24, R25, RZ, 0x3c, !PT ;  /* 0x0000001918187212 */ /* 0x000fe200078e3cff */
[----:B------:R-:W-:Y:S01]  /*7030*/  IMAD.X R25, RZ, RZ, R37, P1 ;  /* 0x000000ffff197224 */ /* 0x000fe200008e0625 */
[----:B------:R-:W-:-:S02]  /*7040*/  MOV R37, R36 ;  /* 0x0000002400257202 */ /* 0x000fc40000000f00 */
[----:B------:R-:W0:Y:S01]  /*7050*/  @P2 LDC R36, c[0x0][0xbf0] ;  /* 0x0002fc00ff242b82 */ /* 0x000e220000000800 */
[----:B------:R-:W-:Y:S02]  /*7060*/  LOP3.LUT R10, R21, 0x180, RZ, 0xc0, !PT ;  /* 0x00000180150a7812 */ /* 0x000fe400078ec0ff */
[----:B------:R-:W-:Y:S02]  /*7070*/  LOP3.LUT R12, R29, 0x180, RZ, 0xc0, !PT ;  /* 0x000001801d0c7812 */ /* 0x000fe400078ec0ff */
[----:B------:R-:W-:Y:S02]  /*7080*/  LOP3.LUT R8, R11, 0x180, RZ, 0xc0, !PT ;  /* 0x000001800b087812 */ /* 0x000fe400078ec0ff */
[----:B------:R-:W-:Y:S02]  /*7090*/  SHF.R.U64 R10, R10, 0x3, RZ ;  /* 0x000000030a0a7819 */ /* 0x000fe400000012ff */
[----:B------:R-:W-:Y:S02]  /*70a0*/  SHF.R.U64 R12, R12, 0x3, RZ ;  /* 0x000000030c0c7819 */ /* 0x000fe400000012ff */
[----:B------:R-:W-:-:S02]  /*70b0*/  SHF.R.U64 R8, R8, 0x3, RZ ;  /* 0x0000000308087819 */ /* 0x000fc400000012ff */
[----:B------:R-:W-:Y:S02]  /*70c0*/  LOP3.LUT R14, R10, R21, RZ, 0x3c, !PT ;  /* 0x000000150a0e7212 */ /* 0x000fe400078e3cff */
[----:B------:R-:W-:Y:S02]  /*70d0*/  LOP3.LUT R26, R12, R29, RZ, 0x3c, !PT ;  /* 0x0000001d0c1a7212 */ /* 0x000fe400078e3cff */
[----:B------:R-:W-:Y:S02]  /*70e0*/  LOP3.LUT R12, R8, R11, RZ, 0x3c, !PT ;  /* 0x0000000b080c7212 */ /* 0x000fe400078e3cff */
[----:B------:R-:W-:Y:S01]  /*70f0*/  MOV R70, R14 ;  /* 0x0000000e00467202 */ /* 0x000fe20000000f00 */
[----:B------:R-:W-:Y:S01]  /*7100*/  IMAD R15, R48, 0xc0, R153 ;  /* 0x000000c0300f7824 */ /* 0x000fe200078e0299 */
[----:B------:R-:W-:Y:S02]  /*7110*/  LOP3.LUT R6, R9, 0x180, RZ, 0xc0, !PT ;  /* 0x0000018009067812 */ /* 0x000fe400078ec0ff */
[----:B------:R-:W-:-:S02]  /*7120*/  IADD3 R31, P1, R32, 0x1800, RZ ;  /* 0x00001800201f7810 */ /* 0x000fc40007f3e0ff */
[----:B------:R-:W-:Y:S01]  /*7130*/  MOV R62, R12 ;  /* 0x0000000c003e7202 */ /* 0x000fe20000000f00 */
[----:B-1----:R-:W-:Y:S01]  /*7140*/  @P2 IMAD.HI.U32 R13, R15, R42, RZ ;  /* 0x0000002a0f0d2227 */ /* 0x002fe200078e00ff */
[----:B------:R-:W-:Y:S02]  /*7150*/  SHF.R.U64 R6, R6, 0x3, RZ ;  /* 0x0000000306067819 */ /* 0x000fe400000012ff */
[----:B------:R-:W-:Y:S01]  /*7160*/  LOP3.LUT R30, R31, 0x180, RZ, 0xc0, !PT ;  /* 0x000001801f1e7812 */ /* 0x000fe200078ec0ff */
[----:B------:R-:W-:Y:S01]  /*7170*/  IMAD.MOV.U32 R12, RZ, RZ, R15 ;  /* 0x000000ffff0c7224 */ /* 0x000fe200078e000f */
[----:B------:R-:W-:Y:S02]  /*7180*/  LOP3.LUT R6, R6, R9, RZ, 0x3c, !PT ;  /* 0x0000000906067212 */ /* 0x000fe400078e3cff */
[----:B0-----:R-:W-:Y:S02]  /*7190*/  @P2 SHF.R.U32.HI R12, RZ, R36, R13 ;  /* 0x00000024ff0c2219 */ /* 0x001fe4000001160d */
[----:B------:R-:W-:-:S02]  /*71a0*/  SHF.R.U64 R30, R30, 0x3, RZ ;  /* 0x000000031e1e7819 */ /* 0x000fc400000012ff */
[----:B------:R-:W-:Y:S02]  /*71b0*/  MOV R72, R6 ;  /* 0x0000000600487202 */ /* 0x000fe40000000f00 */
[----:B------:R-:W-:Y:S01]  /*71c0*/  LOP3.LUT R30, R30, R31, RZ, 0x3c, !PT ;  /* 0x0000001f1e1e7212 */ /* 0x000fe200078e3cff */
[----:B------:R-:W-:Y:S01]  /*71d0*/  IMAD.X R31, RZ, RZ, R33, P1 ;  /* 0x000000ffff1f7224 */ /* 0x000fe200008e0621 */
[----:B------:R-:W-:Y:S01]  /*71e0*/  MOV R66, R24 ;  /* 0x0000001800427202 */ /* 0x000fe20000000f00 */
[----:B------:R-:W-:Y:S01]  /*71f0*/  IMAD.U32 R24, RZ, RZ, UR8 ;  /* 0x00000008ff187e24 */ /* 0x000fe2000f8e00ff */
[----:B------:R-:W-:Y:S01]  /*7200*/  IADD3 R7, -R12, RZ, RZ ;  /* 0x000000ff0c077210 */ /* 0x000fe20007ffe1ff */
[----:B------:R-:W-:Y:S01]  /*7210*/  ULDC.64 UR8, c[0x0][0xae8] ;  /* 0x0002ba0000087ab9 */ /* 0x000fe20000000a00 */
[----:B------:R-:W-:Y:S02]  /*7220*/  F2FP.BF16.F32.PACK_AB R45, R45, R46 ;  /* 0x0000002e2d2d723e */ /* 0x000fe400000010ff */
[----:B------:R-:W-:Y:S01]  /*7230*/  SHF.R.S32.HI R13, RZ, 0x1f, R12 ;  /* 0x0000001fff0d7819 */ /* 0x000fe2000001140c */
[----:B------:R-:W-:Y:S01]  /*7240*/  IMAD R7, R34, R7, R15 ;  /* 0x0000000722077224 */ /* 0x000fe200078e020f */
[----:B------:R-:W-:-:S02]  /*7250*/  F2FP.BF16.F32.PACK_AB R53, R53, R54 ;  /* 0x000000363535723e */ /* 0x000fc400000010ff */
[----:B------:R-:W-:Y:S02]  /*7260*/  IADD3 R12, P1, R12, UR6, RZ ;  /* 0x000000060c0c7c10 */ /* 0x000fe4000ff3e0ff */
[----:B------:R-:W-:Y:S02]  /*7270*/  SEL R75, R45, R50, P0 ;  /* 0x000000322d4b7207 */ /* 0x000fe40000000000 */
[----:B------:R-:W-:Y:S02]  /*7280*/  SEL R45, R50, R45, P0 ;  /* 0x0000002d322d7207 */ /* 0x000fe40000000000 */
[----:B------:R-:W-:Y:S02]  /*7290*/  SEL R77, R53, R58, P0 ;  /* 0x0000003a354d7207 */ /* 0x000fe40000000000 */
[----:B------:R-:W-:Y:S01]  /*72a0*/  IADD3.X R13, R13, UR7, R24, P1, !PT ;  /* 0x000000070d0d7c10 */ /* 0x000fe20008ffe418 */
[----:B------:R-:W-:Y:S01]  /*72b0*/  ULDC.64 UR6, c[0x0][0xb88] ;  /* 0x0002e20000067ab9 */ /* 0x000fe20000000a00 */
[----:B------:R-:W-:-:S02]  /*72c0*/  SEL R53, R58, R53, P0 ;  /* 0x000000353a357207 */ /* 0x000fc40000000000 */
[----:B------:R-:W-:Y:S01]  /*72d0*/  MOV R68, R26 ;  /* 0x0000001a00447202 */ /* 0x000fe20000000f00 */
[----:B------:R-:W-:Y:S01]  /*72e0*/  IMAD.WIDE.U32 R12, R7, UR6, R12 ;  /* 0x00000006070c7c25 */ /* 0x000fe2000f8e000c */
[----:B------:R-:W-:Y:S02]  /*72f0*/  SHF.R.S32.HI R15, RZ, 0x1f, R7 ;  /* 0x0000001fff0f7819 */ /* 0x000fe40000011407 */
[C---:B------:R-:W-:Y:S02]  /*7300*/  IADD3 R21, P4, R32.reuse, 0x4800, RZ ;  /* 0x0000480020157810 */ /* 0x040fe40007f9e0ff */
[----:B------:R-:W-:Y:S02]  /*7310*/  IADD3 R29, P3, R32, 0x3000, RZ ;  /* 0x00003000201d7810 */ /* 0x000fe40007f7e0ff */
[----:B------:R-:W-:Y:S02]  /*7320*/  LOP3.LUT R20, R21, 0x180, RZ, 0xc0, !PT ;  /* 0x0000018015147812 */ /* 0x000fe400078ec0ff */
[----:B------:R-:W-:-:S02]  /*7330*/  LOP3.LUT R28, R29, 0x180, RZ, 0xc0, !PT ;  /* 0x000001801d1c7812 */ /* 0x000fc400078ec0ff */
[----:B------:R-:W-:Y:S02]  /*7340*/  SHF.R.U64 R20, R20, 0x3, RZ ;  /* 0x0000000314147819 */ /* 0x000fe400000012ff */
[----:B------:R-:W-:Y:S02]  /*7350*/  SHF.R.U64 R28, R28, 0x3, RZ ;  /* 0x000000031c1c7819 */ /* 0x000fe400000012ff */
[----:B------:R-:W-:Y:S01]  /*7360*/  LOP3.LUT R20, R20, R21, RZ, 0x3c, !PT ;  /* 0x0000001514147212 */ /* 0x000fe200078e3cff */
[--C-:B------:R-:W-:Y:S01]  /*7370*/  IMAD.X R21, RZ, RZ, R33.reuse, P4 ;  /* 0x000000ffff157224 */ /* 0x100fe200020e0621 */
[----:B------:R-:W-:Y:S02]  /*7380*/  LOP3.LUT P1, RZ, R22, 0x3, RZ, 0xc0, !PT ;  /* 0x0000000316ff7812 */ /* 0x000fe4000782c0ff */
[----:B------:R-:W-:Y:S01]  /*7390*/  LOP3.LUT R28, R28, R29, RZ, 0x3c, !PT ;  /* 0x0000001d1c1c7212 */ /* 0x000fe200078e3cff */
[----:B------:R-:W-:Y:S01]  /*73a0*/  IMAD.X R29, RZ, RZ, R33, P3 ;  /* 0x000000ffff1d7224 */ /* 0x000fe200018e0621 */
[----:B------:R-:W-:-:S02]  /*73b0*/  IADD3 R11, P5, R32, 0x6000, RZ ;  /* 0x00006000200b7810 */ /* 0x000fc40007fbe0ff */
[C---:B------:R-:W-:Y:S02]  /*73c0*/  IADD3 R79, P6, R32.reuse, 0x7800, RZ ;  /* 0x00007800204f7810 */ /* 0x040fe40007fde0ff */
[----:B------:R-:W-:Y:S02]  /*73d0*/  LOP3.LUT R10, R11, 0x180, RZ, 0xc0, !PT ;  /* 0x000001800b0a7812 */ /* 0x000fe400078ec0ff */
[----:B------:R-:W-:Y:S02]  /*73e0*/  LOP3.LUT R9, R32, 0x180, RZ, 0xc0, !PT ;  /* 0x0000018020097812 */ /* 0x000fe400078ec0ff */
[----:B------:R-:W-:Y:S02]  /*73f0*/  SHF.R.U64 R10, R10, 0x3, RZ ;  /* 0x000000030a0a7819 */ /* 0x000fe400000012ff */
[----:B------:R-:W-:Y:S02]  /*7400*/  LOP3.LUT R8, R79, 0x180, RZ, 0xc0, !PT ;  /* 0x000001804f087812 */ /* 0x000fe400078ec0ff */
[----:B------:R-:W-:Y:S01]  /*7410*/  LOP3.LUT R10, R10, R11, RZ, 0x3c, !PT ;  /* 0x0000000b0a0a7212 */ /* 0x000fe200078e3cff */
[----:B------:R-:W-:Y:S01]  /*7420*/  IMAD.X R11, RZ, RZ, R33, P5 ;  /* 0x000000ffff0b7224 */ /* 0x000fe200028e0621 */
[----:B------:R-:W-:-:S02]  /*7430*/  SHF.R.U64 R9, R9, 0x3, RZ ;  /* 0x0000000309097819 */ /* 0x000fc400000012ff */
[----:B------:R-:W-:Y:S02]  /*7440*/  SHF.R.U64 R8, R8, 0x3, RZ ;  /* 0x0000000308087819 */ /* 0x000fe400000012ff */
[----:B------:R-:W-:Y:S01]  /*7450*/  LOP3.LUT R32, R9, R32, RZ, 0x3c, !PT ;  /* 0x0000002009207212 */ /* 0x000fe200078e3cff */
[----:B------:R-:W-:Y:S01]  /*7460*/  IMAD.X R9, RZ, RZ, R33, P6 ;  /* 0x000000ffff097224 */ /* 0x000fe200030e0621 */
[----:B------:R-:W-:Y:S02]  /*7470*/  LOP3.LUT R8, R8, R79, RZ, 0x3c, !PT ;  /* 0x0000004f08087212 */ /* 0x000fe400078e3cff */
[----:B--2---:R-:W-:Y:S01]  /*7480*/  LOP3.LUT R14, R4, 0x2, RZ, 0x3c, !PT ;  /* 0x00000002040e7812 */ /* 0x004fe200078e3cff */
[----:B------:R-:W-:Y:S04]  /*7490*/  SHFL.IDX PT, R51, R51, R4, 0x1c1f ;  /* 0x001c1f0433337589 */ /* 0x000fe800000e0000 */
[----:B------:R-:W0:Y:S04]  /*74a0*/  SHFL.IDX PT, R36, R61, R14, 0x1c1f ;  /* 0x001c1f0e3d247589 */ /* 0x000e2800000e0000 */
[----:B------:R-:W-:Y:S04]  /*74b0*/  SHFL.IDX PT, R47, R47, R4, 0x1c1f ;  /* 0x001c1f042f2f7589 */ /* 0x000fe800000e0000 */
[----:B------:R-:W-:Y:S04]  /*74c0*/  SHFL.IDX PT, R6, R41, R14, 0x1c1f ;  /* 0x001c1f0e29067589 */ /* 0x000fe800000e0000 */
[----:B------:R-:W-:Y:S04]  /*74d0*/  SHFL.IDX PT, R49, R49, R4, 0x1c1f ;  /* 0x001c1f0431317589 */ /* 0x000fe800000e0000 */
[----:B------:R0:W-:Y:S04]  /*74e0*/  SHFL.IDX PT, R24, R5, R14, 0x1c1f ;  /* 0x001c1f0e05187589 */ /* 0x0001e800000e0000 */
[----:B------:R-:W-:Y:S04]  /*74f0*/  SHFL.IDX PT, R55, R55, R4, 0x1c1f ;  /* 0x001c1f0437377589 */ /* 0x000fe800000e0000 */
[----:B------:R-:W-:Y:S01]  /*7500*/  SHFL.IDX PT, R63, R63, R4, 0x1c1f ;  /* 0x001c1f043f3f7589 */ /* 0x000fe200000e0000 */
[----:B0-----:R-:W-:-:S03]  /*7510*/  SEL R5, R51, R36, P0 ;  /* 0x0000002433057207 */ /* 0x001fc60000000000 */
[----:B------:R0:W-:Y:S04]  /*7520*/  SHFL.IDX PT, R26, R35, R14, 0x1c1f ;  /* 0x001c1f0e231a7589 */ /* 0x0001e800000e0000 */
[----:B------:R-:W-:Y:S04]  /*7530*/  SHFL.IDX PT, R52, R65, R14, 0x1c1f ;  /* 0x001c1f0e41347589 */ /* 0x000fe800000e0000 */
[----:B------:R-:W-:Y:S01]  /*7540*/  SHFL.IDX PT, R57, R57, R4, 0x1c1f ;  /* 0x001c1f0439397589 */ /* 0x000fe200000e0000 */
[----:B0-----:R-:W-:-:S03]  /*7550*/  IMAD R35, R34, UR5, RZ ;  /* 0x0000000522237c24 */ /* 0x001fc6000f8e02ff */
[----:B------:R-:W-:Y:S04]  /*7560*/  SHFL.IDX PT, R43, R43, R4, 0x1c1f ;  /* 0x001c1f042b2b7589 */ /* 0x000fe800000e0000 */
[----:B------:R-:W-:Y:S04]  /*7570*/  SHFL.IDX PT, R67, R67, R4, 0x1c1f ;  /* 0x001c1f0443437589 */ /* 0x000fe800000e0000 */
[----:B------:R-:W-:Y:S04]  /*7580*/  SHFL.IDX PT, R38, R38, R14, 0x1c1f ;  /* 0x001c1f0e26267589 */ /* 0x000fe800000e0000 */
[----:B------:R-:W0:Y:S04]  /*7590*/  SHFL.IDX PT, R46, R40, R14, 0x1c1f ;  /* 0x001c1f0e282e7589 */ /* 0x000e2800000e0000 */
[----:B------:R-:W1:Y:S04]  /*75a0*/  SHFL.IDX PT, R54, R69, R14, 0x1c1f ;  /* 0x001c1f0e45367589 */ /* 0x000e6800000e0000 */
[----:B------:R-:W-:Y:S04]  /*75b0*/  SHFL.IDX PT, R59, R59, R4, 0x1c1f ;  /* 0x001c1f043b3b7589 */ /* 0x000fe800000e0000 */
[----:B------:R-:W-:Y:S04]  /*75c0*/  SHFL.IDX PT, R71, R71, R4, 0x1c1f ;  /* 0x001c1f0447477589 */ /* 0x000fe800000e0000 */
[----:B------:R-:W2:Y:S04]  /*75d0*/  SHFL.IDX PT, R42, R39, R14, 0x1c1f ;  /* 0x001c1f0e272a7589 */ /* 0x000ea800000e0000 */
[----:B------:R-:W3:Y:S04]  /*75e0*/  SHFL.IDX PT, R56, R73, R14, 0x1c1f ;  /* 0x001c1f0e49387589 */ /* 0x000ee800000e0000 */
[----:B------:R-:W-:Y:S01]  /*75f0*/  SHFL.IDX PT, R75, R75, R4, 0x1c1f ;  /* 0x001c1f044b4b7589 */ /* 0x000fe200000e0000 */
[----:B0-----:R-:W-:-:S02]  /*7600*/  SEL R44, R43, R46, P0 ;  /* 0x0000002e2b2c7207 */ /* 0x001fc40000000000 */
[----:B------:R-:W-:Y:S01]  /*7610*/  SEL R46, R46, R43, P0 ;  /* 0x0000002b2e2e7207 */ /* 0x000fe20000000000 */
[----:B------:R-:W0:Y:S01]  /*7620*/  SHFL.IDX PT, R58, R45, R14, 0x1c1f ;  /* 0x001c1f0e2d3a7589 */ /* 0x000e2200000e0000 */
[----:B-1----:R-:W-:Y:S02]  /*7630*/  SEL R25, R67, R54, P0 ;  /* 0x0000003643197207 */ /* 0x002fe40000000000 */
[----:B------:R-:W-:Y:S01]  /*7640*/  SEL R27, R54, R67, P0 ;  /* 0x00000043361b7207 */ /* 0x000fe20000000000 */
[----:B------:R1:W-:Y:S04]  /*7650*/  SHFL.IDX PT, R77, R77, R4, 0x1c1f ;  /* 0x001c1f044d4d7589 */ /* 0x0003e800000e0000 */
[----:B------:R4:W0:Y:S01]  /*7660*/  SHFL.IDX PT, R60, R53, R14, 0x1c1f ;  /* 0x001c1f0e353c7589 */ /* 0x00082200000e0000 */
[----:B--2---:R-:W-:Y:S01]  /*7670*/  SEL R40, R59, R42, P0 ;  /* 0x0000002a3b287207 */ /* 0x004fe20000000000 */
[----:B-1----:R-:W-:Y:S01]  /*7680*/  IMAD R4, R15, UR6, RZ ;  /* 0x000000060f047c24 */ /* 0x002fe2000f8e02ff */
[----:B------:R-:W-:-:S03]  /*7690*/  SEL R42, R42, R59, P0 ;  /* 0x0000003b2a2a7207 */ /* 0x000fc60000000000 */
[----:B------:R-:W-:Y:S01]  /*76a0*/  IMAD R15, R7, UR7, R4 ;  /* 0x00000007070f7c24 */ /* 0x000fe2000f8e0204 */
[----:B------:R-:W-:Y:S01]  /*76b0*/  SEL R7, R36, R51, P0 ;  /* 0x0000003324077207 */ /* 0x000fe20000000000 */
[----:B------:R-:W-:Y:S01]  /*76c0*/  IMAD R36, R48, 0xc0, R152 ;  /* 0x000000c030247824 */ /* 0x000fe200078e0298 */
[----:B------:R-:W-:Y:S01]  /*76d0*/  ULDC.64 UR6, c[0x0][0xb50] ;  /* 0x0002d40000067ab9 */ /* 0x000fe20000000a00 */
[----:B------:R-:W-:Y:S01]  /*76e0*/  IMAD.IADD R13, R13, 0x1, R15 ;  /* 0x000000010d0d7824 */ /* 0x000fe200078e020f */
[----:B------:R-:W-:Y:S01]  /*76f0*/  LEA R39, P4, R12, UR6, 0x2 ;  /* 0x000000060c277c11 */ /* 0x000fe2000f8810ff */
[----:B----4-:R-:W-:Y:S01]  /*7700*/  VIADD R14, R36, 0x8 ;  /* 0x00000008240e7836 */ /* 0x010fe20000000000 */
[----:B------:R-:W-:Y:S02]  /*7710*/  SEL R4, R47, R6, P0 ;  /* 0x000000062f047207 */ /* 0x000fe40000000000 */
[----:B------:R-:W-:Y:S01]  /*7720*/  SEL R6, R6, R47, P0 ;  /* 0x0000002f06067207 */ /* 0x000fe20000000000 */
[----:B------:R-:W-:Y:S01]  /*7730*/  BAR.SYNC.DEFER_BLOCKING 0x1, 0x180 ;  /* 0x0046000000007b1d */ /* 0x000fe20000010000 */
[----:B------:R-:W-:-:S02]  /*7740*/  ISETP.GE.OR P3, PT, R36, R35, P1 ;  /* 0x000000232400720c */ /* 0x000fc40000f66670 */
[----:B------:R-:W-:Y:S02]  /*7750*/  LEA.HI.X R41, R12, UR7, R13, 0x2, P4 ;  /* 0x000000070c297c11 */ /* 0x000fe4000a0f140d */
[----:B------:R-:W-:Y:S02]  /*7760*/  ISETP.GE.OR P1, PT, R14, R35, P1 ;  /* 0x000000230e00720c */ /* 0x000fe40000f26670 */
[----:B------:R-:W-:Y:S01]  /*7770*/  SEL R12, R49, R24, P0 ;  /* 0x00000018310c7207 */ /* 0x000fe20000000000 */
[----:B------:R-:W-:Y:S01]  /*7780*/  SHFL.IDX PT, R50, R39, RZ, 0x1c1f ;  /* 0x001c1fff27327589 */ /* 0x000fe200000e0000 */
[----:B------:R-:W-:Y:S02]  /*7790*/  SEL R14, R24, R49, P0 ;  /* 0x00000031180e7207 */ /* 0x000fe40000000000 */
[----:B------:R-:W-:Y:S01]  /*77a0*/  SEL R24, R55, R26, P0 ;  /* 0x0000001a37187207 */ /* 0x000fe20000000000 */
[----:B------:R3:W-:Y:S01]  /*77b0*/  SHFL.IDX PT, R64, R39, 0x1, 0x1c1f ;  /* 0x003c1f0027407f89 */ /* 0x0007e200000e0000 */
[----:B------:R-:W-:-:S02]  /*77c0*/  SEL R13, R63, R52, P0 ;  /* 0x000000343f0d7207 */ /* 0x000fc40000000000 */
[----:B------:R-:W-:Y:S01]  /*77d0*/  SEL R15, R52, R63, P0 ;  /* 0x0000003f340f7207 */ /* 0x000fe20000000000 */
[----:B------:R-:W1:Y:S01]  /*77e0*/  SHFL.IDX PT, R51, R41, RZ, 0x1c1f ;  /* 0x001c1fff29337589 */ /* 0x000e6200000e0000 */
[----:B------:R-:W-:Y:S02]  /*77f0*/  SEL R26, R26, R55, P0 ;  /* 0x000000371a1a7207 */ /* 0x000fe40000000000 */
[----:B------:R-:W-:Y:S01]  /*7800*/  SEL R36, R57, R38, P0 ;  /* 0x0000002639247207 */ /* 0x000fe20000000000 */
[----:B------:R2:W4:Y:S01]  /*7810*/  SHFL.IDX PT, R65, R41, 0x1, 0x1c1f ;  /* 0x003c1f0029417f89 */ /* 0x00052200000e0000 */
[----:B------:R-:W-:Y:S02]  /*7820*/  SEL R38, R38, R57, P0 ;  /* 0x0000003926267207 */ /* 0x000fe40000000000 */
[----:B---3--:R-:W-:Y:S01]  /*7830*/  SEL R39, R56, R71, P0 ;  /* 0x0000004738277207 */ /* 0x008fe20000000000 */
[----:B------:R3:W-:Y:S01]  /*7840*/  STSM.16.M88.4 [R37], R4 ;  /* 0x0000000425007844 */ /* 0x0007e20000000200 */
[----:B0-----:R-:W-:-:S02]  /*7850*/  SEL R43, R58, R75, P0 ;  /* 0x0000004b3a2b7207 */ /* 0x001fc40000000000 */
[----:B------:R-:W-:Y:S01]  /*7860*/  SEL R45, R77, R60, P0 ;  /* 0x0000003c4d2d7207 */ /* 0x000fe20000000000 */
[----:B------:R-:W-:Y:S01]  /*7870*/  STSM.16.M88.4 [R72], R12 ;  /* 0x0000000c48007844 */ /* 0x000fe20000000200 */
[----:B--2---:R-:W-:Y:S02]  /*7880*/  SEL R41, R75, R58, P0 ;  /* 0x0000003a4b297207 */ /* 0x004fe40000000000 */
[----:B------:R-:W-:Y:S01]  /*7890*/  SEL R47, R60, R77, P0 ;  /* 0x0000004d3c2f7207 */ /* 0x000fe20000000000 */
[----:B------:R-:W-:Y:S01]  /*78a0*/  STSM.16.M88.4 [R62], R24 ;  /* 0x000000183e007844 */ /* 0x000fe20000000200 */
[----:B---3--:R-:W-:-:S05]  /*78b0*/  SEL R37, R71, R56, P0 ;  /* 0x0000003847257207 */ /* 0x008fca0000000000 */
[----:B------:R0:W-:Y:S04]  /*78c0*/  STSM.16.M88.4 [R70], R36 ;  /* 0x0000002446007844 */ /* 0x0001e80000000200 */
[----:B------:R-:W-:Y:S04]  /*78d0*/  STSM.16.M88.4 [R68], R40 ;  /* 0x0000002844007844 */ /* 0x000fe80000000200 */
[----:B------:R-:W-:Y:S01]  /*78e0*/  STSM.16.M88.4 [R66], R44 ;  /* 0x0000002c42007844 */ /* 0x000fe20000000200 */
[----:B------:R-:W-:Y:S08]  /*78f0*/  BAR.SYNC.DEFER_BLOCKING 0x1, 0x180 ;  /* 0x0046000000007b1d */ /* 0x000ff00000010000 */
[----:B0-----:R-:W0:Y:S08]  /*7900*/  @P2 LDC R37, c[0x0][0xbec] ;  /* 0x0002fb00ff252b82 */ /* 0x001e300000000800 */
[----:B------:R-:W2:Y:S01]  /*7910*/  @P2 LDC R39, c[0x0][0xbf0] ;  /* 0x0002fc00ff272b82 */ /* 0x000ea20000000800 */
[----:B------:R-:W-:Y:S01]  /*7920*/  UIMAD UR6, UR12, UR8, URZ ;  /* 0x000000080c0672a4 */ /* 0x000fe2000f8e023f */
[----:B-1----:R1:W-:Y:S04]  /*7930*/  @!P3 ST.E desc[UR52][R50.64], R3 ;  /* 0x000000033200b985 */ /* 0x0023e8000c101934 */
[----:B----4-:R0:W-:Y:S04]  /*7940*/  @!P1 ST.E desc[UR52][R64.64], R0 ;  /* 0x0000000040009985 */ /* 0x0101e8000c101934 */
[----:B------:R3:W5:Y:S01]  /*7950*/  LD.E.128 R60, desc[UR52][R10.64] ;  /* 0x000000340a3c7980 */ /* 0x000762000c101d00 */
[----:B-1----:R-:W-:Y:S01]  /*7960*/  IMAD R3, R18, 0x60, R19 ;  /* 0x0000006012037824 */ /* 0x002fe200078e0213 */
[----:B------:R-:W-:-:S02]  /*7970*/  UIMAD.WIDE.U32 UR4, UR13, UR8, URZ ;  /* 0x000000080d0472a5 */ /* 0x000fc4000f8e003f */
[----:B------:R1:W5:Y:S01]  /*7980*/  LD.E.128 R12, desc[UR52][R20.64] ;  /* 0x00000034140c7980 */ /* 0x000362000c101d00 */
[----:B---3--:R-:W-:Y:S01]  /*7990*/  IMAD R10, R48, 0xc0, R3 ;  /* 0x000000c0300a7824 */ /* 0x008fe200078e0203 */
[----:B------:R-:W-:Y:S02]  /*79a0*/  UIMAD UR6, UR13, UR9, UR6 ;  /* 0x000000090d0672a4 */ /* 0x000fe4000f8e0206 */
[----:B------:R3:W5:Y:S01]  /*79b0*/  LD.E.128 R24, desc[UR52][R8.64] ;  /* 0x0000003408187980 */ /* 0x000762000c101d00 */
[----:B0-----:R-:W-:Y:S01]  /*79c0*/  @P2 IMAD.HI.U32 R0, R10, R37, RZ ;  /* 0x000000250a002227 */ /* 0x001fe200078e00ff */
[----:B------:R-:W-:Y:S01]  /*79d0*/  ULDC.64 UR8, c[0x0][0xaf0] ;  /* 0x0002bc0000087ab9 */ /* 0x000fe20000000a00 */
[----:B------:R-:W-:Y:S01]  /*79e0*/  UIADD3 UR5, UR5, UR6, URZ ;  /* 0x0000000605057290 */ /* 0x000fe2000fffe03f */
[----:B------:R-:W5:Y:S01]  /*79f0*/  LD.E.128 R52, desc[UR52][R32.64] ;  /* 0x0000003420347980 */ /* 0x000f62000c101d00 */
[----:B------:R-:W-:Y:S01]  /*7a00*/  IMAD.MOV.U32 R3, RZ, RZ, R10 ;  /* 0x000000ffff037224 */ /* 0x000fe200078e000a */
[----:B--2---:R-:W-:Y:S01]  /*7a10*/  @P2 SHF.R.U32.HI R3, RZ, R39, R0 ;  /* 0x00000027ff032219 */ /* 0x004fe20000011600 */
[----:B------:R-:W-:Y:S01]  /*7a20*/  UIMAD UR7, UR14, UR8, URZ ;  /* 0x000000080e0772a4 */ /* 0x000fe2000f8e023f */
[----:B------:R0:W5:Y:S01]  /*7a30*/  LD.E.128 R4, desc[UR52][R30.64] ;  /* 0x000000341e047980 */ /* 0x000162000c101d00 */
[----:B------:R-:W-:Y:S01]  /*7a40*/  UIMAD.WIDE.U32 UR4, UR44, UR8, UR4 ;  /* 0x000000082c0472a5 */ /* 0x000fe2000f8e0004 */
[--C-:B------:R-:W-:Y:S01]  /*7a50*/  SHF.R.S32.HI R0, RZ, 0x1f, R3.reuse ;  /* 0x0000001fff007819 */ /* 0x100fe20000011403 */
[----:B------:R-:W-:Y:S01]  /*7a60*/  UIMAD UR6, UR44, UR9, UR7 ;  /* 0x000000092c0672a4 */ /* 0x000fe2000f8e0207 */
[----:B------:R-:W-:Y:S01]  /*7a70*/  IMAD.MOV R11, RZ, RZ, -R3 ;  /* 0x000000ffff0b7224 */ /* 0x000fe200078e0a03 */
[----:B------:R2:W5:Y:S01]  /*7a80*/  LD.E.128 R56, desc[UR52][R28.64] ;  /* 0x000000341c387980 */ /* 0x000562000c101d00 */
[----:B------:R-:W-:Y:S01]  /*7a90*/  ULDC.64 UR8, c[0x0][0xae0] ;  /* 0x0002b80000087ab9 */ /* 0x000fe20000000a00 */
[----:B------:R-:W-:Y:S01]  /*7aa0*/  UIADD3 UR6, UR5, UR6, URZ ;  /* 0x0000000605067290 */ /* 0x000fe2000fffe03f */
[----:B------:R-:W-:Y:S01]  /*7ab0*/  IMAD R0, R0, UR8, RZ ;  /* 0x0000000800007c24 */ /* 0x000fe2000f8e02ff */
[----:B------:R-:W-:Y:S01]  /*7ac0*/  @!PT LDS RZ, [RZ] ;  /* 0x00000000fffff984 */ /* 0x000fe20000000800 */
[----:B------:R-:W-:Y:S01]  /*7ad0*/  @!PT LDS RZ, [RZ] ;  /* 0x00000000fffff984 */ /* 0x000fe20000000800 */
[----:B------:R-:W-:Y:S01]  /*7ae0*/  @!PT LDS RZ, [RZ] ;  /* 0x00000000fffff984 */ /* 0x000fe20000000800 */
[----:B------:R-:W-:Y:S01]  /*7af0*/  @!PT LDS RZ, [RZ] ;  /* 0x00000000fffff984 */ /* 0x000fe20000000800 */
[----:B------:R4:W-:Y:S06]  /*7b00*/  MEMBAR.ALL.CTA ;  /* 0x0000000000007992 */ /* 0x0009ec0000008000 */
[----:B----4-:R-:W4:Y:S01]  /*7b10*/  FENCE.VIEW.ASYNC.S ;  /* 0x00000000000073c6 */ /* 0x010f220000000000 */
[----:B------:R-:W-:-:S02]  /*7b20*/  IMAD R11, R34, R11, R10 ;  /* 0x0000000b220b7224 */ /* 0x000fc400078e020a */
[C---:B-1----:R-:W-:Y:S02]  /*7b30*/  IMAD R21, R3.reuse, UR9, R0 ;  /* 0x0000000903157c24 */ /* 0x042fe4000f8e0200 */
[----:B---3--:R-:W-:Y:S01]  /*7b40*/  IMAD.U32 R9, RZ, RZ, UR5 ;  /* 0x00000005ff097e24 */ /* 0x008fe2000f8e00ff */
[----:B------:R-:W-:Y:S01]  /*7b50*/  SHF.R.S32.HI R0, RZ, 0x1f, R11 ;  /* 0x0000001fff007819 */ /* 0x000fe2000001140b */
[----:B------:R-:W-:Y:S01]  /*7b60*/  IMAD.U32 R8, RZ, RZ, UR4 ;  /* 0x00000004ff087e24 */ /* 0x000fe2000f8e00ff */
[----:B------:R-:W-:Y:S01]  /*7b70*/  ULDC.64 UR4, c[0x0][0xad8] ;  /* 0x0002b60000047ab9 */ /* 0x000fe20000000a00 */
[----:B------:R-:W-:Y:S01]  /*7b80*/  IMAD.U32 R9, RZ, RZ, UR6 ;  /* 0x00000006ff097e24 */ /* 0x000fe2000f8e00ff */
[----:B------:R-:W-:Y:S01]  /*7b90*/  UIADD3 UR43, UR43, 0x19c20, URZ ;  /* 0x00019c202b2b7890 */ /* 0x000fe2000fffe03f */
[----:B------:R-:W-:Y:S01]  /*7ba0*/  IMAD R0, R0, UR4, RZ ;  /* 0x0000000400007c24 */ /* 0x000fe2000f8e02ff */
[----:B------:R-:W-:Y:S01]  /*7bb0*/  UIADD3 UR38, UR38, 0x1, URZ ;  /* 0x0000000126267890 */ /* 0x000fe2000fffe03f */
[----:B------:R-:W-:Y:S01]  /*7bc0*/  IMAD.WIDE.U32 R8, R3, UR8, R8 ;  /* 0x0000000803087c25 */ /* 0x000fe2000f8e0008 */
[----:B------:R-:W-:-:S03]  /*7bd0*/  ULDC.64 UR6, c[0x0][0xa80] ;  /* 0x0002a00000067ab9 */ /* 0x000fc60000000a00 */
[----:B------:R-:W-:Y:S02]  /*7be0*/  IMAD.IADD R9, R9, 0x1, R21 ;  /* 0x0000000109097824 */ /* 0x000fe400078e0215 */
[C---:B------:R-:W-:Y:S02]  /*7bf0*/  IMAD R3, R11.reuse, UR5, R0 ;  /* 0x000000050b037c24 */ /* 0x040fe4000f8e0200 */
[----:B------:R-:W-:Y:S02]  /*7c00*/  IMAD R0, R48, 0xc0, R19 ;  /* 0x000000c030007824 */ /* 0x000fe400078e0213 */
[----:B------:R-:W-:-:S03]  /*7c10*/  IMAD.WIDE.U32 R8, R11, UR4, R8 ;  /* 0x000000040b087c25 */ /* 0x000fc6000f8e0008 */
[----:B------:R-:W-:Y:S01]  /*7c20*/  ISETP.GE.AND P0, PT, R0, R35, PT ;  /* 0x000000230000720c */ /* 0x000fe20003f06270 */
[----:B------:R-:W-:Y:S01]  /*7c30*/  IMAD.IADD R3, R9, 0x1, R3 ;  /* 0x0000000109037824 */ /* 0x000fe200078e0203 */
[----:B------:R-:W-:Y:S01]  /*7c40*/  UPRMT UR43, URZ, 0x654, UR43 ;  /* 0x000006543f2b7896 */ /* 0x000fe2000800002b */
[----:B0-----:R-:W-:Y:S01]  /*7c50*/  LEA R30, P1, R8, UR6, 0x1 ;  /* 0x00000006081e7c11 */ /* 0x001fe2000f8208ff */
[----:B------:R-:W-:-:S03]  /*7c60*/  UISETP.NE.AND UP0, UPT, UR38, 0x2, UPT ;  /* 0x000000022600788c */ /* 0x000fc6000bf05270 */
[----:B------:R-:W-:Y:S01]  /*7c70*/  LEA.HI.X R3, R8, UR7, R3, 0x1, P1 ;  /* 0x0000000708037c11 */ /* 0x000fe200088f0c03 */
[----:B------:R-:W-:Y:S01]  /*7c80*/  USEL UR5, URZ, 0x1, UP0 ;  /* 0x000000013f057887 */ /* 0x000fe20008000000 */
[----:B------:R-:W-:Y:S01]  /*7c90*/  ULDC UR4, c[0x0][0xc] ;  /* 0x0000030000047ab9 */ /* 0x000fe20000000800 */
[----:B------:R-:W-:Y:S01]  /*7ca0*/  USEL UR38, UR38, URZ, UP0 ;  /* 0x0000003f26267287 */ /* 0x000fe20008000000 */
[----:B----4-:R2:W0:Y:S01]  /*7cb0*/  SHFL.IDX PT, R10, R30, RZ, 0x1c1f ;  /* 0x001c1fff1e0a7589 */ /* 0x01042200000e0000 */
[----:B------:R-:W-:Y:S01]  /*7cc0*/  UIADD3 UR45, UR4, UR45, URZ ;  /* 0x0000002d042d7290 */ /* 0x000fe2000fffe03f */
[----:B------:R-:W-:Y:S01]  /*7cd0*/  SYNCS.ARRIVE.TRANS64.RED.A1T0 RZ, [UR43], RZ ;  /* 0x000000ffffff79a7 */ /* 0x000fe2000810042b */
[----:B------:R-:W-:Y:S01]  /*7ce0*/  ULOP3.LUT UR37, UR37, UR5, URZ, 0x3c, !UPT ;  /* 0x0000000525257292 */ /* 0x000fe2000f8e3c3f */
[----:B------:R2:W1:Y:S01]  /*7cf0*/  SHFL.IDX PT, R11, R3, RZ, 0x1c1f ;  /* 0x001c1fff030b7589 */ /* 0x00046200000e0000 */
[----:B------:R-:W-:Y:S04]  /*7d00*/  BSSY B0, `(.L_x_31) ;  /* 0x000000e000007945 */ /* 0x000fe80003800000 */
[----:B------:R-:W-:Y:S06]  /*7d10*/  @P0 BRA `(.L_x_32) ;  /* 0x0000000000300947 */ /* 0x000fec0003800000 */
[----:B------:R-:W-:Y:S02]  /*7d20*/  ULDC UR4, c[0x0][0xac8] ;  /* 0x0002b20000047ab9 */ /* 0x000fe40000000800 */
[----:B------:R-:W-:Y:S02]  /*7d30*/  ISETP.GE.AND P1, PT, R17, UR4, PT ;  /* 0x0000000411007c0c */ /* 0x000fe4000bf26270 */
[----:B------:R-:W-:Y:S02]  /*7d40*/  ISETP.GE.AND P2, PT, R16, UR4, PT ;  /* 0x0000000410007c0c */ /* 0x000fe4000bf46270 */
[----:B------:R-:W-:-:S09]  /*7d50*/  ISETP.GE.AND P0, PT, R2, UR4, PT ;  /* 0x0000000402007c0c */ /* 0x000fd2000bf06270 */
[CC--:B0-----:R-:W-:Y:S02]  /*7d60*/  @!P1 LEA R20, P3, R17.reuse, R10.reuse, 0x1 ;  /* 0x0000000a11149211 */ /* 0x0c1fe400078608ff */
[----:B--2---:R-:W-:Y:S02]  /*7d70*/  @!P2 LEA R28, P4, R16, R10, 0x1 ;  /* 0x0000000a101ca211 */ /* 0x004fe400078808ff */
[----:B-1----:R-:W-:Y:S01]  /*7d80*/  @!P0 IMAD.WIDE R8, R2, 0x2, R10 ;  /* 0x0000000202088825 */ /* 0x002fe200078e020a */
[-C--:B------:R-:W-:Y:S02]  /*7d90*/  @!P1 LEA.HI.X R21, R17, R11.reuse, R157, 0x1, P3 ;  /* 0x0000000b11159211 */ /* 0x080fe400018f0c9d */
[----:B------:R-:W-:Y:S02]  /*7da0*/  @!P2 LEA.HI.X R29, R16, R11, R156, 0x1, P4 ;  /* 0x0000000b101da211 */ /* 0x000fe400020f0c9c */
[----:B-----5:R3:W-:Y:S04]  /*7db0*/  @!P0 ST.E.128 desc[UR52][R8.64], R52 ;  /* 0x0000003408008985 */ /* 0x0207e8000c101d34 */
[----:B------:R3:W-:Y:S04]  /*7dc0*/  @!P1 ST.E.128 desc[UR52][R20.64], R56 ;  /* 0x0000003814009985 */ /* 0x0007e8000c101d34 */
[----:B------:R3:W-:Y:S02]  /*7dd0*/  @!P2 ST.E.128 desc[UR52][R28.64], R60 ;  /* 0x0000003c1c00a985 */ /* 0x0007e4000c101d34 */
.L_x_32:
[----:B------:R-:W-:Y:S05]  /*7de0*/  BSYNC B0 ;  /* 0x0000000000007941 */ /* 0x000fea0003800000 */
.L_x_31:
[----:B------:R-:W-:Y:S01]  /*7df0*/  VIADD R0, R0, 0x60 ;  /* 0x0000006000007836 */ /* 0x000fe20000000000 */
[----:B-1----:R1:W4:Y:S01]  /*7e00*/  SHFL.IDX PT, R11, R3, 0x1, 0x1c1f ;  /* 0x003c1f00030b7f89 */ /* 0x00232200000e0000 */
[----:B------:R-:W-:Y:S01]  /*7e10*/  UIADD3 UR36, UR36, 0x1, URZ ;  /* 0x0000000124247890 */ /* 0x000fe2000fffe03f */
[----:B------:R-:W-:Y:S02]  /*7e20*/  BSSY B0, `(.L_x_33) ;  /* 0x0000010000007945 */ /* 0x000fe40003800000 */
[----:B------:R-:W-:Y:S01]  /*7e30*/  ISETP.GE.AND P0, PT, R0, R35, PT ;  /* 0x000000230000720c */ /* 0x000fe20003f06270 */
[----:B0-----:R1:W0:-:S12]  /*7e40*/  SHFL.IDX PT, R10, R30, 0x1, 0x1c1f ;  /* 0x003c1f001e0a7f89 */ /* 0x00121800000e0000 */
[----:B-1----:R-:W-:Y:S05]  /*7e50*/  @P0 BRA `(.L_x_34) ;  /* 0x0000000000300947 */ /* 0x002fea0003800000 */
[----:B------:R-:W-:Y:S02]  /*7e60*/  ULDC UR4, c[0x0][0xac8] ;  /* 0x0002b20000047ab9 */ /* 0x000fe40000000800 */
[----:B------:R-:W-:Y:S02]  /*7e70*/  ISETP.GE.AND P3, PT, R17, UR4, PT ;  /* 0x0000000411007c0c */ /* 0x000fe4000bf66270 */
[----:B------:R-:W-:Y:S02]  /*7e80*/  ISETP.GE.AND P4, PT, R16, UR4, PT ;  /* 0x0000000410007c0c */ /* 0x000fe4000bf86270 */
[----:B------:R-:W-:-:S09]  /*7e90*/  ISETP.GE.AND P2, PT, R2, UR4, PT ;  /* 0x0000000402007c0c */ /* 0x000fd2000bf46270 */
[CC--:B0--3--:R-:W-:Y:S02]  /*7ea0*/  @!P3 LEA R20, P0, R17.reuse, R10.reuse, 0x1 ;  /* 0x0000000a1114b211 */ /* 0x0c9fe400078008ff */
[----:B--2---:R-:W-:Y:S02]  /*7eb0*/  @!P4 LEA R28, P1, R16, R10, 0x1 ;  /* 0x0000000a101cc211 */ /* 0x004fe400078208ff */
[----:B----4-:R-:W-:Y:S01]  /*7ec0*/  @!P2 IMAD.WIDE R8, R2, 0x2, R10 ;  /* 0x000000020208a825 */ /* 0x010fe200078e020a */
[-C--:B------:R-:W-:Y:S02]  /*7ed0*/  @!P3 LEA.HI.X R21, R17, R11.reuse, R157, 0x1, P0 ;  /* 0x0000000b1115b211 */ /* 0x080fe400000f0c9d */
[----:B------:R-:W-:Y:S02]  /*7ee0*/  @!P4 LEA.HI.X R29, R16, R11, R156, 0x1, P1 ;  /* 0x0000000b101dc211 */ /* 0x000fe400008f0c9c */
[----:B-----5:R1:W-:Y:S04]  /*7ef0*/  @!P2 ST.E.128 desc[UR52][R8.64], R4 ;  /* 0x000000040800a985 */ /* 0x0203e8000c101d34 */
[----:B------:R1:W-:Y:S04]  /*7f00*/  @!P3 ST.E.128 desc[UR52][R20.64], R12 ;  /* 0x0000000c1400b985 */ /* 0x0003e8000c101d34 */
[----:B------:R1:W-:Y:S02]  /*7f10*/  @!P4 ST.E.128 desc[UR52][R28.64], R24 ;  /* 0x000000181c00c985 */ /* 0x0003e4000c101d34 */
.L_x_34:
[----:B------:R-:W-:Y:S05]  /*7f20*/  BSYNC B0 ;  /* 0x0000000000007941 */ /* 0x000fea0003800000 */
.L_x_33:
[----:B------:R-:W2:Y:S02]  /*7f30*/  LDC R0, c[0x0][0xc34] ;  /* 0x00030d00ff007b82 */ /* 0x000ea40000000800 */
[----:B--2---:R-:W-:-:S13]  /*7f40*/  ISETP.LE.AND P0, PT, R0, UR45, PT ;  /* 0x0000002d00007c0c */ /* 0x004fda000bf03270 */
[----:B------:R-:W-:Y:S05]  /*7f50*/  @!P0 BRA `(.L_x_35) ;  /* 0xffffff8c00808947 */ /* 0x000fea000383ffff */
[----:B------:R-:W-:Y:S05]  /*7f60*/  EXIT ;  /* 0x000000000000794d */ /* 0x000fea0003800000 */
.L_x_7:
[----:B------:R-:W-:-:S08]  /*7f70*/  NOP ;  /* 0x0000000000007918 */ /* 0x000fd00000000000 */
[----:B------:R-:W0:-:S00]  /*7f80*/  USETMAXREG.DEALLOC.CTAPOOL 0x20 ;  /* 0x00000020000079c8 */ /* 0x000e0000080e0500 */
[----:B------:R-:W1:Y:S01]  /*7f90*/  S2UR UR48, SR_CTAID.X ;  /* 0x00000000003079c3 */ /* 0x000e620000002500 */
[----:B------:R-:W-:Y:S01]  /*7fa0*/  UMOV UR46, 0x1 ;  /* 0x00000001002e7882 */ /* 0x000fe20000000000 */
[----:B0-----:R-:W-:Y:S02]  /*7fb0*/  IMAD.MOV.U32 R18, RZ, RZ, RZ ;  /* 0x000000ffff127224 */ /* 0x001fe400078e00ff */
[----:B------:R-:W-:-:S04]  /*7fc0*/  IMAD.MOV.U32 R19, RZ, RZ, 0x1 ;  /* 0x00000001ff137424 */ /* 0x000fc800078e00ff */
[----:B------:R-:W1:Y:S02]  /*7fd0*/  LDC R0, c[0x0][0xc34] ;  /* 0x00030d00ff007b82 */ /* 0x000e640000000800 */
[----:B-1----:R-:W-:-:S13]  /*7fe0*/  ISETP.LE.AND P0, PT, R0, UR48, PT ;  /* 0x0000003000007c0c */ /* 0x002fda000bf03270 */
[----:B------:R-:W-:Y:S05]  /*7ff0*/  @P0 BRA `(.L_x_36) ;  /* 0x0000003000100947 */ /* 0x000fea0003800000 */
[----:B------:R-:W0:Y:S01]  /*8000*/  S2R R10, SR_TID.X ;  /* 0x00000000000a7919 */ /* 0x000e220000002100 */
[----:B------:R-:W1:Y:S01]  /*8010*/  S2UR UR4, SR_CgaCtaId ;  /* 0x00000000000479c3 */ /* 0x000e620000008800 */
[----:B------:R-:W-:Y:S01]  /*8020*/  SHF.L.U32 R6, R29, 0x4, RZ ;  /* 0x000000041d067819 */ /* 0x000fe200000006ff */
[----:B------:R-:W-:Y:S01]  /*8030*/  IMAD.SHL.U32 R9, R2, 0x800, RZ ;  /* 0x0000080002097824 */ /* 0x000fe200078e00ff */
[----:B------:R-:W-:Y:S01]  /*8040*/  UMOV UR40, 0x400 ;  /* 0x0000040000287882 */ /* 0x000fe20000000000 */
[----:B------:R-:W-:Y:S01]  /*8050*/  IMAD.MOV.U32 R26, RZ, RZ, 0x40 ;  /* 0x00000040ff1a7424 */ /* 0x000fe200078e00ff */
[----:B------:R-:W-:Y:S01]  /*8060*/  ULDC.64 UR50, c[0x0][0x198] ;  /* 0x0000660000327ab9 */ /* 0x000fe20000000a00 */
[----:B------:R-:W-:Y:S01]  /*8070*/  IMAD.MOV.U32 R19, RZ, RZ, 0x1 ;  /* 0x00000001ff137424 */ /* 0x000fe200078e00ff */
[----:B------:R-:W-:Y:S01]  /*8080*/  ULOP3.LUT UR41, UR42, 0x1, URZ, 0xfc, !UPT ;  /* 0x000000012a297892 */ /* 0x000fe2000f8efc3f */
[----:B------:R-:W-:Y:S01]  /*8090*/  IMAD.MOV.U32 R18, RZ, RZ, RZ ;  /* 0x000000ffff127224 */ /* 0x000fe200078e00ff */
[----:B------:R-:W-:Y:S01]  /*80a0*/  ULOP3.LUT UR47, UR42, 0x2, URZ, 0xfc, !UPT ;  /* 0x000000022a2f7892 */ /* 0x000fe2000f8efc3f */
[----:B------:R-:W-:Y:S01]  /*80b0*/  ULDC UR43, c[0x0][0xc] ;  /* 0x00000300002b7ab9 */ /* 0x000fe20000000800 */
[----:B------:R-:W-:Y:S01]  /*80c0*/  UMOV UR46, URZ ;  /* 0x0000003f002e7c82 */ /* 0x000fe20008000000 */
[----:B-1----:R-:W-:Y:S01]  /*80d0*/  ULEA UR40, UR4, UR40, 0x18 ;  /* 0x0000002804287291 */ /* 0x002fe2000f8ec03f */
[C---:B0-----:R-:W-:Y:S01]  /*80e0*/  IMAD.SHL.U32 R3, R10.reuse, 0x20, RZ ;  /* 0x000000200a037824 */ /* 0x041fe200078e00ff */
[----:B------:R-:W-:Y:S01]  /*80f0*/  SHF.R.U32.HI R4, RZ, 0x1, R10 ;  /* 0x00000001ff047819 */ /* 0x000fe2000001160a */
[C---:B------:R-:W-:Y:S01]  /*8100*/  IMAD.SHL.U32 R0, R10.reuse, 0x10, RZ ;  /* 0x000000100a007824 */ /* 0x040fe200078e00ff */
[C---:B------:R-:W-:Y:S01]  /*8110*/  LOP3.LUT P0, RZ, R10.reuse, 0x4, RZ, 0xc0, !PT ;  /* 0x000000040aff7812 */ /* 0x040fe2000780c0ff */
[C---:B------:R-:W-:Y:S01]  /*8120*/  IMAD.SHL.U32 R2, R10.reuse, 0x80, RZ ;  /* 0x000000800a027824 */ /* 0x040fe200078e00ff */
[C---:B------:R-:W-:Y:S01]  /*8130*/  LOP3.LUT R5, R3.reuse, 0x360, RZ, 0xc0, !PT ;  /* 0x0000036003057812 */ /* 0x040fe200078ec0ff */
[C---:B------:R-:W-:Y:S01]  /*8140*/  IMAD.SHL.U32 R8, R10.reuse, 0x4, RZ ;  /* 0x000000040a087824 */ /* 0x040fe200078e00ff */
[----:B------:R-:W-:Y:S01]  /*8150*/  LOP3.LUT R3, R3, 0x80, RZ, 0xc0, !PT ;  /* 0x0000008003037812 */ /* 0x000fe200078ec0ff */
[----:B------:R-:W-:Y:S01]  /*8160*/  IMAD.SHL.U32 R11, R10, 0x2, RZ ;  /* 0x000000020a0b7824 */ /* 0x000fe200078e00ff */
[----:B------:R-:W-:-:S02]  /*8170*/  LOP3.LUT R7, R0, 0x60, RZ, 0xc0, !PT ;  /* 0x0000006000077812 */ /* 0x000fc400078ec0ff */
[----:B------:R-:W-:Y:S02]  /*8180*/  LOP3.LUT R3, R3, 0x10, R4, 0xf8, !PT ;  /* 0x0000001003037812 */ /* 0x000fe400078ef804 */
[----:B------:R-:W-:Y:S02]  /*8190*/  LOP3.LUT R4, R4, 0x20, RZ, 0xc0, !PT ;  /* 0x0000002004047812 */ /* 0x000fe400078ec0ff */
[----:B------:R-:W-:Y:S02]  /*81a0*/  LOP3.LUT R13, R7, 0x700, R6, 0xf8, !PT ;  /* 0x00000700070d7812 */ /* 0x000fe400078ef806 */
[----:B------:R-:W-:Y:S02]  /*81b0*/  LOP3.LUT R7, R4, 0x10, R10, 0xf8, !PT ;  /* 0x0000001004077812 */ /* 0x000fe400078ef80a */
[----:B------:R-:W-:Y:S02]  /*81c0*/  LOP3.LUT R5, R5, 0x400, R6, 0xf8, !PT ;  /* 0x0000040005057812 */ /* 0x000fe400078ef806 */
[----:B------:R-:W-:-:S02]  /*81d0*/  LOP3.LUT R6, R0, 0x90, RZ, 0xc0, !PT ;  /* 0x0000009000067812 */ /* 0x000fc400078ec0ff */
[----:B------:R-:W-:Y:S02]  /*81e0*/  LOP3.LUT R4, R2, 0x400, RZ, 0xc0, !PT ;  /* 0x0000040002047812 */ /* 0x000fe400078ec0ff */
[----:B------:R-:W-:Y:S02]  /*81f0*/  LOP3.LUT R7, R7, 0x380, R2, 0xf8, !PT ;  /* 0x0000038007077812 */ /* 0x000fe400078ef802 */
[----:B------:R-:W-:Y:S02]  /*8200*/  LOP3.LUT R2, R3, 0x10, R8, 0x78, !PT ;  /* 0x0000001003027812 */ /* 0x000fe400078e7808 */
[----:B------:R-:W-:Y:S02]  /*8210*/  LOP3.LUT R6, R6, 0x10, R11, 0x78, !PT ;  /* 0x0000001006067812 */ /* 0x000fe400078e780b */
[----:B------:R-:W-:Y:S01]  /*8220*/  LOP3.LUT R27, R5, R2, RZ, 0xfc, !PT ;  /* 0x00000002051b7212 */ /* 0x000fe200078efcff */
[----:B------:R-:W-:Y:S01]  /*8230*/  IMAD.SHL.U32 R2, R10, 0x40, RZ ;  /* 0x000000400a027824 */ /* 0x000fe200078e00ff */
[----:B------:R-:W-:-:S02]  /*8240*/  LOP3.LUT R7, R7, 0x70, R0, 0x78, !PT ;  /* 0x0000007007077812 */ /* 0x000fc400078e7800 */
[----:B------:R-:W-:Y:S02]  /*8250*/  SHF.R.U32.HI R3, RZ, 0x1, R29 ;  /* 0x00000001ff037819 */ /* 0x000fe4000001161d */
[----:B------:R-:W-:Y:S02]  /*8260*/  LOP3.LUT R6, R13, R6, RZ, 0xfc, !PT ;  /* 0x000000060d067212 */ /* 0x000fe400078efcff */
[----:B------:R-:W-:Y:S02]  /*8270*/  LOP3.LUT R0, R0, 0x10, RZ, 0xc0, !PT ;  /* 0x0000001000007812 */ /* 0x000fe400078ec0ff */
[----:B------:R-:W-:Y:S01]  /*8280*/  LOP3.LUT R4, R4, 0x800, R9, 0xf8, !PT ;  /* 0x0000080004047812 */ /* 0x000fe200078ef809 */
[----:B------:R-:W-:Y:S01]  /*8290*/  VIADD R28, R6, UR40 ;  /* 0x00000028061c7c36 */ /* 0x000fe20008000000 */
[----:B------:R-:W-:Y:S02]  /*82a0*/  LOP3.LUT R3, R3, 0x40, R2, 0xf8, !PT ;  /* 0x0000004003037812 */ /* 0x000fe400078ef802 */
[----:B------:R-:W-:-:S02]  /*82b0*/  LOP3.LUT R2, R0, 0x20, RZ, 0xfc, !PT ;  /* 0x0000002000027812 */ /* 0x000fc400078efcff */
[----:B------:R-:W-:Y:S02]  /*82c0*/  LOP3.LUT R25, R4, R7, RZ, 0xfc, !PT ;  /* 0x0000000704197212 */ /* 0x000fe400078efcff */
[----:B------:R-:W-:Y:S02]  /*82d0*/  SEL R26, R26, 0xffffffc0, !P0 ;  /* 0xffffffc01a1a7807 */ /* 0x000fe40004000000 */
[----:B------:R-:W-:-:S07]  /*82e0*/  LOP3.LUT R0, R0, 0x40, RZ, 0xfc, !PT ;  /* 0x0000004000007812 */ /* 0x000fce00078efcff */
.L_x_85:
[----:B------:R-:W-:Y:S01]  /*82f0*/  ULDC UR4, c[0x0][0xc38] ;  /* 0x00030e0000047ab9 */ /* 0x000fe20000000800 */
[----:B------:R-:W-:Y:S01]  /*8300*/  ULDC UR6, c[0x0][0xc44] ;  /* 0x0003110000067ab9 */ /* 0x000fe20000000800 */
[----:B------:R-:W-:Y:S02]  /*8310*/  UISETP.NE.AND UP2, UPT, UR4, 0x1, UPT ;  /* 0x000000010400788c */ /* 0x000fe4000bf45270 */
[----:B------:R-:W-:Y:S01]  /*8320*/  UISETP.NE.AND UP1, UPT, UR6, 0x1, UPT ;  /* 0x000000010600788c */ /* 0x000fe2000bf25270 */
[----:B------:R-:W-:Y:S01]  /*8330*/  ULDC.64 UR4, c[0x0][0x418] ;  /* 0x0001060000047ab9 */ /* 0x000fe20000000a00 */
[----:B------:R-:W-:Y:S02]  /*8340*/  UIADD3 UR10, UR40, 0x13800, URZ ;  /* 0x00013800280a7890 */ /* 0x000fe4000fffe03f */
[----:B------:R-:W-:Y:S01]  /*8350*/  UISETP.NE.U32.AND UP0, UPT, UR4, URZ, UPT ;  /* 0x0000003f0400728c */ /* 0x000fe2000bf05070 */
[----:B------:R-:W-:Y:S01]  /*8360*/  ULDC UR7, c[0x0][0x424] ;  /* 0x0001090000077ab9 */ /* 0x000fe20000000800 */
[----:B------:R-:W-:-:S02]  /*8370*/  UMOV UR45, UR48 ;  /* 0x00000030002d7c82 */ /* 0x000fc40008000000 */
[----:B------:R-:W-:Y:S01]  /*8380*/  UISETP.NE.AND.EX UP0, UPT, UR5, URZ, UPT, UP0 ;  /* 0x0000003f0500728c */ /* 0x000fe2000bf05300 */
[----:B------:R-:W-:Y:S01]  /*8390*/  @UP2 ULDC UR4, c[0x0][0xc3c] ;  /* 0x00030f0000042ab9 */ /* 0x000fe20000000800 */
[----:B------:R-:W-:Y:S01]  /*83a0*/  @UP2 ULDC UR8, c[0x0][0xc40] ;  /* 0x0003100000082ab9 */ /* 0x000fe20000000800 */
[----:B------:R-:W-:Y:S02]  /*83b0*/  UIMAD.WIDE.U32 UR4, UR48, UR4, URZ ;  /* 0x00000004300472a5 */ /* 0x000fe4000f8e003f */
[----:B------:R-:W-:Y:S02]  /*83c0*/  USEL UR7, UR7, 0x1, UP0 ;  /* 0x0000000107077887 */ /* 0x000fe40008000000 */
[----:B------:R-:W-:Y:S02]  /*83d0*/  ULOP3.LUT UP0, URZ, UR10, 0x9f, URZ, 0xc0, !UPT ;  /* 0x0000009f0a3f7892 */ /* 0x000fe4000f80c03f */
[----:B------:R-:W-:Y:S01]  /*83e0*/  @UP2 USHF.R.U32.HI UR45, URZ, UR8, UR5 ;  /* 0x000000083f2d2299 */ /* 0x000fe20008011605 */
[----:B------:R-:W-:-:S02]  /*83f0*/  ULDC UR39, c[0x0][0x2f0] ;  /* 0x0000bc0000277ab9 */ /* 0x000fc40000000800 */
[----:B------:R-:W-:Y:S01]  /*8400*/  @UP1 ULDC.64 UR8, c[0x0][0xc48] ;  /* 0x0003120000081ab9 */ /* 0x000fe20000000a00 */
[----:B------:R-:W-:Y:S01]  /*8410*/  UIMAD UR39, UR7, UR39, URZ ;  /* 0x00000027072772a4 */ /* 0x000fe2000f8e023f */
[----:B------:R-:W-:Y:S01]  /*8420*/  PLOP3.LUT P0, PT, PT, PT, UP0, 0x80, 0x0 ;  /* 0x000000000000781c */ /* 0x000fe20003f0f008 */
[----:B------:R-:W-:Y:S02]  /*8430*/  UIMAD.WIDE.U32 UR4, UR45, UR8, URZ ;  /* 0x000000082d0472a5 */ /* 0x000fe4000f8e003f */
[----:B------:R-:W-:Y:S01]  /*8440*/  UMOV UR44, UR45 ;  /* 0x0000002d002c7c82 */ /* 0x000fe20008000000 */
[----:B------:R-:W-:Y:S02]  /*8450*/  UIADD3 UR38, UR39, 0x7f, URZ ;  /* 0x0000007f27267890 */ /* 0x000fe4000fffe03f */
[----:B------:R-:W-:Y:S02]  /*8460*/  @UP1 USHF.R.U32.HI UR44, URZ, UR9, UR5 ;  /* 0x000000093f2c1299 */ /* 0x000fe40008011605 */
[----:B------:R-:W-:-:S02]  /*8470*/  USHF.R.S32.HI UR4, URZ, 0x1f, UR38 ;  /* 0x0000001f3f047899 */ /* 0x000fc40008011426 */
[----:B------:R-:W-:Y:S02]  /*8480*/  UIADD3 UR36, -UR44, URZ, URZ ;  /* 0x0000003f2c247290 */ /* 0x000fe4000fffe13f */
[----:B------:R-:W-:Y:S02]  /*8490*/  ULEA.HI UR38, UR4, UR38, URZ, 0x7 ;  /* 0x0000002604267291 */ /* 0x000fe4000f8f383f */
[----:B------:R-:W-:Y:S01]  /*84a0*/  UIMAD UR36, UR6, UR36, UR45 ;  /* 0x00000024062472a4 */ /* 0x000fe2000f8e022d */
[----:B------:R-:W-:Y:S11]  /*84b0*/  @!P0 BRA `(.L_x_37) ;  /* 0x0000000000408947 */ /* 0x000ff60003800000 */
[----:B------:R-:W-:Y:S01]  /*84c0*/  MOV R2, 0x0 ;  /* 0x0000000000027802 */ /* 0x000fe20000000f00 */
[----:B------:R-:W-:Y:S01]  /*84d0*/  ULDC.64 UR6, c[0x4][0x98] ;  /* 0x0100260000067ab9 */ /* 0x000fe20000000a00 */
[----:B------:R-:W-:Y:S01]  /*84e0*/  ULDC.64 UR8, c[0x4][0xa0] ;  /* 0x0100280000087ab9 */ /* 0x000fe20000000a00 */
[----:B------:R-:W-:Y:S01]  /*84f0*/  ULDC.64 UR4, c[0x4][0x8] ;  /* 0x0100020000047ab9 */ /* 0x000fe20000000a00 */
[----:B------:R-:W-:Y:S01]  /*8500*/  IMAD.U32 R4, RZ, RZ, UR6 ;  /* 0x00000006ff047e24 */ /* 0x000fe2000f8e00ff */
[----:B------:R-:W-:Y:S01]  /*8510*/  MOV R11, UR5 ;  /* 0x00000005000b7c02 */ /* 0x000fe20008000f00 */
[----:B------:R-:W0:Y:S01]  /*8520*/  LDC.64 R2, c[0x4][R2] ;  /* 0x0100000002027b82 */ /* 0x000e220000000a00 */
[----:B------:R-:W-:Y:S02]  /*8530*/  IMAD.U32 R5, RZ, RZ, UR7 ;  /* 0x00000007ff057e24 */ /* 0x000fe4000f8e00ff */
[----:B------:R-:W-:Y:S02]  /*8540*/  IMAD.U32 R6, RZ, RZ, UR8 ;  /* 0x00000008ff067e24 */ /* 0x000fe4000f8e00ff */
[----:B------:R-:W-:-:S02]  /*8550*/  IMAD.U32 R7, RZ, RZ, UR9 ;  /* 0x00000009ff077e24 */ /* 0x000fc4000f8e00ff */
[----:B------:R-:W-:Y:S02]  /*8560*/  IMAD.U32 R10, RZ, RZ, UR4 ;  /* 0x00000004ff0a7e24 */ /* 0x000fe4000f8e00ff */
[----:B------:R-:W-:Y:S02]  /*8570*/  IMAD.MOV.U32 R8, RZ, RZ, 0x70 ;  /* 0x00000070ff087424 */ /* 0x000fe400078e00ff */
[----:B------:R-:W-:Y:S02]  /*8580*/  IMAD.MOV.U32 R12, RZ, RZ, 0x1 ;  /* 0x00000001ff0c7424 */ /* 0x000fe400078e00ff */
[----:B------:R-:W-:-:S07]  /*8590*/  IMAD.MOV.U32 R13, RZ, RZ, RZ ;  /* 0x000000ffff0d7224 */ /* 0x000fce00078e00ff */
[----:B------:R-:W-:-:S07]  /*85a0*/  LEPC R20, `(.L_x_37) ;  /* 0x000000001014794e */ /* 0x000fce0000000000 */
[----:B0-----:R-:W-:Y:S05]  /*85b0*/  CALL.ABS.NOINC R2 ;  /* 0x0000000002007343 */ /* 0x001fea0003c00000 */
.L_x_37:
[----:B------:R-:W-:-:S06]  /*85c0*/  UIADD3 UR4, UR40, 0x9000, URZ ;  /* 0x0000900028047890 */ /* 0x000fcc000fffe03f */
[----:B------:R-:W-:-:S05]  /*85d0*/  IMAD.U32 R16, RZ, RZ, UR4 ;  /* 0x00000004ff107e24 */ /* 0x000fca000f8e00ff */
[----:B------:R-:W-:-:S13]  /*85e0*/  LOP3.LUT P0, RZ, R16, 0x9f, RZ, 0xc0, !PT ;  /* 0x0000009f10ff7812 */ /* 0x000fda000780c0ff */
[----:B------:R-:W-:Y:S05]  /*85f0*/  @!P0 BRA `(.L_x_38) ;  /* 0x0000000000408947 */ /* 0x000fea0003800000 */
[----:B------:R-:W-:Y:S01]  /*8600*/  MOV R2, 0x0 ;  /* 0x0000000000027802 */ /* 0x000fe20000000f00 */
[----:B------:R-:W-:Y:S01]  /*8610*/  ULDC.64 UR6, c[0x4][0x98] ;  /* 0x0100260000067ab9 */ /* 0x000fe20000000a00 */
[----:B------:R-:W-:Y:S01]  /*8620*/  ULDC.64 UR8, c[0x4][0xa0] ;  /* 0x0100280000087ab9 */ /* 0x000fe20000000a00 */
[----:B------:R-:W-:Y:S01]  /*8630*/  ULDC.64 UR4, c[0x4][0x10] ;  /* 0x0100040000047ab9 */ /* 0x000fe20000000a00 */
[----:B------:R-:W-:Y:S02]  /*8640*/  IMAD.U32 R4, RZ, RZ, UR6 ;  /* 0x00000006ff047e24 */ /* 0x000fe4000f8e00ff */
[----:B------:R-:W0:Y:S01]  /*8650*/  LDC.64 R2, c[0x4][R2] ;  /* 0x0100000002027b82 */ /* 0x000e220000000a00 */
[----:B------:R-:W-:Y:S02]  /*8660*/  IMAD.U32 R5, RZ, RZ, UR7 ;  /* 0x00000007ff057e24 */ /* 0x000fe4000f8e00ff */
[----:B------:R-:W-:Y:S02]  /*8670*/  IMAD.U32 R6, RZ, RZ, UR8 ;  /* 0x00000008ff067e24 */ /* 0x000fe4000f8e00ff */
[----:B------:R-:W-:-:S02]  /*8680*/  IMAD.U32 R7, RZ, RZ, UR9 ;  /* 0x00000009ff077e24 */ /* 0x000fc4000f8e00ff */
[----:B------:R-:W-:Y:S02]  /*8690*/  IMAD.U32 R10, RZ, RZ, UR4 ;  /* 0x00000004ff0a7e24 */ /* 0x000fe4000f8e00ff */
[----:B------:R-:W-:Y:S02]  /*86a0*/  IMAD.U32 R11, RZ, RZ, UR5 ;  /* 0x00000005ff0b7e24 */ /* 0x000fe4000f8e00ff */
[----:B------:R-:W-:Y:S02]  /*86b0*/  IMAD.MOV.U32 R8, RZ, RZ, 0x70 ;  /* 0x00000070ff087424 */ /* 0x000fe400078e00ff */
[----:B------:R-:W-:Y:S02]  /*86c0*/  IMAD.MOV.U32 R12, RZ, RZ, 0x1 ;  /* 0x00000001ff0c7424 */ /* 0x000fe400078e00ff */
[----:B------:R-:W-:-:S07]  /*86d0*/  IMAD.MOV.U32 R13, RZ, RZ, RZ ;  /* 0x000000ffff0d7224 */ /* 0x000fce00078e00ff */
[----:B------:R-:W-:-:S07]  /*86e0*/  LEPC R20, `(.L_x_38) ;  /* 0x000000001014794e */ /* 0x000fce0000000000 */
[----:B0-----:R-:W-:Y:S05]  /*86f0*/  CALL.ABS.NOINC R2 ;  /* 0x0000000002007343 */ /* 0x001fea0003c00000 */
.L_x_38:
[----:B------:R-:W-:-:S04]  /*8700*/  UIADD3 UR4, UR40, 0x3000, URZ ;  /* 0x0000300028047890 */ /* 0x000fc8000fffe03f */
[----:B------:R-:W-:-:S06]  /*8710*/  ULOP3.LUT UP0, URZ, UR4, 0x3ff, URZ, 0xc0, !UPT ;  /* 0x000003ff043f7892 */ /* 0x000fcc000f80c03f */
[----:B------:R-:W-:-:S13]  /*8720*/  PLOP3.LUT P0, PT, PT, PT, UP0, 0x80, 0x0 ;  /* 0x000000000000781c */ /* 0x000fda0003f0f008 */
[----:B------:R-:W-:Y:S05]  /*8730*/  @!P0 BRA `(.L_x_39) ;  /* 0x0000000000408947 */ /* 0x000fea0003800000 */
        /* <DEDUP_REMOVED lines=16> */
.L_x_39:
[----:B------:R-:W-:-:S13]  /*8840*/  LOP3.LUT P6, RZ, R16, 0x9f, RZ, 0xc0, !PT ;  /* 0x0000009f10ff7812 */ /* 0x000fda00078cc0ff */
[----:B------:R-:W-:Y:S05]  /*8850*/  @!P6 BRA `(.L_x_40) ;  /* 0x000000000040e947 */ /* 0x000fea0003800000 */
[----:B------:R-:W-:Y:S01]  /*8860*/  MOV R2, 0x0 ;  /* 0x0000000000027802 */ /* 0x000fe20000000f00 */
[----:B------:R-:W-:Y:S01]  /*8870*/  ULDC.64 UR6, c[0x4][0x98] ;  /* 0x0100260000067ab9 */ /* 0x000fe20000000a00 */
[----:B------:R-:W-:Y:S01]  /*8880*/  ULDC.64 UR8, c[0x4][0xa0] ;  /* 0x0100280000087ab9 */ /* 0x000fe20000000a00 */
[----:B------:R-:W-:Y:S01]  /*8890*/  ULDC.64 UR4, c[0x4][0x20] ;  /* 0x0100080000047ab9 */ /* 0x000fe20000000a00 */
[----:B------:R-:W-:Y:S01]  /*88a0*/  IMAD.U32 R4, RZ, RZ, UR6 ;  /* 0x00000006ff047e24 */ /* 0x000fe2000f8e00ff */
[----:B------:R-:W-:Y:S01]  /*88b0*/  MOV R12, 0x1 ;  /* 0x00000001000c7802 */ /* 0x000fe20000000f00 */
[----:B------:R-:W0:Y:S01]  /*88c0*/  LDC.64 R2, c[0x4][R2] ;  /* 0x0100000002027b82 */ /* 0x000e220000000a00 */
[----:B------:R-:W-:Y:S02]  /*88d0*/  IMAD.U32 R5, RZ, RZ, UR7 ;  /* 0x00000007ff057e24 */ /* 0x000fe4000f8e00ff */
[----:B------:R-:W-:Y:S02]  /*88e0*/  IMAD.U32 R6, RZ, RZ, UR8 ;  /* 0x00000008ff067e24 */ /* 0x000fe4000f8e00ff */
[----:B------:R-:W-:-:S02]  /*88f0*/  IMAD.U32 R7, RZ, RZ, UR9 ;  /* 0x00000009ff077e24 */ /* 0x000fc4000f8e00ff */
[----:B------:R-:W-:Y:S02]  /*8900*/  IMAD.U32 R10, RZ, RZ, UR4 ;  /* 0x00000004ff0a7e24 */ /* 0x000fe4000f8e00ff */
[----:B------:R-:W-:Y:S02]  /*8910*/  IMAD.U32 R11, RZ, RZ, UR5 ;  /* 0x00000005ff0b7e24 */ /* 0x000fe4000f8e00ff */
[----:B------:R-:W-:Y:S02]  /*8920*/  IMAD.MOV.U32 R8, RZ, RZ, 0x70 ;  /* 0x00000070ff087424 */ /* 0x000fe400078e00ff */
[----:B------:R-:W-:-:S07]  /*8930*/  IMAD.MOV.U32 R13, RZ, RZ, RZ ;  /* 0x000000ffff0d7224 */ /* 0x000fce00078e00ff */
[----:B------:R-:W-:-:S07]  /*8940*/  LEPC R20, `(.L_x_40) ;  /* 0x000000001014794e */ /* 0x000fce0000000000 */
[----:B0-----:R-:W-:Y:S05]  /*8950*/  CALL.ABS.NOINC R2 ;  /* 0x0000000002007343 */ /* 0x001fea0003c00000 */
.L_x_40:
[----:B------:R-:W-:Y:S01]  /*8960*/  ULDC.64 UR4, c[0x0][0x9f8] ;  /* 0x00027e0000047ab9 */ /* 0x000fe20000000a00 */
[----:B------:R-:W-:Y:S01]  /*8970*/  IMAD.U32 R23, RZ, RZ, UR44 ;  /* 0x0000002cff177e24 */ /* 0x000fe2000f8e00ff */
[----:B------:R-:W-:-:S04]  /*8980*/  UISETP.NE.U32.AND UP0, UPT, UR4, URZ, UPT ;  /* 0x0000003f0400728c */ /* 0x000fc8000bf05070 */
[----:B------:R-:W-:-:S06]  /*8990*/  UISETP.NE.AND.EX UP0, UPT, UR5, URZ, UPT, UP0 ;  /* 0x0000003f0500728c */ /* 0x000fcc000bf05300 */
[----:B------:R-:W-:-:S05]  /*89a0*/  PLOP3.LUT P0, PT, PT, PT, UP0, 0x80, 0x0 ;  /* 0x000000000000781c */ /* 0x000fca0003f0f008 */
[----:B------:R-:W-:Y:S02]  /*89b0*/  @UP0 ULDC.64 UR4, c[0x0][0x9f8] ;  /* 0x00027e0000040ab9 */ /* 0x000fe40000000a00 */
[----:B------:R-:W-:-:S06]  /*89c0*/  @UP0 UIMAD.WIDE UR4, UR44, 0x4, UR4 ;  /* 0x000000042c0408a5 */ /* 0x000fcc000f8e0204 */
[----:B------:R-:W-:Y:S02]  /*89d0*/  IMAD.U32 R2, RZ, RZ, UR4 ;  /* 0x00000004ff027e24 */ /* 0x000fe4000f8e00ff */
[----:B------:R-:W-:-:S05]  /*89e0*/  IMAD.U32 R3, RZ, RZ, UR5 ;  /* 0x00000005ff037e24 */ /* 0x000fca000f8e00ff */
[----:B------:R0:W2:Y:S01]  /*89f0*/  @P0 LDG.E R23, desc[UR52][R2.64] ;  /* 0x0000003402170981 */ /* 0x0000a2000c1e1900 */
[----:B------:R-:W-:Y:S01]  /*8a00*/  UMOV UR4, 0xffffffff ;  /* 0xffffffff00047882 */ /* 0x000fe20000000000 */
[----:B------:R-:W-:Y:S01]  /*8a10*/  LOP3.LUT R22, R22, 0xfffffffe, RZ, 0xc0, !PT ;  /* 0xfffffffe16167812 */ /* 0x000fe200078ec0ff */
[----:B------:R-:W1:Y:S01]  /*8a20*/  S2R R16, SR_TID.X ;  /* 0x0000000000107919 */ /* 0x000e620000002100 */
[----:B0-----:R-:W0:Y:S02]  /*8a30*/  LDC.64 R2, c[0x0][0x418] ;  /* 0x00010600ff027b82 */ /* 0x001e240000000a00 */
[----:B0-----:R-:W-:Y:S02]  /*8a40*/  ISETP.NE.U32.AND P0, PT, R2, RZ, PT ;  /* 0x000000ff0200720c */ /* 0x001fe40003f05070 */
[----:B-1----:R-:W-:Y:S02]  /*8a50*/  SHF.R.U32.HI R17, RZ, 0x5, R16 ;  /* 0x00000005ff117819 */ /* 0x002fe40000011610 */
[----:B------:R-:W-:-:S02]  /*8a60*/  ISETP.NE.AND.EX P1, PT, R3, RZ, PT, P0 ;  /* 0x000000ff0300720c */ /* 0x000fc40003f25300 */
[----:B------:R-:W-:-:S11]  /*8a70*/  LOP3.LUT R17, R17, 0x3, RZ, 0xc0, !PT ;  /* 0x0000000311117812 */ /* 0x000fd600078ec0ff */
[----:B------:R-:W-:Y:S02]  /*8a80*/  @P1 LOP3.LUT R22, R22, 0x1, RZ, 0xfc, !PT ;  /* 0x0000000116161812 */ /* 0x000fe400078efcff */
[----:B--2---:R-:W-:Y:S02]  /*8a90*/  SHF.R.S32.HI R24, RZ, 0x1f, R23 ;  /* 0x0000001fff187819 */ /* 0x004fe40000011417 */
[----:B------:R-:W-:Y:S01]  /*8aa0*/  SEL R16, R23, RZ, !P1 ;  /* 0x000000ff17107207 */ /* 0x000fe20004800000 */
[----:B------:R-:W-:Y:S06]  /*8ab0*/  BRA.DIV UR4, `(.L_x_41) ;  /* 0x0000002a04b07947 */ /* 0x000fec000b800000 */
[----:B------:R0:W1:Y:S02]  /*8ac0*/  SHFL.IDX PT, R14, R17, RZ, 0x1f ;  /* 0x00001fff110e7589 */ /* 0x00006400000e0000 */
.L_x_101:
[----:B-1----:R-:W-:Y:S02]  /*8ad0*/  ISETP.NE.AND P0, PT, R14, RZ, PT ;  /* 0x000000ff0e00720c */ /* 0x002fe40003f05270 */
[----:B------:R-:W-:Y:S02]  /*8ae0*/  PLOP3.LUT P2, PT, PT, PT, PT, 0x8, 0x0 ;  /* 0x000000000000781c */ /* 0x000fe40003f4e170 */
[----:B------:R-:W-:-:S11]  /*8af0*/  LOP3.LUT R22, R22, 0xfffffffd, RZ, 0xc0, !PT ;  /* 0xfffffffd16167812 */ /* 0x000fd600078ec0ff */
[----:B------:R-:W-:Y:S01]  /*8b00*/  @P2 LOP3.LUT R22, R22, 0x2, RZ, 0xfc, !PT ;  /* 0x0000000216162812 */ /* 0x000fe200078efcff */
[----:B------:R-:W-:Y:S06]  /*8b10*/  @P0 BRA `(.L_x_42) ;  /* 0x0000000400b40947 */ /* 0x000fec0003800000 */
[----:B------:R-:W-:-:S06]  /*8b20*/  ULEA.HI.SX32 UR4, UR38, 0xffffffff, 0x19 ;  /* 0xffffffff26047891 */ /* 0x000fcc000f8fca3f */
[----:B------:R-:W-:Y:S01]  /*8b30*/  IMAD.U32 R0, RZ, RZ, UR4 ;  /* 0x00000004ff007e24 */ /* 0x000fe2000f8e00ff */
[----:B------:R-:W-:-:S03]  /*8b40*/  UMOV UR4, 0xffffffff ;  /* 0xffffffff00047882 */ /* 0x000fc60000000000 */
[----:B------:R-:W-:Y:S05]  /*8b50*/  BRA.DIV UR4, `(.L_x_43) ;  /* 0x0000002a04a87947 */ /* 0x000fea000b800000 */
[----:B------:R-:W-:-:S13]  /*8b60*/  ELECT P6, URZ, PT ;  /* 0x00000000003f782f */ /* 0x000fda00038c0000 */
.L_x_104:
[----:B------:R-:W-:Y:S05]  /*8b70*/  @!P6 BRA `(.L_x_42) ;  /* 0x00000004009ce947 */ /* 0x000fea0003800000 */
[----:B------:R-:W-:Y:S01]  /*8b80*/  IMAD.MOV.U32 R16, RZ, RZ, R23 ;  /* 0x000000ffff107224 */ /* 0x000fe200078e0017 */
[----:B------:R-:W-:Y:S06]  /*8b90*/  @!P1 BRA `(.L_x_44) ;  /* 0x0000000000489947 */ /* 0x000fec0003800000 */
[----:B------:R-:W1:Y:S01]  /*8ba0*/  LDC R6, c[0x0][0x43c] ;  /* 0x00010f00ff067b82 */ /* 0x000e620000000800 */
[----:B------:R-:W-:Y:S01]  /*8bb0*/  IMAD.MOV.U32 R7, RZ, RZ, R0 ;  /* 0x000000ffff077224 */ /* 0x000fe200078e0000 */
[----:B------:R-:W-:Y:S02]  /*8bc0*/  ULDC.64 UR4, c[0x0][0x428] ;  /* 0x00010a0000047ab9 */ /* 0x000fe40000000a00 */
[----:B------:R-:W-:-:S04]  /*8bd0*/  IMAD R8, R24, UR4, RZ ;  /* 0x0000000418087c24 */ /* 0x000fc8000f8e02ff */
[----:B------:R-:W-:Y:S01]  /*8be0*/  IMAD R9, R23, UR5, R8 ;  /* 0x0000000517097c24 */ /* 0x000fe2000f8e0208 */
[----:B-1----:R-:W-:-:S13]  /*8bf0*/  ISETP.NE.AND P0, PT, R6, 0x1, PT ;  /* 0x000000010600780c */ /* 0x002fda0003f05270 */
[----:B------:R-:W1:Y:S02]  /*8c00*/  @P0 LDC.64 R4, c[0x0][0x440] ;  /* 0x00011000ff040b82 */ /* 0x000e640000000a00 */
[----:B-1----:R-:W-:-:S05]  /*8c10*/  @P0 IMAD.HI.U32 R4, R0, R4, RZ ;  /* 0x0000000400040227 */ /* 0x002fca00078e00ff */
[----:B------:R-:W-:-:S04]  /*8c20*/  @P0 SHF.R.U32.HI R7, RZ, R5, R4 ;  /* 0x00000005ff070219 */ /* 0x000fc80000011604 */
[--C-:B------:R-:W-:Y:S01]  /*8c30*/  SHF.R.S32.HI R5, RZ, 0x1f, R7.reuse ;  /* 0x0000001fff057819 */ /* 0x100fe20000011407 */
[----:B------:R-:W-:-:S04]  /*8c40*/  IMAD.MOV.U32 R4, RZ, RZ, R7 ;  /* 0x000000ffff047224 */ /* 0x000fc800078e0007 */
[----:B------:R-:W-:-:S04]  /*8c50*/  IMAD.WIDE.U32 R4, R23, UR4, R4 ;  /* 0x0000000417047c25 */ /* 0x000fc8000f8e0004 */
[----:B------:R-:W-:Y:S01]  /*8c60*/  IMAD.IADD R5, R5, 0x1, R9 ;  /* 0x0000000105057824 */ /* 0x000fe200078e0209 */
[----:B------:R-:W-:-:S04]  /*8c70*/  LEA R2, P0, R4, R2, 0x2 ;  /* 0x0000000204027211 */ /* 0x000fc800078010ff */
[----:B------:R-:W-:-:S05]  /*8c80*/  LEA.HI.X R3, R4, R3, R5, 0x2, P0 ;  /* 0x0000000304037211 */ /* 0x000fca00000f1405 */
[----:B------:R1:W5:Y:S01]  /*8c90*/  LDG.E R16, desc[UR52][R2.64] ;  /* 0x0000003402107981 */ /* 0x000362000c1e1900 */
[----:B------:R-:W-:-:S04]  /*8ca0*/  IMAD.MOV R5, RZ, RZ, -R7 ;  /* 0x000000ffff057224 */ /* 0x000fc800078e0a07 */
[----:B------:R-:W-:-:S07]  /*8cb0*/  IMAD R0, R6, R5, R0 ;  /* 0x0000000506007224 */ /* 0x000fce00078e0200 */
.L_x_44:
[----:B------:R-:W-:Y:S02]  /*8cc0*/  LEA R5, R18, UR40, 0x3 ;  /* 0x0000002812057c11 */ /* 0x000fe4000f8e18ff */
[----:B-1----:R-:W-:Y:S02]  /*8cd0*/  SHF.L.U32 R2, R19, 0x1f, RZ ;  /* 0x0000001f13027819 */ /* 0x002fe400000006ff */
[----:B------:R-:W-:Y:S02]  /*8ce0*/  ISETP.NE.AND P1, PT, R29, RZ, PT ;  /* 0x000000ff1d00720c */ /* 0x000fe40003f25270 */
[----:B------:R-:W1:Y:S02]  /*8cf0*/  SYNCS.PHASECHK.TRANS64.TRYWAIT P0, [R5+URZ+0x19c80], R2 ;  /* 0x019c8002050075a7 */ /* 0x000e64000800017f */
[----:B-1----:R-:W-:Y:S09]  /*8d00*/  @!P0 BRA `(.L_x_45) ;  /* 0x00000028005c8947 */ /* 0x002ff20003800000 */
.L_x_105:
[----:B------:R-:W-:Y:S05]  /*8d10*/  @P1 BRA `(.L_x_46) ;  /* 0x00000000001c1947 */ /* 0x000fea0003800000 */
[----:B------:R-:W2:Y:S02]  /*8d20*/  S2R R3, SR_TID.X ;  /* 0x0000000000037919 */ /* 0x000ea40000002100 */
[----:B--2---:R-:W-:Y:S01]  /*8d30*/  LOP3.LUT R4, R3, 0x1f, RZ, 0xc0, !PT ;  /* 0x0000001f03047812 */ /* 0x004fe200078ec0ff */
[----:B------:R-:W-:-:S03]  /*8d40*/  IMAD.MOV.U32 R3, RZ, RZ, 0x3000 ;  /* 0x00003000ff037424 */ /* 0x000fc600078e00ff */
[----:B------:R-:W-:Y:S01]  /*8d50*/  ISETP.NE.AND P0, PT, R4, RZ, PT ;  /* 0x000000ff0400720c */ /* 0x000fe20003f05270 */
[----:B------:R2:W-:-:S12]  /*8d60*/  SYNCS.ARRIVE.TRANS64 RZ, [R5+URZ+0x19c70], R3 ;  /* 0x019c700305ff79a7 */ /* 0x0005d8000800003f */
[----:B--2---:R-:W-:Y:S05]  /*8d70*/  @!P0 BRA `(.L_x_46) ;  /* 0x0000000000048947 */ /* 0x004fea0003800000 */
[----:B------:R-:W-:Y:S01]  /*8d80*/  BPT.TRAP 0x1 ;  /* 0x000000040000795c */ /* 0x000fe20000300000 */
.L_x_46:
[----:B------:R-:W-:Y:S01]  /*8d90*/  IMAD.U32 R3, RZ, RZ, UR40 ;  /* 0x00000028ff037e24 */ /* 0x000fe2000f8e00ff */
[----:B------:R-:W-:Y:S01]  /*8da0*/  R2UR UR33, R5 ;  /* 0x00000000052172ca */ /* 0x000fe200000e0000 */
[----:B------:R-:W-:Y:S01]  /*8db0*/  IMAD.SHL.U32 R0, R0, 0x80, RZ ;  /* 0x0000008000007824 */ /* 0x000fe200078e00ff */
[----:B-----5:R-:W-:Y:S01]  /*8dc0*/  R2UR UR37, R16 ;  /* 0x00000000102572ca */ /* 0x020fe200000e0000 */
[----:B------:R-:W-:Y:S01]  /*8dd0*/  IMAD R3, R18, 0x3000, R3 ;  /* 0x0000300012037824 */ /* 0x000fe200078e0203 */
[----:B------:R-:W-:Y:S02]  /*8de0*/  UIADD3 UR4, UP0, UR50, 0x470, URZ ;  /* 0x0000047032047890 */ /* 0x000fe4000ff1e03f */
[----:B------:R-:W-:Y:S01]  /*8df0*/  R2UR UR35, R0 ;  /* 0x00000000002372ca */ /* 0x000fe200000e0000 */
[----:B------:R-:W-:Y:S01]  /*8e00*/  UMOV UR6, 0x0 ;  /* 0x0000000000067882 */ /* 0x000fe20000000000 */
[----:B------:R-:W-:Y:S01]  /*8e10*/  R2UR UR8, R3 ;  /* 0x00000000030872ca */ /* 0x000fe200000e0000 */
[----:B------:R-:W-:Y:S01]  /*8e20*/  UIADD3.X UR5, URZ, UR51, URZ, UP0, !UPT ;  /* 0x000000333f057290 */ /* 0x000fe200087fe43f */
[----:B------:R-:W-:Y:S01]  /*8e30*/  UMOV UR7, 0x14f00000 ;  /* 0x14f0000000077882 */ /* 0x000fe20000000000 */
[----:B------:R-:W-:-:S02]  /*8e40*/  UMOV UR34, URZ ;  /* 0x0000003f00227c82 */ /* 0x000fc40008000000 */
[----:B------:R-:W-:Y:S01]  /*8e50*/  UIADD3 UR33, UR33, 0x19c70, URZ ;  /* 0x00019c7021217890 */ /* 0x000fe2000fffe03f */
[----:B------:R-:W-:Y:S01]  /*8e60*/  UMOV UR18, 0x20 ;  /* 0x0000002000127882 */ /* 0x000fe20000000000 */
[----:B------:R-:W-:Y:S01]  /*8e70*/  UMOV UR20, UR36 ;  /* 0x0000002400147c82 */ /* 0x000fe20008000000 */
[----:B------:R-:W-:Y:S01]  /*8e80*/  UMOV UR21, UR37 ;  /* 0x0000002500157c82 */ /* 0x000fe20008000000 */
[----:B------:R-:W-:Y:S02]  /*8e90*/  UMOV UR10, 0x40 ;  /* 0x00000040000a7882 */ /* 0x000fe40000000000 */
[----:B------:R-:W-:Y:S01]  /*8ea0*/  UMOV UR19, UR35 ;  /* 0x0000002300137c82 */ /* 0x000fe20008000000 */
[----:B------:R-:W-:Y:S01]  /*8eb0*/  UMOV UR17, UR33 ;  /* 0x0000002100117c82 */ /* 0x000fe20008000000 */
[----:B------:R-:W-:Y:S02]  /*8ec0*/  UIADD3 UR32, UR8, 0x9000, URZ ;  /* 0x0000900008207890 */ /* 0x000fe4000fffe03f */
[----:B------:R-:W-:-:S02]  /*8ed0*/  UIADD3 UR16, UR8, 0xa000, URZ ;  /* 0x0000a00008107890 */ /* 0x000fc4000fffe03f */
[----:B------:R-:W-:Y:S01]  /*8ee0*/  UIADD3 UR8, UR8, 0xb000, URZ ;  /* 0x0000b00008087890 */ /* 0x000fe2000fffe03f */
[----:B------:R-:W-:Y:S01]  /*8ef0*/  UMOV UR12, UR36 ;  /* 0x00000024000c7c82 */ /* 0x000fe20008000000 */
[----:B------:R-:W-:Y:S01]  /*8f00*/  UMOV UR13, UR37 ;  /* 0x00000025000d7c82 */ /* 0x000fe20008000000 */
[----:B------:R-:W-:Y:S01]  /*8f10*/  UMOV UR9, UR33 ;  /* 0x0000002100097c82 */ /* 0x000fe20008000000 */
[----:B------:R-:W-:Y:S01]  /*8f20*/  UMOV UR11, UR35 ;  /* 0x00000023000b7c82 */ /* 0x000fe20008000000 */
[----:B------:R2:W-:Y:S02]  /*8f30*/  UTMALDG.4D [UR32], [UR4], desc[UR6] ;  /* 0x00000620040075b4 */ /* 0x0005e40008019000 */
[----:B------:R2:W-:Y:S02]  /*8f40*/  UTMALDG.4D [UR16], [UR4], desc[UR6] ;  /* 0x00000610040075b4 */ /* 0x0005e40008019000 */
[----:B------:R2:W-:Y:S01]  /*8f50*/  UTMALDG.4D [UR8], [UR4], desc[UR6] ;  /* 0x00000608040075b4 */ /* 0x0005e20008019000 */
[----:B------:R-:W3:Y:S02]  /*8f60*/  SYNCS.PHASECHK.TRANS64.TRYWAIT P0, [R5+URZ+0x19c40], R2 ;  /* 0x019c4002050075a7 */ /* 0x000ee4000800017f */
[----:B--23--:R-:W-:Y:S05]  /*8f70*/  @!P0 BRA `(.L_x_47) ;  /* 0x0000002400d48947 */ /* 0x00cfea0003800000 */
.L_x_106:
[----:B------:R-:W-:Y:S05]  /*8f80*/  @P1 BRA `(.L_x_48) ;  /* 0x00000000001c1947 */ /* 0x000fea0003800000 */
[----:B------:R-:W3:Y:S01]  /*8f90*/  S2R R4, SR_TID.X ;  /* 0x0000000000047919 */ /* 0x000ee20000002100 */
[----:B-12---:R-:W-:-:S04]  /*8fa0*/  IMAD.MOV.U32 R2, RZ, RZ, 0x3000 ;  /* 0x00003000ff027424 */ /* 0x006fc800078e00ff */
[----:B------:R4:W-:Y:S01]  /*8fb0*/  SYNCS.ARRIVE.TRANS64 RZ, [R5+URZ+0x19c30], R2 ;  /* 0x019c300205ff79a7 */ /* 0x0009e2000800003f */
[----:B---3--:R-:W-:-:S04]  /*8fc0*/  LOP3.LUT R4, R4, 0x1f, RZ, 0xc0, !PT ;  /* 0x0000001f04047812 */ /* 0x008fc800078ec0ff */
[----:B------:R-:W-:-:S13]  /*8fd0*/  ISETP.NE.AND P0, PT, R4, RZ, PT ;  /* 0x000000ff0400720c */ /* 0x000fda0003f05270 */
[----:B----4-:R-:W-:Y:S05]  /*8fe0*/  @!P0 BRA `(.L_x_48) ;  /* 0x0000000000048947 */ /* 0x010fea0003800000 */
[----:B------:R-:W-:Y:S01]  /*8ff0*/  BPT.TRAP 0x1 ;  /* 0x000000040000795c */ /* 0x000fe20000300000 */
.L_x_48:
[----:B------:R-:W-:Y:S01]  /*9000*/  R2UR UR8, R3 ;  /* 0x00000000030872ca */ /* 0x000fe200000e0000 */
[----:B------:R-:W-:Y:S01]  /*9010*/  UIADD3 UR4, UP0, UR50, 0x370, URZ ;  /* 0x0000037032047890 */ /* 0x000fe2000ff1e03f */
[----:B------:R-:W-:Y:S01]  /*9020*/  R2UR UR25, R5 ;  /* 0x00000000051972ca */ /* 0x000fe200000e0000 */
[----:B------:R-:W-:Y:S01]  /*9030*/  UMOV UR6, 0x0 ;  /* 0x0000000000067882 */ /* 0x000fe20000000000 */
[----:B------:R-:W-:Y:S01]  /*9040*/  R2UR UR27, R0 ;  /* 0x00000000001b72ca */ /* 0x000fe200000e0000 */
[----:B------:R-:W-:Y:S01]  /*9050*/  UIADD3.X UR5, URZ, UR51, URZ, UP0, !UPT ;  /* 0x000000333f057290 */ /* 0x000fe200087fe43f */
[----:B------:R-:W-:Y:S01]  /*9060*/  R2UR UR29, R16 ;  /* 0x00000000101d72ca */ /* 0x000fe200000e0000 */
[----:B------:R-:W-:Y:S01]  /*9070*/  UMOV UR7, 0x14f00000 ;  /* 0x14f0000000077882 */ /* 0x000fe20000000000 */
[----:B------:R-:W-:Y:S01]  /*9080*/  UMOV UR26, URZ ;  /* 0x0000003f001a7c82 */ /* 0x000fe20008000000 */
[----:B------:R-:W-:Y:S01]  /*9090*/  UMOV UR28, UR36 ;  /* 0x00000024001c7c82 */ /* 0x000fe20008000000 */
[----:B------:R-:W-:Y:S01]  /*90a0*/  UMOV UR18, 0x20 ;  /* 0x0000002000127882 */ /* 0x000fe20000000000 */
[----:B------:R-:W-:Y:S01]  /*90b0*/  UMOV UR20, UR36 ;  /* 0x0000002400147c82 */ /* 0x000fe20008000000 */
[----:B------:R-:W-:Y:S01]  /*90c0*/  UMOV UR10, 0x40 ;  /* 0x00000040000a7882 */ /* 0x000fe20000000000 */
[----:B------:R-:W-:Y:S01]  /*90d0*/  UIADD3 UR24, UR8, 0x13800, URZ ;  /* 0x0001380008187890 */ /* 0x000fe2000fffe03f */
[----:B------:R-:W-:Y:S01]  /*90e0*/  PLOP3.LUT P0, PT, PT, PT, PT, 0x80, 0x0 ;  /* 0x000000000000781c */ /* 0x000fe20003f0f070 */
[----:B------:R-:W-:Y:S01]  /*90f0*/  UIADD3 UR25, UR25, 0x19c30, URZ ;  /* 0x00019c3019197890 */ /* 0x000fe2000fffe03f */
[----:B------:R-:W-:Y:S01]  /*9100*/  LOP3.LUT R22, R22, 0xfffffffd, RZ, 0xc0, !PT ;  /* 0xfffffffd16167812 */ /* 0x000fe200078ec0ff */
[----:B------:R-:W-:-:S02]  /*9110*/  UIADD3 UR16, UR8, 0x14800, URZ ;  /* 0x0001480008107890 */ /* 0x000fc4000fffe03f */
[----:B------:R-:W-:Y:S01]  /*9120*/  UIADD3 UR8, UR8, 0x15800, URZ ;  /* 0x0001580008087890 */ /* 0x000fe2000fffe03f */
[----:B------:R-:W-:Y:S01]  /*9130*/  UMOV UR19, UR27 ;  /* 0x0000001b00137c82 */ /* 0x000fe20008000000 */
[----:B------:R-:W-:Y:S01]  /*9140*/  UMOV UR21, UR29 ;  /* 0x0000001d00157c82 */ /* 0x000fe20008000000 */
[----:B------:R-:W-:Y:S01]  /*9150*/  UMOV UR17, UR25 ;  /* 0x0000001900117c82 */ /* 0x000fe20008000000 */
[----:B------:R-:W-:Y:S01]  /*9160*/  UMOV UR12, UR36 ;  /* 0x00000024000c7c82 */ /* 0x000fe20008000000 */
[----:B------:R-:W-:Y:S01]  /*9170*/  UMOV UR11, UR27 ;  /* 0x0000001b000b7c82 */ /* 0x000fe20008000000 */
[----:B------:R-:W-:Y:S01]  /*9180*/  UMOV UR13, UR29 ;  /* 0x0000001d000d7c82 */ /* 0x000fe20008000000 */
[----:B------:R3:W-:Y:S01]  /*9190*/  UTMALDG.4D [UR24], [UR4], desc[UR6] ;  /* 0x00000618040075b4 */ /* 0x0007e20008019000 */
[----:B------:R-:W-:Y:S01]  /*91a0*/  UMOV UR9, UR25 ;  /* 0x0000001900097c82 */ /* 0x000fe20008000000 */
[----:B------:R-:W-:Y:S01]  /*91b0*/  @P0 LOP3.LUT R22, R22, 0x2, RZ, 0xfc, !PT ;  /* 0x0000000216160812 */ /* 0x000fe200078efcff */
[----:B------:R3:W-:Y:S01]  /*91c0*/  UTMALDG.4D [UR16], [UR4], desc[UR6] ;  /* 0x00000610040075b4 */ /* 0x0007e20008019000 */
[----:B------:R3:W-:Y:S02]  /*91d0*/  UTMALDG.4D [UR8], [UR4], desc[UR6] ;  /* 0x00000608040075b4 */ /* 0x0007e40008019000 */
[----:B---3--:R-:W-:-:S03]  /*91e0*/  NOP ;  /* 0x0000000000007918 */ /* 0x008fc60000000000 */
.L_x_42:
[----:B------:R-:W-:Y:S05]  /*91f0*/  WARPSYNC.ALL ;  /* 0x0000000000007948 */ /* 0x000fea0003800000 */
[----:B------:R-:W-:Y:S01]  /*9200*/  UIADD3 UR5, UR40, 0xf000, URZ ;  /* 0x0000f00028057890 */ /* 0x000fe2000fffe03f */
[----:B------:R-:W-:Y:S01]  /*9210*/  BAR.SYNC.DEFER_BLOCKING 0x8, 0x200 ;  /* 0x0208000000007b1d */ /* 0x000fe20000010000 */
[----:B------:R-:W-:Y:S02]  /*9220*/  USHF.R.S32.HI UR4, URZ, 0x1f, UR36 ;  /* 0x0000001f3f047899 */ /* 0x000fe40008011424 */
[----:B------:R-:W-:Y:S02]  /*9230*/  ULOP3.LUT UP0, URZ, UR5, 0x9f, URZ, 0xc0, !UPT ;  /* 0x0000009f053f7892 */ /* 0x000fe4000f80c03f */
[----:B------:R-:W-:Y:S01]  /*9240*/  USHF.R.S32.HI UR37, URZ, 0x1f, UR44 ;  /* 0x0000001f3f257899 */ /* 0x000fe2000801142c */
[----:B------:R-:W-:-:S03]  /*9250*/  ULDC.64 UR6, c[0x0][0x2d8] ;  /* 0x0000b60000067ab9 */ /* 0x000fc60000000a00 */
[----:B------:R-:W-:Y:S01]  /*9260*/  PLOP3.LUT P0, PT, PT, PT, UP0, 0x80, 0x0 ;  /* 0x000000000000781c */ /* 0x000fe20003f0f008 */
[----:B------:R-:W-:Y:S02]  /*9270*/  UIMAD UR4, UR4, UR6, URZ ;  /* 0x00000006040472a4 */ /* 0x000fe4000f8e023f */
[----:B------:R-:W-:Y:S02]  /*9280*/  UIMAD.WIDE.U32 UR54, UR36, UR6, URZ ;  /* 0x00000006243672a5 */ /* 0x000fe4000f8e003f */
[----:B------:R-:W-:-:S04]  /*9290*/  UIMAD UR4, UR36, UR7, UR4 ;  /* 0x00000007240472a4 */ /* 0x000fc8000f8e0204 */
[----:B------:R-:W-:-:S04]  /*92a0*/  UIADD3 UR49, UR55, UR4, URZ ;  /* 0x0000000437317290 */ /* 0x000fc8000fffe03f */
[----:B------:R-:W-:Y:S08]  /*92b0*/  @!P0 BRA `(.L_x_49) ;  /* 0x0000000000408947 */ /* 0x000ff00003800000 */
[----:B-12---:R-:W-:Y:S01]  /*92c0*/  MOV R2, 0x0 ;  /* 0x0000000000027802 */ /* 0x006fe20000000f00 */
[----:B------:R-:W-:Y:S01]  /*92d0*/  ULDC.64 UR6, c[0x4][0x98] ;  /* 0x0100260000067ab9 */ /* 0x000fe20000000a00 */
[----:B------:R-:W-:Y:S01]  /*92e0*/  ULDC.64 UR8, c[0x4][0xa0] ;  /* 0x0100280000087ab9 */ /* 0x000fe20000000a00 */
[----:B------:R-:W-:Y:S01]  /*92f0*/  ULDC.64 UR4, c[0x4][0x28] ;  /* 0x01000a0000047ab9 */ /* 0x000fe20000000a00 */
[----:B------:R-:W-:Y:S01]  /*9300*/  MOV R4, UR6 ;  /* 0x0000000600047c02 */ /* 0x000fe20008000f00 */
[----:B------:R-:W-:Y:S01]  /*9310*/  IMAD.U32 R5, RZ, RZ, UR7 ;  /* 0x00000007ff057e24 */ /* 0x000fe2000f8e00ff */
[----:B------:R-:W1:Y:S01]  /*9320*/  LDC.64 R2, c[0x4][R2] ;  /* 0x0100000002027b82 */ /* 0x000e620000000a00 */
        /* <DEDUP_REMOVED lines=8> */
[----:B01----:R-:W-:Y:S05]  /*93b0*/  CALL.ABS.NOINC R2 ;  /* 0x0000000002007343 */ /* 0x003fea0003c00000 */
.L_x_49:
[----:B------:R-:W3:Y:S01]  /*93c0*/  LDC R8, c[0x0][0x448] ;  /* 0x00011200ff087b82 */ /* 0x000ee20000000800 */
[----:B0-----:R-:W0:Y:S01]  /*93d0*/  S2R R17, SR_TID.X ;  /* 0x0000000000117919 */ /* 0x001e220000002100 */
[----:B-12---:R-:W-:Y:S01]  /*93e0*/  SHF.R.U32.HI R2, RZ, 0x1, R29 ;  /* 0x00000001ff027819 */ /* 0x006fe2000001161d */
[----:B------:R-:W-:Y:S01]  /*93f0*/  IMAD R0, RZ, RZ, -UR45 ;  /* 0x8000002dff007e24 */ /* 0x000fe2000f8e02ff */
[----:B------:R-:W-:Y:S01]  /*9400*/  ULDC.64 UR8, c[0x0][0x2e0] ;  /* 0x0000b80000087ab9 */ /* 0x000fe20000000a00 */
[----:B------:R-:W-:Y:S01]  /*9410*/  UMOV UR4, UR54 ;  /* 0x0000003600047c82 */ /* 0x000fe20008000000 */
[----:B------:R-:W-:Y:S01]  /*9420*/  UIMAD UR6, UR37, UR8, URZ ;  /* 0x00000008250672a4 */ /* 0x000fe2000f8e023f */
[----:B------:R-:W1:Y:S01]  /*9430*/  S2R R20, SR_TID.X ;  /* 0x0000000000147919 */ /* 0x000e620000002100 */
[----:B------:R-:W2:Y:S01]  /*9440*/  LDC R3, c[0x0][0xc38] ;  /* 0x00030e00ff037b82 */ /* 0x000ea20000000800 */
[----:B------:R-:W-:Y:S01]  /*9450*/  UMOV UR5, UR49 ;  /* 0x0000003100057c82 */ /* 0x000fe20008000000 */
[----:B------:R-:W-:-:S02]  /*9460*/  UIMAD UR6, UR44, UR9, UR6 ;  /* 0x000000092c0672a4 */ /* 0x000fc4000f8e0206 */
[----:B------:R-:W-:-:S04]  /*9470*/  UIMAD.WIDE.U32 UR4, UR44, UR8, UR4 ;  /* 0x000000082c0472a5 */ /* 0x000fc8000f8e0004 */
[----:B------:R-:W-:-:S03]  /*9480*/  UIADD3 UR5, UR5, UR6, URZ ;  /* 0x0000000605057290 */ /* 0x000fc6000fffe03f */
[----:B------:R-:W-:Y:S01]  /*9490*/  ULDC.64 UR6, c[0x0][0x280] ;  /* 0x0000a00000067ab9 */ /* 0x000fe20000000a00 */
[----:B---3--:R-:W-:Y:S01]  /*94a0*/  ISETP.NE.AND P0, PT, R8, 0x1, PT ;  /* 0x000000010800780c */ /* 0x008fe20003f05270 */
[----:B--2---:R-:W-:Y:S02]  /*94b0*/  IMAD R0, R3, R0, UR48 ;  /* 0x0000003003007e24 */ /* 0x004fe4000f8e0200 */
[----:B0-----:R-:W-:-:S10]  /*94c0*/  IMAD.SHL.U32 R17, R17, 0x40, RZ ;  /* 0x0000004011117824 */ /* 0x001fd400078e00ff */
[----:B------:R-:W0:Y:S01]  /*94d0*/  @P0 LDC R4, c[0x0][0x44c] ;  /* 0x00011300ff040b82 */ /* 0x000e220000000800 */
[----:B------:R-:W-:-:S05]  /*94e0*/  LOP3.LUT R17, R2, 0x40, R17, 0xf8, !PT ;  /* 0x0000004002117812 */ /* 0x000fca00078ef811 */
[----:B------:R-:W-:Y:S02]  /*94f0*/  IMAD R5, R0, 0xc0, R17 ;  /* 0x000000c000057824 */ /* 0x000fe400078e0211 */
[----:B------:R-:W2:Y:S01]  /*9500*/  @P0 LDC R10, c[0x0][0x450] ;  /* 0x00011400ff0a0b82 */ /* 0x000ea20000000800 */
[C---:B-1----:R-:W-:Y:S02]  /*9510*/  IMAD.SHL.U32 R17, R20.reuse, 0x10, RZ ;  /* 0x0000001014117824 */ /* 0x042fe400078e00ff */
[----:B------:R-:W-:Y:S02]  /*9520*/  VIADD R11, R5, 0x80 ;  /* 0x00000080050b7836 */ /* 0x000fe40000000000 */
[----:B------:R-:W-:Y:S01]  /*9530*/  IMAD.SHL.U32 R20, R20, 0x10, RZ ;  /* 0x0000001014147824 */ /* 0x000fe200078e00ff */
[----:B------:R-:W-:Y:S01]  /*9540*/  LOP3.LUT R17, R17, 0x10, RZ, 0xc0, !PT ;  /* 0x0000001011117812 */ /* 0x000fe200078ec0ff */
[----:B------:R-:W-:Y:S01]  /*9550*/  IMAD.MOV.U32 R9, RZ, RZ, R11 ;  /* 0x000000ffff097224 */ /* 0x000fe200078e000b */
[----:B------:R-:W1:Y:S02]  /*9560*/  @P0 LDC R6, c[0x0][0x44c] ;  /* 0x00011300ff060b82 */ /* 0x000e640000000800 */
[----:B------:R-:W-:-:S04]  /*9570*/  LOP3.LUT R20, R20, 0x10, RZ, 0xc0, !PT ;  /* 0x0000001014147812 */ /* 0x000fc800078ec0ff */
[C---:B------:R-:W-:Y:S02]  /*9580*/  LOP3.LUT R14, R20.reuse, 0x20, RZ, 0xfc, !PT ;  /* 0x00000020140e7812 */ /* 0x040fe400078efcff */
[----:B------:R-:W3:Y:S01]  /*9590*/  @P0 LDC R2, c[0x0][0x450] ;  /* 0x00011400ff020b82 */ /* 0x000ee20000000800 */
[----:B0-----:R-:W-:Y:S01]  /*95a0*/  @P0 IMAD.HI.U32 R3, R5, R4, RZ ;  /* 0x0000000405030227 */ /* 0x001fe200078e00ff */
[----:B------:R-:W-:-:S03]  /*95b0*/  LOP3.LUT R12, R20, 0x40, RZ, 0xfc, !PT ;  /* 0x00000040140c7812 */ /* 0x000fc600078efcff */
[----:B------:R-:W-:Y:S01]  /*95c0*/  IMAD.MOV.U32 R4, RZ, RZ, R5 ;  /* 0x000000ffff047224 */ /* 0x000fe200078e0005 */
[----:B--2---:R-:W-:-:S05]  /*95d0*/  @P0 SHF.R.U32.HI R4, RZ, R10, R3 ;  /* 0x0000000aff040219 */ /* 0x004fca0000011603 */
[----:B------:R-:W-:Y:S02]  /*95e0*/  IMAD.MOV R7, RZ, RZ, -R4 ;  /* 0x000000ffff077224 */ /* 0x000fe400078e0a04 */
[----:B-1----:R-:W-:-:S04]  /*95f0*/  @P0 IMAD.HI.U32 R3, R11, R6, RZ ;  /* 0x000000060b030227 */ /* 0x002fc800078e00ff */
[----:B------:R-:W-:Y:S01]  /*9600*/  IMAD R7, R8, R7, R5 ;  /* 0x0000000708077224 */ /* 0x000fe200078e0205 */
[----:B------:R-:W-:Y:S02]  /*9610*/  SHF.R.S32.HI R5, RZ, 0x1f, R4 ;  /* 0x0000001fff057819 */ /* 0x000fe40000011404 */
[----:B---3--:R-:W-:Y:S02]  /*9620*/  @P0 SHF.R.U32.HI R9, RZ, R2, R3 ;  /* 0x00000002ff090219 */ /* 0x008fe40000011603 */
[----:B------:R-:W0:Y:S03]  /*9630*/  LDC.64 R2, c[0x0][0x2d0] ;  /* 0x0000b400ff027b82 */ /* 0x000e260000000a00 */
[----:B------:R-:W-:-:S04]  /*9640*/  IMAD.MOV R6, RZ, RZ, -R9 ;  /* 0x000000ffff067224 */ /* 0x000fc800078e0a09 */
[----:B------:R-:W-:Y:S01]  /*9650*/  IMAD R6, R8, R6, R11 ;  /* 0x0000000608067224 */ /* 0x000fe200078e020b */
[----:B------:R-:W-:Y:S01]  /*9660*/  SHF.R.S32.HI R11, RZ, 0x1f, R9 ;  /* 0x0000001fff0b7819 */ /* 0x000fe20000011409 */
[----:B0-----:R-:W-:-:S04]  /*9670*/  IMAD R5, R5, R2, RZ ;  /* 0x0000000205057224 */ /* 0x001fc800078e02ff */
[-C--:B------:R-:W-:Y:S02]  /*9680*/  IMAD R10, R11, R2.reuse, RZ ;  /* 0x000000020b0a7224 */ /* 0x080fe400078e02ff */
[C---:B------:R-:W-:Y:S02]  /*9690*/  IMAD R13, R4.reuse, R3, R5 ;  /* 0x00000003040d7224 */ /* 0x040fe400078e0205 */
[----:B------:R-:W-:-:S04]  /*96a0*/  IMAD.WIDE.U32 R4, R4, R2, UR4 ;  /* 0x0000000404047e25 */ /* 0x000fc8000f8e0002 */
[----:B------:R-:W-:Y:S01]  /*96b0*/  IMAD R11, R9, R3, R10 ;  /* 0x00000003090b7224 */ /* 0x000fe200078e020a */
[----:B------:R-:W-:Y:S01]  /*96c0*/  IADD3 R5, R5, R13, RZ ;  /* 0x0000000d05057210 */ /* 0x000fe20007ffe0ff */
[----:B------:R-:W-:Y:S01]  /*96d0*/  IMAD.WIDE.U32 R2, R9, R2, UR4 ;  /* 0x0000000409027e25 */ /* 0x000fe2000f8e0002 */
[----:B------:R-:W-:Y:S01]  /*96e0*/  SHF.R.S32.HI R9, RZ, 0x1f, R7 ;  /* 0x0000001fff097819 */ /* 0x000fe20000011407 */
[----:B------:R-:W-:Y:S02]  /*96f0*/  ULDC.64 UR4, c[0x0][0x2c8] ;  /* 0x0000b20000047ab9 */ /* 0x000fe40000000a00 */
[----:B------:R-:W-:-:S04]  /*9700*/  IMAD.WIDE.U32 R4, R7, UR4, R4 ;  /* 0x0000000407047c25 */ /* 0x000fc8000f8e0004 */
[----:B------:R-:W-:Y:S01]  /*9710*/  IMAD R10, R9, UR4, RZ ;  /* 0x00000004090a7c24 */ /* 0x000fe2000f8e02ff */
[----:B------:R-:W-:Y:S01]  /*9720*/  IADD3 R4, P0, R4, UR6, RZ ;  /* 0x0000000604047c10 */ /* 0x000fe2000ff1e0ff */
[----:B------:R-:W-:Y:S02]  /*9730*/  IMAD.IADD R3, R3, 0x1, R11 ;  /* 0x0000000103037824 */ /* 0x000fe400078e020b */
[----:B------:R-:W-:Y:S01]  /*9740*/  IMAD R7, R7, UR5, R10 ;  /* 0x0000000507077c24 */ /* 0x000fe2000f8e020a */
[----:B------:R-:W-:Y:S01]  /*9750*/  SHF.R.U32.HI R10, RZ, 0x1, R29 ;  /* 0x00000001ff0a7819 */ /* 0x000fe2000001161d */
[----:B------:R-:W-:-:S03]  /*9760*/  IMAD.WIDE.U32 R2, R6, UR4, R2 ;  /* 0x0000000406027c25 */ /* 0x000fc6000f8e0002 */
[----:B------:R-:W-:Y:S02]  /*9770*/  IADD3.X R5, R5, UR7, R7, P0, !PT ;  /* 0x0000000705057c10 */ /* 0x000fe400087fe407 */
[----:B------:R-:W-:-:S05]  /*9780*/  SHF.R.S32.HI R7, RZ, 0x1f, R6 ;  /* 0x0000001fff077819 */ /* 0x000fca0000011406 */
[----:B------:R-:W-:Y:S01]  /*9790*/  IMAD R7, R7, UR4, RZ ;  /* 0x0000000407077c24 */ /* 0x000fe2000f8e02ff */
[----:B------:R-:W-:Y:S02]  /*97a0*/  ULDC UR4, c[0x0][0x2b8] ;  /* 0x0000ae0000047ab9 */ /* 0x000fe40000000800 */
[----:B------:R-:W-:Y:S01]  /*97b0*/  ISETP.GE.AND P1, PT, R14, UR4, PT ;  /* 0x000000040e007c0c */ /* 0x000fe2000bf26270 */
[----:B------:R-:W-:Y:S01]  /*97c0*/  IMAD R7, R6, UR5, R7 ;  /* 0x0000000506077c24 */ /* 0x000fe2000f8e0207 */
[----:B------:R-:W-:Y:S02]  /*97d0*/  IADD3 R6, P0, R2, UR6, RZ ;  /* 0x0000000602067c10 */ /* 0x000fe4000ff1e0ff */
[----:B------:R-:W-:Y:S02]  /*97e0*/  ISETP.GE.AND P2, PT, R12, UR4, PT ;  /* 0x000000040c007c0c */ /* 0x000fe4000bf46270 */
[----:B------:R-:W-:Y:S02]  /*97f0*/  IADD3.X R7, R3, UR7, R7, P0, !PT ;  /* 0x0000000703077c10 */ /* 0x000fe400087fe407 */
[----:B------:R-:W-:Y:S01]  /*9800*/  ISETP.GE.AND P0, PT, R17, UR4, PT ;  /* 0x0000000411007c0c */ /* 0x000fe2000bf06270 */
[----:B------:R-:W-:-:S03]  /*9810*/  UMOV UR4, 0xffffffff ;  /* 0xffffffff00047882 */ /* 0x000fc60000000000 */
[----:B------:R-:W-:Y:S09]  /*9820*/  BRA.DIV UR4, `(.L_x_50) ;  /* 0x0000001e04bc7947 */ /* 0x000ff2000b800000 */
[----:B------:R-:W0:Y:S01]  /*9830*/  SHFL.IDX PT, R14, R4, RZ, 0x1e1f ;  /* 0x001e1fff040e7589 */ /* 0x000e2200000e0000 */
[----:B------:R-:W-:Y:S01]  /*9840*/  ULDC UR4, c[0x0][0x288] ;  /* 0x0000a20000047ab9 */ /* 0x000fe20000000800 */
[----:B------:R-:W-:Y:S02]  /*9850*/  IMAD R0, R0, 0xc0, R10 ;  /* 0x000000c000007824 */ /* 0x000fe400078e020a */
[----:B------:R-:W1:Y:S01]  /*9860*/  SHFL.IDX PT, R2, R5, RZ, 0x1e1f ;  /* 0x001e1fff05027589 */ /* 0x000e6200000e0000 */
[----:B------:R-:W-:Y:S02]  /*9870*/  IMAD R8, R8, UR4, RZ ;  /* 0x0000000408087c24 */ /* 0x000fe4000f8e02ff */
[C---:B------:R-:W-:Y:S01]  /*9880*/  VIADD R11, R0.reuse, 0x40 ;  /* 0x00000040000b7836 */ /* 0x040fe20000000000 */
[----:B------:R-:W2:Y:S02]  /*9890*/  SHFL.IDX PT, R9, R4, 0x1, 0x1e1f ;  /* 0x003e1f0004097f89 */ /* 0x000ea400000e0000 */
[----:B------:R-:W-:-:S02]  /*98a0*/  ISETP.GE.AND P3, PT, R0, R8, PT ;  /* 0x000000080000720c */ /* 0x000fc40003f66270 */
[----:B------:R-:W3:Y:S04]  /*98b0*/  SHFL.IDX PT, R5, R5, 0x1, 0x1e1f ;  /* 0x003e1f0005057f89 */ /* 0x000ee800000e0000 */
[----:B------:R-:W4:Y:S07]  /*98c0*/  SHFL.IDX PT, R7, R7, RZ, 0x1e1f ;  /* 0x001e1fff07077589 */ /* 0x000f2e00000e0000 */
[----:B0-----:R-:W-:-:S05]  /*98d0*/  @!P3 IADD3 R14, P4, R17, R14, RZ ;  /* 0x0000000e110eb210 */ /* 0x001fca0007f9e0ff */
[----:B-1----:R-:W-:Y:S01]  /*98e0*/  @!P3 IMAD.X R3, RZ, RZ, R2, P4 ;  /* 0x000000ffff03b224 */ /* 0x002fe200020e0602 */
[----:B------:R-:W-:Y:S01]  /*98f0*/  ISETP.GE.AND P4, PT, R11, R8, PT ;  /* 0x000000080b00720c */ /* 0x000fe20003f86270 */
[----:B------:R-:W-:Y:S02]  /*9900*/  @!P3 IMAD.MOV.U32 R2, RZ, RZ, R14 ;  /* 0x000000ffff02b224 */ /* 0x000fe400078e000e */
[----:B------:R0:W1:Y:S04]  /*9910*/  SHFL.IDX PT, R14, R6, RZ, 0x1e1f ;  /* 0x001e1fff060e7589 */ /* 0x00006800000e0000 */
[----:B------:R-:W-:Y:S04]  /*9920*/  @!P3 LDGSTS.E.BYPASS.LTC128B.128 [R28+0xf000], desc[UR52][R2.64], !P0 ;  /* 0x0f000000021cbfae */ /* 0x000fe8000c101d74 */
[----:B------:R-:W-:Y:S04]  /*9930*/  @!P3 LDGSTS.E.BYPASS.LTC128B.128 [R28+0x10800], desc[UR52][R2.64+0x20], !P1 ;  /* 0x10800020021cbfae */ /* 0x000fe8000c901d74 */
[----:B------:R5:W-:Y:S01]  /*9940*/  @!P3 LDGSTS.E.BYPASS.LTC128B.128 [R28+0x12000], desc[UR52][R2.64+0x40], !P2 ;  /* 0x12000040021cbfae */ /* 0x000be2000d101d74 */
[----:B--2---:R-:W-:-:S05]  /*9950*/  @!P4 IADD3 R9, P3, R17, R9, RZ ;  /* 0x000000091109c210 */ /* 0x004fca0007f7e0ff */
[----:B---3--:R-:W-:Y:S02]  /*9960*/  @!P4 IMAD.X R4, RZ, RZ, R5, P3 ;  /* 0x000000ffff04c224 */ /* 0x008fe400018e0605 */
[----:B-----5:R-:W-:Y:S02]  /*9970*/  @!P4 IMAD.MOV.U32 R2, RZ, RZ, R9 ;  /* 0x000000ffff02c224 */ /* 0x020fe400078e0009 */
[----:B------:R-:W-:-:S05]  /*9980*/  @!P4 IMAD.MOV.U32 R3, RZ, RZ, R4 ;  /* 0x000000ffff03c224 */ /* 0x000fca00078e0004 */
[----:B------:R0:W-:Y:S04]  /*9990*/  @!P4 LDGSTS.E.BYPASS.LTC128B.128 [R28+0xf800], desc[UR52][R2.64], !P0 ;  /* 0x0f800000021ccfae */ /* 0x0001e8000c101d74 */
[----:B------:R0:W-:Y:S04]  /*99a0*/  @!P4 LDGSTS.E.BYPASS.LTC128B.128 [R28+0x11000], desc[UR52][R2.64+0x20], !P1 ;  /* 0x11000020021ccfae */ /* 0x0001e8000c901d74 */
[----:B-1--4-:R0:W-:Y:S02]  /*99b0*/  @!P4 LDGSTS.E.BYPASS.LTC128B.128 [R28+0x12800], desc[UR52][R2.64+0x40], !P2 ;  /* 0x12800040021ccfae */ /* 0x0121e4000d101d74 */
.L_x_113:
[----:B0-----:R-:W-:Y:S01]  /*99c0*/  VIADD R3, R0, 0x80 ;  /* 0x0000008000037836 */ /* 0x001fe20000000000 */
[----:B------:R-:W-:Y:S04]  /*99d0*/  BSSY B0, `(.L_x_51) ;  /* 0x000000b000007945 */ /* 0x000fe80003800000 */
[----:B------:R-:W-:-:S13]  /*99e0*/  ISETP.GE.AND P3, PT, R3, R8, PT ;  /* 0x000000080300720c */ /* 0x000fda0003f66270 */
[----:B------:R-:W-:Y:S05]  /*99f0*/  @P3 BRA `(.L_x_52) ;  /* 0x0000000000203947 */ /* 0x000fea0003800000 */
[----:B------:R-:W-:-:S05]  /*9a00*/  IADD3 R2, P3, R17, R14, RZ ;  /* 0x0000000e11027210 */ /* 0x000fca0007f7e0ff */
[----:B------:R-:W-:-:S05]  /*9a10*/  IMAD.X R3, RZ, RZ, R7, P3 ;  /* 0x000000ffff037224 */ /* 0x000fca00018e0607 */
[----:B------:R-:W-:Y:S01]  /*9a20*/  @!PT LDS RZ, [RZ] ;  /* 0x00000000fffff984 */ /* 0x000fe20000000800 */
[----:B------:R-:W-:Y:S01]  /*9a30*/  @!PT LDS RZ, [RZ] ;  /* 0x00000000fffff984 */ /* 0x000fe20000000800 */
[----:B------:R-:W-:Y:S01]  /*9a40*/  @!PT LDS RZ, [RZ] ;  /* 0x00000000fffff984 */ /* 0x000fe20000000800 */
[----:B------:R0:W-:Y:S04]  /*9a50*/  LDGSTS.E.BYPASS.LTC128B.128 [R28+0x10000], desc[UR52][R2.64], !P0 ;  /* 0x10000000021c7fae */ /* 0x0001e8000c101d74 */
[----:B------:R0:W-:Y:S04]  /*9a60*/  LDGSTS.E.BYPASS.LTC128B.128 [R28+0x11800], desc[UR52][R2.64+0x20], !P1 ;  /* 0x11800020021c7fae */ /* 0x0001e8000c901d74 */
[----:B------:R0:W-:Y:S02]  /*9a70*/  LDGSTS.E.BYPASS.LTC128B.128 [R28+0x13000], desc[UR52][R2.64+0x40], !P2 ;  /* 0x13000040021c7fae */ /* 0x0001e4000d101d74 */
.L_x_52:
[----:B------:R-:W-:Y:S05]  /*9a80*/  BSYNC B0 ;  /* 0x0000000000007941 */ /* 0x000fea0003800000 */
.L_x_51:
[----:B------:R-:W-:Y:S01]  /*9a90*/  NOP ;  /* 0x0000000000007918 */ /* 0x000fe20000000000 */
[----:B------:R-:W-:Y:S01]  /*9aa0*/  SYNCS.ARRIVE.TRANS64.RED.A0T1 RZ, [UR40+0x19c00], RZ ;  /* 0x019c00ffffff79a7 */ /* 0x000fe20008200428 */
[----:B------:R-:W-:Y:S01]  /*9ab0*/  ARRIVES.LDGSTSBAR.64.TRANSCNT [UR40+0x19c00] ;  /* 0x019c0000ff0079b0 */ /* 0x000fe20008000aa8 */
[----:B------:R-:W-:Y:S01]  /*9ac0*/  NOP ;  /* 0x0000000000007918 */ /* 0x000fe20000000000 */
[----:B------:R-:W-:Y:S01]  /*9ad0*/  ULOP3.LUT UR4, UR46, 0x1, URZ, 0xc, !UPT ;  /* 0x000000012e047892 */ /* 0x000fe2000f8e0c3f */
[----:B------:R-:W-:Y:S05]  /*9ae0*/  SYNCS.ARRIVE.TRANS64.A1T0 RZ, [UR40+0x19c00], RZ ;  /* 0x019c00ffffff79a7 */ /* 0x000fea0008100028 */
[----:B------:R-:W-:-:S05]  /*9af0*/  IMAD.U32 R0, RZ, RZ, UR4 ;  /* 0x00000004ff007e24 */ /* 0x000fca000f8e00ff */
[----:B------:R-:W-:-:S04]  /*9b00*/  SHF.L.U32 R0, R0, 0x1f, RZ ;  /* 0x0000001f00007819 */ /* 0x000fc800000006ff */
[----:B------:R-:W1:Y:S02]  /*9b10*/  SYNCS.PHASECHK.TRANS64.TRYWAIT P0, [UR40+0x19c20], R0 ;  /* 0x019c2000ff0075a7 */ /* 0x000e640008000168 */
[----:B-1----:R-:W-:Y:S05]  /*9b20*/  @!P0 BRA `(.L_x_53) ;  /* 0x0000001c00e88947 */ /* 0x002fea0003800000 */
.L_x_114:
[----:B------:R-:W-:-:S06]  /*9b30*/  UISETP.GE.AND UP0, UPT, UR39, 0x81, UPT ;  /* 0x000000812700788c */ /* 0x000fcc000bf06270 */
[----:B------:R-:W-:-:S13]  /*9b40*/  PLOP3.LUT P0, PT, PT, PT, UP0, 0x80, 0x0 ;  /* 0x000000000000781c */ /* 0x000fda0003f0f008 */
[----:B------:R-:W-:Y:S05]  /*9b50*/  @!P0 BRA `(.L_x_54) ;  /* 0x0000000c00e48947 */ /* 0x000fea0003800000 */
[----:B------:R-:W-:Y:S01]  /*9b60*/  ULEA.HI.SX32 UR4, UR38, 0xfffffffe, 0x19 ;  /* 0xfffffffe26047891 */ /* 0x000fe2000f8fca3f */
[----:B------:R-:W-:Y:S01]  /*9b70*/  IMAD.MOV.U32 R4, RZ, RZ, R19 ;  /* 0x000000ffff047224 */ /* 0x000fe200078e0013 */
[----:B------:R-:W-:-:S04]  /*9b80*/  MOV R5, R18 ;  /* 0x0000001200057202 */ /* 0x000fc80000000f00 */
[----:B0-----:R-:W-:-:S07]  /*9b90*/  IMAD.U32 R0, RZ, RZ, UR4 ;  /* 0x00000004ff007e24 */ /* 0x001fce000f8e00ff */
.L_x_78:
[----:B------:R-:W-:Y:S01]  /*9ba0*/  LOP3.LUT P1, RZ, R22, 0x2, RZ, 0xc0, !PT ;  /* 0x0000000216ff7812 */ /* 0x000fe2000782c0ff */
[----:B------:R-:W-:Y:S01]  /*9bb0*/  VIADD R18, R5, 0x1 ;  /* 0x0000000105127836 */ /* 0x000fe20000000000 */
[----:B------:R-:W-:Y:S04]  /*9bc0*/  BSSY B0, `(.L_x_55) ;  /* 0x00000a3000007945 */ /* 0x000fe80003800000 */
[----:B------:R-:W-:-:S04]  /*9bd0*/  ISETP.NE.AND P0, PT, R18, 0x2, PT ;  /* 0x000000021200780c */ /* 0x000fc80003f05270 */
[----:B------:R-:W-:Y:S02]  /*9be0*/  SEL R19, RZ, 0x1, P0 ;  /* 0x00000001ff137807 */ /* 0x000fe40000000000 */
[----:B------:R-:W-:Y:S02]  /*9bf0*/  SEL R18, R18, RZ, P0 ;  /* 0x000000ff12127207 */ /* 0x000fe40000000000 */
[----:B------:R-:W-:Y:S01]  /*9c00*/  LOP3.LUT R19, R4, R19, RZ, 0x3c, !PT ;  /* 0x0000001304137212 */ /* 0x000fe200078e3cff */
[----:B01----:R-:W-:Y:S06]  /*9c10*/  @!P1 BRA `(.L_x_56) ;  /* 0x0000000800749947 */ /* 0x003fec0003800000 */
[----:B------:R-:W-:Y:S01]  /*9c20*/  LOP3.LUT P1, RZ, R22, 0x1, RZ, 0xc0, !PT ;  /* 0x0000000116ff7812 */ /* 0x000fe2000782c0ff */
[----:B------:R-:W-:-:S12]  /*9c30*/  IMAD.MOV.U32 R3, RZ, RZ, R0 ;  /* 0x000000ffff037224 */ /* 0x000fd800078e0000 */
[----:B------:R-:W-:Y:S05]  /*9c40*/  @!P1 BRA `(.L_x_57) ;  /* 0x00000000004c9947 */ /* 0x000fea0003800000 */
[----:B------:R-:W0:Y:S01]  /*9c50*/  LDC R6, c[0x0][0x43c] ;  /* 0x00010f00ff067b82 */ /* 0x000e220000000800 */
[----:B------:R-:W-:Y:S01]  /*9c60*/  IMAD.MOV.U32 R7, RZ, RZ, R0 ;  /* 0x000000ffff077224 */ /* 0x000fe200078e0000 */
[----:B------:R-:W-:Y:S01]  /*9c70*/  ULDC.64 UR4, c[0x0][0x428] ;  /* 0x00010a0000047ab9 */ /* 0x000fe20000000a00 */
[----:B0-----:R-:W-:-:S13]  /*9c80*/  ISETP.NE.AND P0, PT, R6, 0x1, PT ;  /* 0x000000010600780c */ /* 0x001fda0003f05270 */
[----:B------:R-:W0:Y:S02]  /*9c90*/  @P0 LDC.64 R2, c[0x0][0x440] ;  /* 0x00011000ff020b82 */ /* 0x000e240000000a00 */
[----:B0-----:R-:W-:-:S05]  /*9ca0*/  @P0 IMAD.HI.U32 R2, R0, R2, RZ ;  /* 0x0000000200020227 */ /* 0x001fca00078e00ff */
[----:B------:R-:W-:Y:S01]  /*9cb0*/  @P0 SHF.R.U32.HI R7, RZ, R3, R2 ;  /* 0x00000003ff070219 */ /* 0x000fe20000011602 */
[----:B------:R-:W-:-:S03]  /*9cc0*/  IMAD R2, R24, UR4, RZ ;  /* 0x0000000418027c24 */ /* 0x000fc6000f8e02ff */
[--C-:B------:R-:W-:Y:S01]  /*9cd0*/  SHF.R.S32.HI R3, RZ, 0x1f, R7.reuse ;  /* 0x0000001fff037819 */ /* 0x100fe20000011407 */
[----:B------:R-:W-:Y:S02]  /*9ce0*/  IMAD R9, R23, UR5, R2 ;  /* 0x0000000517097c24 */ /* 0x000fe4000f8e0202 */
[----:B------:R-:W-:-:S04]  /*9cf0*/  IMAD.MOV.U32 R2, RZ, RZ, R7 ;  /* 0x000000ffff027224 */ /* 0x000fc800078e0007 */
[----:B------:R-:W-:Y:S01]  /*9d00*/  IMAD.WIDE.U32 R2, R23, UR4, R2 ;  /* 0x0000000417027c25 */ /* 0x000fe2000f8e0002 */
[----:B------:R-:W-:-:S03]  /*9d10*/  ULDC.64 UR4, c[0x0][0x418] ;  /* 0x0001060000047ab9 */ /* 0x000fc60000000a00 */
[----:B------:R-:W-:Y:S01]  /*9d20*/  IMAD.IADD R3, R9, 0x1, R3 ;  /* 0x0000000109037824 */ /* 0x000fe200078e0203 */
[----:B------:R-:W-:-:S04]  /*9d30*/  LEA R16, P0, R2, UR4, 0x2 ;  /* 0x0000000402107c11 */ /* 0x000fc8000f8010ff */
[----:B------:R-:W-:-:S05]  /*9d40*/  LEA.HI.X R17, R2, UR5, R3, 0x2, P0 ;  /* 0x0000000502117c11 */ /* 0x000fca00080f1403 */
[----:B------:R0:W5:Y:S01]  /*9d50*/  LDG.E R16, desc[UR52][R16.64] ;  /* 0x0000003410107981 */ /* 0x000162000c1e1900 */
[----:B------:R-:W-:-:S04]  /*9d60*/  IMAD.MOV R3, RZ, RZ, -R7 ;  /* 0x000000ffff037224 */ /* 0x000fc800078e0a07 */
[----:B------:R-:W-:-:S07]  /*9d70*/  IMAD R3, R6, R3, R0 ;  /* 0x0000000306037224 */ /* 0x000fce00078e0200 */
.L_x_57:
[----:B------:R-:W-:Y:S01]  /*9d80*/  LEA R6, R18, UR40, 0x3 ;  /* 0x0000002812067c11 */ /* 0x000fe2000f8e18ff */
[----:B------:R-:W-:Y:S01]  /*9d90*/  BSSY B1, `(.L_x_58) ;  /* 0x0000005000017945 */ /* 0x000fe20003800000 */
[----:B------:R-:W-:Y:S02]  /*9da0*/  SHF.L.U32 R2, R19, 0x1f, RZ ;  /* 0x0000001f13027819 */ /* 0x000fe400000006ff */
[----:B------:R-:W-:Y:S02]  /*9db0*/  ISETP.NE.AND P1, PT, R29, RZ, PT ;  /* 0x000000ff1d00720c */ /* 0x000fe40003f25270 */
[----:B------:R-:W1:Y:S02]  /*9dc0*/  SYNCS.PHASECHK.TRANS64.TRYWAIT P0, [R6+URZ+0x19c80], R2 ;  /* 0x019c8002060075a7 */ /* 0x000e64000800017f */
[----:B-1----:R-:W-:Y:S09]  /*9dd0*/  @!P0 BRA `(.L_x_59) ;  /* 0x0000001c00548947 */ /* 0x002ff20003800000 */
.L_x_115:
[----:B------:R-:W-:Y:S05]  /*9de0*/  BSYNC B1 ;  /* 0x0000000000017941 */ /* 0x000fea0003800000 */
.L_x_58:
[----:B------:R-:W-:Y:S04]  /*9df0*/  BSSY B1, `(.L_x_60) ;  /* 0x0000009000017945 */ /* 0x000fe80003800000 */
        /* <DEDUP_REMOVED lines=8> */
.L_x_61:
[----:B------:R-:W-:Y:S05]  /*9e80*/  BSYNC B1 ;  /* 0x0000000000017941 */ /* 0x000fea0003800000 */
.L_x_60:
[----:B------:R-:W-:Y:S01]  /*9e90*/  IMAD.MOV.U32 R7, RZ, RZ, RZ ;  /* 0x000000ffff077224 */ /* 0x000fe200078e00ff */
[----:B------:R-:W-:Y:S01]  /*9ea0*/  UIADD3 UR4, UP0, UR50, 0x470, URZ ;  /* 0x0000047032047890 */ /* 0x000fe2000ff1e03f */
[----:B------:R-:W-:Y:S01]  /*9eb0*/  IMAD.U32 R9, RZ, RZ, UR40 ;  /* 0x00000028ff097e24 */ /* 0x000fe2000f8e00ff */
[----:B------:R-:W-:Y:S01]  /*9ec0*/  PLOP3.LUT P0, PT, PT, PT, PT, 0x80, 0x0 ;  /* 0x000000000000781c */ /* 0x000fe20003f0f070 */
[----:B------:R-:W-:Y:S01]  /*9ed0*/  UMOV UR6, 0x0 ;  /* 0x0000000000067882 */ /* 0x000fe20000000000 */
[----:B------:R-:W-:Y:S01]  /*9ee0*/  R2UR UR10, R7 ;  /* 0x00000000070a72ca */ /* 0x000fe200000e0000 */
[----:B------:R-:W-:Y:S01]  /*9ef0*/  IMAD R8, R18, 0x3000, R9 ;  /* 0x0000300012087824 */ /* 0x000fe200078e0209 */
[----:B------:R-:W-:Y:S01]  /*9f00*/  UIADD3.X UR5, URZ, UR51, URZ, UP0, !UPT ;  /* 0x000000333f057290 */ /* 0x000fe200087fe43f */
[----:B------:R-:W-:Y:S01]  /*9f10*/  IMAD.SHL.U32 R9, R3, 0x80, RZ ;  /* 0x0000008003097824 */ /* 0x000fe200078e00ff */
[----:B------:R-:W-:Y:S01]  /*9f20*/  UMOV UR7, 0x14f00000 ;  /* 0x14f0000000077882 */ /* 0x000fe20000000000 */
[----:B------:R-:W-:-:S02]  /*9f30*/  VIADD R3, R6, 0x19c70 ;  /* 0x00019c7006037836 */ /* 0x000fc40000000000 */
[----:B------:R-:W-:-:S08]  /*9f40*/  VIADD R10, R8, 0x9000 ;  /* 0x00009000080a7836 */ /* 0x000fd00000000000 */
.L_x_62:
[----:B------:R-:W-:-:S13]  /*9f50*/  @P0 ELECT P2, URZ, PT ;  /* 0x00000000003f082f */ /* 0x000fda0003840000 */
[----:B-----5:R-:W-:Y:S01]  /*9f60*/  @P2 R2UR UR13, R16 ;  /* 0x00000000100d22ca */ /* 0x020fe200000e0000 */
[----:B------:R-:W-:Y:S01]  /*9f70*/  UMOV UR12, UR36 ;  /* 0x00000024000c7c82 */ /* 0x000fe20008000000 */
[----:B------:R-:W-:Y:S02]  /*9f80*/  @P2 R2UR UR11, R9 ;  /* 0x00000000090b22ca */ /* 0x000fe400000e0000 */
[----:B------:R-:W-:Y:S02]  /*9f90*/  @P2 R2UR UR9, R3 ;  /* 0x00000000030922ca */ /* 0x000fe400000e0000 */
[----:B------:R-:W-:Y:S02]  /*9fa0*/  @P2 R2UR UR8, R10 ;  /* 0x000000000a0822ca */ /* 0x000fe400000e0000 */
[----:B------:R-:W-:Y:S02]  /*9fb0*/  @P2 PLOP3.LUT P0, PT, P2, PT, PT, 0x8, 0x0 ;  /* 0x000000000000281c */ /* 0x000fe4000170e170 */
[----:B------:R-:W-:-:S09]  /*9fc0*/  PLOP3.LUT P2, PT, PT, PT, PT, 0x8, 0x0 ;  /* 0x000000000000781c */ /* 0x000fd20003f4e170 */
[----:B------:R2:W-:Y:S02]  /*9fd0*/  UTMALDG.4D [UR8], [UR4], desc[UR6] ;  /* 0x00000608040075b4 */ /* 0x0005e40008019000 */
[----:B--2---:R-:W-:Y:S05]  /*9fe0*/  @P0 BRA.U.ANY `(.L_x_62) ;  /* 0xfffffffd00d80947 */ /* 0x004fea000393ffff */
[----:B------:R-:W-:Y:S01]  /*9ff0*/  IMAD.MOV.U32 R10, RZ, RZ, 0x20 ;  /* 0x00000020ff0a7424 */ /* 0x000fe200078e00ff */
[----:B------:R-:W-:Y:S01]  /*a000*/  PLOP3.LUT P0, PT, PT, PT, PT, 0x80, 0x0 ;  /* 0x000000000000781c */ /* 0x000fe20003f0f070 */
[----:B------:R-:W-:Y:S01]  /*a010*/  UMOV UR6, 0x0 ;  /* 0x0000000000067882 */ /* 0x000fe20000000000 */
[----:B------:R-:W-:Y:S01]  /*a020*/  IADD3 R11, R8, 0xa000, RZ ;  /* 0x0000a000080b7810 */ /* 0x000fe20007ffe0ff */
[----:B------:R-:W-:Y:S01]  /*a030*/  UMOV UR7, 0x14f00000 ;  /* 0x14f0000000077882 */ /* 0x000fe20000000000 */
[----:B------:R-:W-:-:S15]  /*a040*/  R2UR UR10, R10 ;  /* 0x000000000a0a72ca */ /* 0x000fde00000e0000 */
.L_x_63:
[----:B------:R-:W-:-:S13]  /*a050*/  @P0 ELECT P2, URZ, PT ;  /* 0x00000000003f082f */ /* 0x000fda0003840000 */
[----:B------:R-:W-:Y:S01]  /*a060*/  @P2 R2UR UR13, R16 ;  /* 0x00000000100d22ca */ /* 0x000fe200000e0000 */
        /* <DEDUP_REMOVED lines=10> */
[----:B------:R-:W-:Y:S01]  /*a110*/  VIADD R12, R8, 0xb000 ;  /* 0x0000b000080c7836 */ /* 0x000fe20000000000 */
[----:B------:R-:W-:Y:S01]  /*a120*/  UMOV UR6, 0x0 ;  /* 0x0000000000067882 */ /* 0x000fe20000000000 */
[----:B------:R-:W-:Y:S01]  /*a130*/  UMOV UR7, 0x14f00000 ;  /* 0x14f0000000077882 */ /* 0x000fe20000000000 */
[----:B------:R-:W-:-:S15]  /*a140*/  R2UR UR10, R11 ;  /* 0x000000000b0a72ca */ /* 0x000fde00000e0000 */
.L_x_64:
        /* <DEDUP_REMOVED lines=10> */
[----:B------:R-:W2:Y:S01]  /*a1f0*/  SYNCS.PHASECHK.TRANS64.TRYWAIT P0, [R6+URZ+0x19c40], R2 ;  /* 0x019c4002060075a7 */ /* 0x000ea2000800017f */
[----:B------:R-:W-:Y:S04]  /*a200*/  BSSY B1, `(.L_x_65) ;  /* 0x0000002000017945 */ /* 0x000fe80003800000 */
[----:B--2---:R-:W-:Y:S05]  /*a210*/  @!P0 BRA `(.L_x_66) ;  /* 0x0000001800588947 */ /* 0x004fea0003800000 */
.L_x_116:
[----:B------:R-:W-:Y:S05]  /*a220*/  BSYNC B1 ;  /* 0x0000000000017941 */ /* 0x000fea0003800000 */
.L_x_65:
[----:B------:R-:W-:Y:S01]  /*a230*/  BSSY B1, `(.L_x_67) ;  /* 0x000000b000017945 */ /* 0x000fe20003800000 */
[----:B-12---:R-:W-:Y:S02]  /*a240*/  IMAD.MOV.U32 R2, RZ, RZ, 0x0 ;  /* 0x00000000ff027424 */ /* 0x006fe400078e00ff */
[----:B------:R-:W-:Y:S01]  /*a250*/  IMAD.MOV.U32 R3, RZ, RZ, 0x14f00000 ;  /* 0x14f00000ff037424 */ /* 0x000fe200078e00ff */
[----:B------:R-:W-:Y:S06]  /*a260*/  @P1 BRA `(.L_x_68) ;  /* 0x00000000001c1947 */ /* 0x000fec0003800000 */
[----:B------:R-:W1:Y:S02]  /*a270*/  S2R R12, SR_TID.X ;  /* 0x00000000000c7919 */ /* 0x000e640000002100 */
[----:B-1----:R-:W-:Y:S01]  /*a280*/  LOP3.LUT R13, R12, 0x1f, RZ, 0xc0, !PT ;  /* 0x0000001f0c0d7812 */ /* 0x002fe200078ec0ff */
[----:B------:R-:W-:-:S03]  /*a290*/  IMAD.MOV.U32 R12, RZ, RZ, 0x3000 ;  /* 0x00003000ff0c7424 */ /* 0x000fc600078e00ff */
[----:B------:R-:W-:Y:S01]  /*a2a0*/  ISETP.NE.AND P0, PT, R13, RZ, PT ;  /* 0x000000ff0d00720c */ /* 0x000fe20003f05270 */
[----:B------:R1:W-:-:S12]  /*a2b0*/  SYNCS.ARRIVE.TRANS64 RZ, [R6+URZ+0x19c30], R12 ;  /* 0x019c300c06ff79a7 */ /* 0x0003d8000800003f */
[----:B-1----:R-:W-:Y:S05]  /*a2c0*/  @!P0 BRA `(.L_x_68) ;  /* 0x0000000000048947 */ /* 0x002fea0003800000 */
[----:B------:R-:W-:Y:S01]  /*a2d0*/  BPT.TRAP 0x1 ;  /* 0x000000040000795c */ /* 0x000fe20000300000 */
.L_x_68:
[----:B------:R-:W-:Y:S05]  /*a2e0*/  BSYNC B1 ;  /* 0x0000000000017941 */ /* 0x000fea0003800000 */
.L_x_67:
[----:B------:R-:W-:Y:S01]  /*a2f0*/  R2UR UR6, R2 ;  /* 0x00000000020672ca */ /* 0x000fe200000e0000 */
[----:B------:R-:W-:Y:S01]  /*a300*/  UIADD3 UR4, UP0, UR50, 0x370, URZ ;  /* 0x0000037032047890 */ /* 0x000fe2000ff1e03f */
[----:B------:R-:W-:Y:S01]  /*a310*/  R2UR UR7, R3 ;  /* 0x00000000030772ca */ /* 0x000fe200000e0000 */
[----:B------:R-:W-:Y:S01]  /*a320*/  VIADD R6, R6, 0x19c30 ;  /* 0x00019c3006067836 */ /* 0x000fe20000000000 */
[----:B------:R-:W-:Y:S01]  /*a330*/  R2UR UR10, R7 ;  /* 0x00000000070a72ca */ /* 0x000fe200000e0000 */
[----:B------:R-:W-:Y:S01]  /*a340*/  VIADD R7, R8, 0x13800 ;  /* 0x0001380008077836 */ /* 0x000fe20000000000 */
[----:B------:R-:W-:Y:S01]  /*a350*/  PLOP3.LUT P0, PT, PT, PT, PT, 0x80, 0x0 ;  /* 0x000000000000781c */ /* 0x000fe20003f0f070 */
[----:B------:R-:W-:-:S12]  /*a360*/  UIADD3.X UR5, URZ, UR51, URZ, UP0, !UPT ;  /* 0x000000333f057290 */ /* 0x000fd800087fe43f */
.L_x_69:
        /* <DEDUP_REMOVED lines=9> */
[----:B-1----:R-:W-:Y:S05]  /*a400*/  @P0 BRA.U.ANY `(.L_x_69) ;  /* 0xfffffffd00d80947 */ /* 0x002fea000393ffff */
[----:B------:R-:W-:Y:S01]  /*a410*/  R2UR UR10, R10 ;  /* 0x000000000a0a72ca */ /* 0x000fe200000e0000 */
[----:B------:R-:W-:Y:S01]  /*a420*/  VIADD R7, R8, 0x14800 ;  /* 0x0001480008077836 */ /* 0x000fe20000000000 */
[----:B------:R-:W-:Y:S02]  /*a430*/  R2UR UR6, R2 ;  /* 0x00000000020672ca */ /* 0x000fe400000e0000 */
[----:B------:R-:W-:Y:S02]  /*a440*/  R2UR UR7, R3 ;  /* 0x00000000030772ca */ /* 0x000fe400000e0000 */
[----:B------:R-:W-:-:S13]  /*a450*/  PLOP3.LUT P0, PT, PT, PT, PT, 0x80, 0x0 ;  /* 0x000000000000781c */ /* 0x000fda0003f0f070 */
.L_x_70:
        /* <DEDUP_REMOVED lines=15> */
.L_x_71:
        /* <DEDUP_REMOVED lines=10> */
.L_x_56:
[----:B------:R-:W-:Y:S05]  /*a5f0*/  BSYNC B0 ;  /* 0x0000000000007941 */ /* 0x000fea0003800000 */
.L_x_55:
[----:B------:R-:W-:-:S06]  /*a600*/  UISETP.NE.AND UP0, UPT, UR41, 0x3, UPT ;  /* 0x000000032900788c */ /* 0x000fcc000bf05270 */
[----:B------:R-:W-:-:S13]  /*a610*/  PLOP3.LUT P0, PT, PT, PT, UP0, 0x80, 0x0 ;  /* 0x000000000000781c */ /* 0x000fda0003f0f008 */
[----:B------:R-:W-:Y:S05]  /*a620*/  @!P0 BRA `(.L_x_72) ;  /* 0x0000000000048947 */ /* 0x000fea0003800000 */
[----:B------:R-:W-:Y:S01]  /*a630*/  BPT.TRAP 0x1 ;  /* 0x000000040000795c */ /* 0x000fe20000300000 */
.L_x_72:
[----:B------:R-:W-:Y:S01]  /*a640*/  LOP3.LUT R2, R4, 0x1, RZ, 0x3c, !PT ;  /* 0x0000000104027812 */ /* 0x000fe200078e3cff */
[----:B------:R-:W-:Y:S01]  /*a650*/  IMAD.U32 R6, RZ, RZ, UR47 ;  /* 0x0000002fff067e24 */ /* 0x000fe2000f8e00ff */
[----:B------:R-:W-:Y:S01]  /*a660*/  LEA R3, R5, UR40, 0x3 ;  /* 0x0000002805037c11 */ /* 0x000fe2000f8e18ff */
[----:B------:R-:W-:Y:S01]  /*a670*/  BSSY B0, `(.L_x_73) ;  /* 0x0000005000007945 */ /* 0x000fe20003800000 */
[----:B------:R-:W-:Y:S02]  /*a680*/  SHF.L.U32 R2, R2, 0x1f, RZ ;  /* 0x0000001f02027819 */ /* 0x000fe400000006ff */
[----:B------:R-:W-:Y:S02]  /*a690*/  ISETP.NE.AND P1, PT, R6, 0x3, PT ;  /* 0x000000030600780c */ /* 0x000fe40003f25270 */
[----:B------:R-:W1:Y:S02]  /*a6a0*/  SYNCS.PHASECHK.TRANS64.TRYWAIT P0, [R3+URZ+0x19c70], R2 ;  /* 0x019c7002030075a7 */ /* 0x000e64000800017f */
[----:B-1----:R-:W-:Y:S09]  /*a6b0*/  @!P0 BRA `(.L_x_74) ;  /* 0x0000001400448947 */ /* 0x002ff20003800000 */
.L_x_117:
[----:B------:R-:W-:Y:S05]  /*a6c0*/  BSYNC B0 ;  /* 0x0000000000007941 */ /* 0x000fea0003800000 */
.L_x_73:
[----:B------:R-:W-:Y:S05]  /*a6d0*/  @!P1 BRA `(.L_x_75) ;  /* 0x0000000000049947 */ /* 0x000fea0003800000 */
[----:B------:R-:W-:Y:S01]  /*a6e0*/  BPT.TRAP 0x1 ;  /* 0x000000040000795c */ /* 0x000fe20000300000 */
.L_x_75:
[----:B-1----:R-:W-:Y:S01]  /*a6f0*/  SHF.L.U32 R2, R4, 0x1f, RZ ;  /* 0x0000001f04027819 */ /* 0x002fe200000006ff */
[----:B------:R-:W-:-:S03]  /*a700*/  IMAD R10, R5, 0x3000, RZ ;  /* 0x00003000050a7824 */ /* 0x000fc600078e02ff */
[----:B------:R-:W1:Y:S02]  /*a710*/  SYNCS.PHASECHK.TRANS64.TRYWAIT P0, [R3+URZ+0x19c60], R2 ;  /* 0x019c6002030075a7 */ /* 0x000e64000800017f */
[----:B-1----:R-:W-:Y:S05]  /*a720*/  @!P0 BRA `(.L_x_76) ;  /* 0x00000014003c8947 */ /* 0x002fea0003800000 */
.L_x_118:
[C---:B-1----:R-:W-:Y:S01]  /*a730*/  LOP3.LUT R2, R10.reuse, R27, RZ, 0xfc, !PT ;  /* 0x0000001b0a027212 */ /* 0x042fe200078efcff */
[----:B------:R-:W-:Y:S05]  /*a740*/  WARPSYNC.ALL ;  /* 0x0000000000007948 */ /* 0x000fea0003800000 */
[----:B------:R-:W1:Y:S01]  /*a750*/  LDSM.16.MT88.4 R4, [R2+UR40+0x9000] ;  /* 0x009000280204783b */ /* 0x000e620008004200 */
[----:B------:R-:W-:-:S05]  /*a760*/  LOP3.LUT R12, R10, R25, RZ, 0xfc, !PT ;  /* 0x000000190a0c7212 */ /* 0x000fca00078efcff */
[----:B------:R-:W-:Y:S01]  /*a770*/  VIADD R12, R12, UR40 ;  /* 0x000000280c0c7c36 */ /* 0x000fe20008000000 */
[C-C-:B-1----:R-:W-:Y:S02]  /*a780*/  PRMT R8, R4.reuse, 0x6420, R5.reuse ;  /* 0x0000642004087816 */ /* 0x142fe40000000005 */
[----:B------:R-:W-:Y:S02]  /*a790*/  PRMT R9, R4, 0x7531, R5 ;  /* 0x0000753104097816 */ /* 0x000fe40000000005 */
[C-C-:B------:R-:W-:Y:S02]  /*a7a0*/  PRMT R10, R6.reuse, 0x6420, R7.reuse ;  /* 0x00006420060a7816 */ /* 0x140fe40000000007 */
[----:B------:R-:W-:-:S05]  /*a7b0*/  PRMT R11, R6, 0x7531, R7 ;  /* 0x00007531060b7816 */ /* 0x000fca0000000007 */
[----:B------:R-:W-:Y:S04]  /*a7c0*/  STSM.16.M88.4 [R12+0x3000], R8 ;  /* 0x003000080c007844 */ /* 0x000fe80000000200 */
[----:B------:R-:W1:Y:S02]  /*a7d0*/  LDSM.16.MT88.4 R4, [R2+UR40+0xa000] ;  /* 0x00a000280204783b */ /* 0x000e640008004200 */
[C-C-:B-1----:R-:W-:Y:S02]  /*a7e0*/  PRMT R8, R4.reuse, 0x6420, R5.reuse ;  /* 0x0000642004087816 */ /* 0x142fe40000000005 */
[----:B------:R-:W-:Y:S02]  /*a7f0*/  PRMT R9, R4, 0x7531, R5 ;  /* 0x0000753104097816 */ /* 0x000fe40000000005 */
[----:B------:R-:W-:-:S02]  /*a800*/  PRMT R10, R6, 0x6420, R7 ;  /* 0x00006420060a7816 */ /* 0x000fc40000000007 */
[----:B------:R-:W-:-:S05]  /*a810*/  PRMT R11, R6, 0x7531, R7 ;  /* 0x00007531060b7816 */ /* 0x000fca0000000007 */
[----:B------:R-:W-:Y:S04]  /*a820*/  STSM.16.M88.4 [R12+0x4000], R8 ;  /* 0x004000080c007844 */ /* 0x000fe80000000200 */
[----:B------:R-:W1:Y:S02]  /*a830*/  LDSM.16.MT88.4 R4, [R2+UR40+0xb000] ;  /* 0x00b000280204783b */ /* 0x000e640008004200 */
[C-C-:B-1----:R-:W-:Y:S02]  /*a840*/  PRMT R8, R4.reuse, 0x6420, R5.reuse ;  /* 0x0000642004087816 */ /* 0x142fe40000000005 */
[----:B------:R-:W-:Y:S02]  /*a850*/  PRMT R9, R4, 0x7531, R5 ;  /* 0x0000753104097816 */ /* 0x000fe40000000005 */
[----:B------:R-:W-:-:S02]  /*a860*/  PRMT R10, R6, 0x6420, R7 ;  /* 0x00006420060a7816 */ /* 0x000fc40000000007 */
[----:B------:R-:W-:-:S05]  /*a870*/  PRMT R11, R6, 0x7531, R7 ;  /* 0x00007531060b7816 */ /* 0x000fca0000000007 */
[----:B------:R1:W-:Y:S04]  /*a880*/  STSM.16.M88.4 [R12+0x5000], R8 ;  /* 0x005000080c007844 */ /* 0x0003e80000000200 */
[----:B------:R-:W2:Y:S01]  /*a890*/  LDSM.16.MT88.4 R4, [R2+UR40+0x9800] ;  /* 0x009800280204783b */ /* 0x000ea20008004200 */
[----:B-1----:R-:W-:Y:S02]  /*a8a0*/  IADD3 R12, R26, 0x3000, R12 ;  /* 0x000030001a0c7810 */ /* 0x002fe40007ffe00c */
[C-C-:B--2---:R-:W-:Y:S02]  /*a8b0*/  PRMT R8, R4.reuse, 0x6420, R5.reuse ;  /* 0x0000642004087816 */ /* 0x144fe40000000005 */
[----:B------:R-:W-:Y:S02]  /*a8c0*/  PRMT R9, R4, 0x7531, R5 ;  /* 0x0000753104097816 */ /* 0x000fe40000000005 */
[----:B------:R-:W-:-:S02]  /*a8d0*/  PRMT R10, R6, 0x6420, R7 ;  /* 0x00006420060a7816 */ /* 0x000fc40000000007 */
[----:B------:R-:W-:-:S05]  /*a8e0*/  PRMT R11, R6, 0x7531, R7 ;  /* 0x00007531060b7816 */ /* 0x000fca0000000007 */
[----:B------:R-:W-:Y:S04]  /*a8f0*/  STSM.16.M88.4 [R12], R8 ;  /* 0x000000080c007844 */ /* 0x000fe80000000200 */
        /* <DEDUP_REMOVED lines=11> */
[----:B------:R1:W-:Y:S01]  /*a9b0*/  STSM.16.M88.4 [R12+0x2000], R8 ;  /* 0x002000080c007844 */ /* 0x0003e20000000200 */
[----:B------:R-:W-:Y:S01]  /*a9c0*/  @!PT LDS RZ, [RZ] ;  /* 0x00000000fffff984 */ /* 0x000fe20000000800 */
[----:B------:R-:W-:Y:S01]  /*a9d0*/  @!PT LDS RZ, [RZ] ;  /* 0x00000000fffff984 */ /* 0x000fe20000000800 */
[----:B------:R-:W-:Y:S01]  /*a9e0*/  @!PT LDS RZ, [RZ] ;  /* 0x00000000fffff984 */ /* 0x000fe20000000800 */
[----:B------:R-:W-:Y:S01]  /*a9f0*/  @!PT LDS RZ, [RZ] ;  /* 0x00000000fffff984 */ /* 0x000fe20000000800 */
[----:B------:R2:W-:Y:S06]  /*aa00*/  MEMBAR.ALL.CTA ;  /* 0x0000000000007992 */ /* 0x0005ec0000008000 */
[----:B--2---:R-:W2:Y:S01]  /*aa10*/  FENCE.VIEW.ASYNC.S ;  /* 0x00000000000073c6 */ /* 0x004ea20000000000 */
[----:B------:R-:W-:Y:S05]  /*aa20*/  @!P1 BRA `(.L_x_77) ;  /* 0x0000000000049947 */ /* 0x000fea0003800000 */
[----:B------:R-:W-:Y:S01]  /*aa30*/  BPT.TRAP 0x1 ;  /* 0x000000040000795c */ /* 0x000fe20000300000 */
.L_x_77:
[----:B--2---:R2:W-:Y:S01]  /*aa40*/  SYNCS.ARRIVE.TRANS64.A1T0 RZ, [R3+URZ+0x19c50], RZ ;  /* 0x019c50ff03ff79a7 */ /* 0x0045e2000810003f */
[----:B------:R-:W-:Y:S01]  /*aa50*/  BAR.SYNC.DEFER_BLOCKING 0x2, 0x80 ;  /* 0x0082000000007b1d */ /* 0x000fe20000010000 */
[----:B------:R-:W-:Y:S01]  /*aa60*/  ISETP.NE.AND P0, PT, R29, RZ, PT ;  /* 0x000000ff1d00720c */ /* 0x000fe20003f05270 */
[----:B------:R-:W-:Y:S01]  /*aa70*/  IMAD.MOV.U32 R4, RZ, RZ, R19 ;  /* 0x000000ffff047224 */ /* 0x000fe200078e0013 */
[----:B------:R-:W-:-:S11]  /*aa80*/  MOV R5, R18 ;  /* 0x0000001200057202 */ /* 0x000fd60000000f00 */
[----:B------:R-:W-:-:S05]  /*aa90*/  @!P0 VIADD R2, R3, 0x19c80 ;  /* 0x00019c8003028836 */ /* 0x000fca0000000000 */
[----:B------:R-:W-:-:S04]  /*aaa0*/  @!P0 PRMT R2, RZ, 0x654, R2 ;  /* 0x00000654ff028816 */ /* 0x000fc80000000002 */
[----:B------:R2:W-:Y:S01]  /*aab0*/  @!P0 SYNCS.ARRIVE.TRANS64.RED.A1T0 RZ, [R2+URZ], RZ ;  /* 0x000000ff02ff89a7 */ /* 0x0005e2000810043f */
[C---:B------:R-:W-:Y:S01]  /*aac0*/  ISETP.GT.AND P0, PT, R0.reuse, RZ, PT ;  /* 0x000000ff0000720c */ /* 0x040fe20003f04270 */
[----:B------:R-:W-:-:S12]  /*aad0*/  VIADD R0, R0, 0xffffffff ;  /* 0xffffffff00007836 */ /* 0x000fd80000000000 */
[----:B--2---:R-:W-:Y:S05]  /*aae0*/  @P0 BRA `(.L_x_78) ;  /* 0xfffffff0002c0947 */ /* 0x004fea000383ffff */
.L_x_54:
[----:B------:R-:W-:-:S06]  /*aaf0*/  UISETP.NE.AND UP0, UPT, UR41, 0x3, UPT ;  /* 0x000000032900788c */ /* 0x000fcc000bf05270 */
[----:B------:R-:W-:-:S13]  /*ab00*/  PLOP3.LUT P0, PT, PT, PT, UP0, 0x80, 0x0 ;  /* 0x000000000000781c */ /* 0x000fda0003f0f008 */
[----:B------:R-:W-:Y:S05]  /*ab10*/  @!P0 BRA `(.L_x_79) ;  /* 0x0000000000048947 */ /* 0x000fea0003800000 */
[----:B------:R-:W-:Y:S01]  /*ab20*/  BPT.TRAP 0x1 ;  /* 0x000000040000795c */ /* 0x000fe20000300000 */
.L_x_79:
[----:B0-----:R-:W-:Y:S01]  /*ab30*/  LOP3.LUT R3, R19, 0x1, RZ, 0x3c, !PT ;  /* 0x0000000113037812 */ /* 0x001fe200078e3cff */
[----:B------:R-:W-:Y:S01]  /*ab40*/  IMAD.U32 R0, RZ, RZ, UR47 ;  /* 0x0000002fff007e24 */ /* 0x000fe2000f8e00ff */
[----:B------:R-:W-:Y:S01]  /*ab50*/  LEA R2, R18, UR40, 0x3 ;  /* 0x0000002812027c11 */ /* 0x000fe2000f8e18ff */
[----:B------:R-:W-:Y:S01]  /*ab60*/  BSSY B0, `(.L_x_80) ;  /* 0x0000005000007945 */ /* 0x000fe20003800000 */
[----:B------:R-:W-:Y:S02]  /*ab70*/  SHF.L.U32 R3, R3, 0x1f, RZ ;  /* 0x0000001f03037819 */ /* 0x000fe400000006ff */
[----:B------:R-:W-:Y:S02]  /*ab80*/  ISETP.NE.AND P1, PT, R0, 0x3, PT ;  /* 0x000000030000780c */ /* 0x000fe40003f25270 */
[----:B------:R-:W0:Y:S02]  /*ab90*/  SYNCS.PHASECHK.TRANS64.TRYWAIT P0, [R2+URZ+0x19c70], R3 ;  /* 0x019c7003020075a7 */ /* 0x000e24000800017f */
[----:B0-----:R-:W-:Y:S09]  /*aba0*/  @!P0 BRA `(.L_x_81) ;  /* 0x0000001000308947 */ /* 0x001ff20003800000 */
.L_x_119:
[----:B------:R-:W-:Y:S05]  /*abb0*/  BSYNC B0 ;  /* 0x0000000000007941 */ /* 0x000fea0003800000 */
.L_x_80:
[----:B------:R-:W-:Y:S05]  /*abc0*/  @!P1 BRA `(.L_x_82) ;  /* 0x0000000000049947 */ /* 0x000fea0003800000 */
[----:B------:R-:W-:Y:S01]  /*abd0*/  BPT.TRAP 0x1 ;  /* 0x000000040000795c */ /* 0x000fe20000300000 */
.L_x_82:
[----:B0-----:R-:W-:Y:S01]  /*abe0*/  SHF.L.U32 R3, R19, 0x1f, RZ ;  /* 0x0000001f13037819 */ /* 0x001fe200000006ff */
[----:B-1----:R-:W-:-:S03]  /*abf0*/  IMAD R10, R18, 0x3000, RZ ;  /* 0x00003000120a7824 */ /* 0x002fc600078e02ff */
[----:B------:R-:W0:Y:S02]  /*ac00*/  SYNCS.PHASECHK.TRANS64.TRYWAIT P0, [R2+URZ+0x19c60], R3 ;  /* 0x019c6003020075a7 */ /* 0x000e24000800017f */
[----:B0-----:R-:W-:Y:S05]  /*ac10*/  @!P0 BRA `(.L_x_83) ;  /* 0x0000001000288947 */ /* 0x001fea0003800000 */
.L_x_120:
[C---:B------:R-:W-:Y:S01]  /*ac20*/  LOP3.LUT R0, R10.reuse, R27, RZ, 0xfc, !PT ;  /* 0x0000001b0a007212 */ /* 0x040fe200078efcff */
[----:B------:R-:W-:Y:S05]  /*ac30*/  WARPSYNC.ALL ;  /* 0x0000000000007948 */ /* 0x000fea0003800000 */
[----:B------:R-:W1:Y:S01]  /*ac40*/  LDSM.16.MT88.4 R4, [R0+UR40+0x9000] ;  /* 0x009000280004783b */ /* 0x000e620008004200 */
[----:B0-----:R-:W-:-:S05]  /*ac50*/  LOP3.LUT R3, R10, R25, RZ, 0xfc, !PT ;  /* 0x000000190a037212 */ /* 0x001fca00078efcff */
[----:B------:R-:W-:Y:S01]  /*ac60*/  VIADD R3, R3, UR40 ;  /* 0x0000002803037c36 */ /* 0x000fe20008000000 */
[C-C-:B-1----:R-:W-:Y:S02]  /*ac70*/  PRMT R8, R4.reuse, 0x6420, R5.reuse ;  /* 0x0000642004087816 */ /* 0x142fe40000000005 */
[----:B------:R-:W-:Y:S02]  /*ac80*/  PRMT R9, R4, 0x7531, R5 ;  /* 0x0000753104097816 */ /* 0x000fe40000000005 */
[C-C-:B------:R-:W-:Y:S02]  /*ac90*/  PRMT R10, R6.reuse, 0x6420, R7.reuse ;  /* 0x00006420060a7816 */ /* 0x140fe40000000007 */
[----:B------:R-:W-:-:S05]  /*aca0*/  PRMT R11, R6, 0x7531, R7 ;  /* 0x00007531060b7816 */ /* 0x000fca0000000007 */
[----:B------:R-:W-:Y:S04]  /*acb0*/  STSM.16.M88.4 [R3+0x3000], R8 ;  /* 0x0030000803007844 */ /* 0x000fe80000000200 */
[----:B------:R-:W0:Y:S02]  /*acc0*/  LDSM.16.MT88.4 R4, [R0+UR40+0xa000] ;  /* 0x00a000280004783b */ /* 0x000e240008004200 */
[C-C-:B0-----:R-:W-:Y:S02]  /*acd0*/  PRMT R8, R4.reuse, 0x6420, R5.reuse ;  /* 0x0000642004087816 */ /* 0x141fe40000000005 */
[----:B------:R-:W-:Y:S02]  /*ace0*/  PRMT R9, R4, 0x7531, R5 ;  /* 0x0000753104097816 */ /* 0x000fe40000000005 */
[----:B------:R-:W-:-:S02]  /*acf0*/  PRMT R10, R6, 0x6420, R7 ;  /* 0x00006420060a7816 */ /* 0x000fc40000000007 */
[----:B------:R-:W-:-:S05]  /*ad00*/  PRMT R11, R6, 0x7531, R7 ;  /* 0x00007531060b7816 */ /* 0x000fca0000000007 */
[----:B------:R-:W-:Y:S04]  /*ad10*/  STSM.16.M88.4 [R3+0x4000], R8 ;  /* 0x0040000803007844 */ /* 0x000fe80000000200 */
[----:B------:R-:W0:Y:S02]  /*ad20*/  LDSM.16.MT88.4 R4, [R0+UR40+0xb000] ;  /* 0x00b000280004783b */ /* 0x000e240008004200 */
[C-C-:B0-----:R-:W-:Y:S02]  /*ad30*/  PRMT R8, R4.reuse, 0x6420, R5.reuse ;  /* 0x0000642004087816 */ /* 0x141fe40000000005 */
[----:B------:R-:W-:Y:S02]  /*ad40*/  PRMT R9, R4, 0x7531, R5 ;  /* 0x0000753104097816 */ /* 0x000fe40000000005 */
[----:B------:R-:W-:-:S02]  /*ad50*/  PRMT R10, R6, 0x6420, R7 ;  /* 0x00006420060a7816 */ /* 0x000fc40000000007 */
[----:B------:R-:W-:-:S05]  /*ad60*/  PRMT R11, R6, 0x7531, R7 ;  /* 0x00007531060b7816 */ /* 0x000fca0000000007 */
[----:B------:R0:W-:Y:S04]  /*ad70*/  STSM.16.M88.4 [R3+0x5000], R8 ;  /* 0x0050000803007844 */ /* 0x0001e80000000200 */
[----:B------:R-:W1:Y:S01]  /*ad80*/  LDSM.16.MT88.4 R4, [R0+UR40+0x9800] ;  /* 0x009800280004783b */ /* 0x000e620008004200 */
[----:B0-----:R-:W-:Y:S02]  /*ad90*/  IADD3 R3, R26, 0x3000, R3 ;  /* 0x000030001a037810 */ /* 0x001fe40007ffe003 */
[C-C-:B-1----:R-:W-:Y:S02]  /*ada0*/  PRMT R8, R4.reuse, 0x6420, R5.reuse ;  /* 0x0000642004087816 */ /* 0x142fe40000000005 */
[----:B------:R-:W-:Y:S02]  /*adb0*/  PRMT R9, R4, 0x7531, R5 ;  /* 0x0000753104097816 */ /* 0x000fe40000000005 */
[----:B------:R-:W-:-:S02]  /*adc0*/  PRMT R10, R6, 0x6420, R7 ;  /* 0x00006420060a7816 */ /* 0x000fc40000000007 */
[----:B------:R-:W-:-:S05]  /*add0*/  PRMT R11, R6, 0x7531, R7 ;  /* 0x00007531060b7816 */ /* 0x000fca0000000007 */
[----:B------:R-:W-:Y:S04]  /*ade0*/  STSM.16.M88.4 [R3], R8 ;  /* 0x0000000803007844 */ /* 0x000fe80000000200 */
        /* <DEDUP_REMOVED lines=17> */
[----:B-1----:R-:W1:Y:S01]  /*af00*/  FENCE.VIEW.ASYNC.S ;  /* 0x00000000000073c6 */ /* 0x002e620000000000 */
[----:B------:R-:W-:Y:S05]  /*af10*/  @!P1 BRA `(.L_x_84) ;  /* 0x0000000000049947 */ /* 0x000fea0003800000 */
[----:B------:R-:W-:Y:S01]  /*af20*/  BPT.TRAP 0x1 ;  /* 0x000000040000795c */ /* 0x000fe20000300000 */
.L_x_84:
[----:B0-----:R-:W0:Y:S01]  /*af30*/  LDC R3, c[0x0][0xc34] ;  /* 0x00030d00ff037b82 */ /* 0x001e220000000800 */
[----:B------:R-:W-:Y:S01]  /*af40*/  ISETP.NE.AND P0, PT, R29, RZ, PT ;  /* 0x000000ff1d00720c */ /* 0x000fe20003f05270 */
[----:B------:R-:W-:Y:S01]  /*af50*/  UIADD3 UR48, UR43, UR48, URZ ;  /* 0x000000302b307290 */ /* 0x000fe2000fffe03f */
[----:B------:R-:W-:Y:S01]  /*af60*/  VIADD R18, R18, 0x1 ;  /* 0x0000000112127836 */ /* 0x000fe20000000000 */
[----:B------:R-:W-:Y:S01]  /*af70*/  UIADD3 UR46, UR46, 0x1, URZ ;  /* 0x000000012e2e7890 */ /* 0x000fe2000fffe03f */
[----:B-1----:R-:W-:Y:S09]  /*af80*/  SYNCS.ARRIVE.TRANS64.A1T0 RZ, [R2+URZ+0x19c50], RZ ;  /* 0x019c50ff02ff79a7 */ /* 0x002ff2000810003f */
[----:B------:R-:W-:-:S05]  /*af90*/  @!P0 VIADD R0, R2, 0x19c80 ;  /* 0x00019c8002008836 */ /* 0x000fca0000000000 */
[----:B------:R-:W-:Y:S01]  /*afa0*/  @!P0 PRMT R0, RZ, 0x654, R0 ;  /* 0x00000654ff008816 */ /* 0x000fe20000000000 */
[----:B------:R-:W-:Y:S01]  /*afb0*/  BAR.SYNC.DEFER_BLOCKING 0x2, 0x80 ;  /* 0x0082000000007b1d */ /* 0x000fe20000010000 */
[----:B0-----:R-:W-:-:S05]  /*afc0*/  ISETP.LE.AND P1, PT, R3, UR48, PT ;  /* 0x0000003003007c0c */ /* 0x001fca000bf23270 */
[----:B------:R0:W-:Y:S01]  /*afd0*/  @!P0 SYNCS.ARRIVE.TRANS64.RED.A1T0 RZ, [R0+URZ], RZ ;  /* 0x000000ff00ff89a7 */ /* 0x0001e2000810043f */
[----:B------:R-:W-:-:S04]  /*afe0*/  ISETP.NE.AND P0, PT, R18, 0x2, PT ;  /* 0x000000021200780c */ /* 0x000fc80003f05270 */
[----:B------:R-:W-:Y:S02]  /*aff0*/  SEL R18, R18, RZ, P0 ;  /* 0x000000ff12127207 */ /* 0x000fe40000000000 */
[----:B0-----:R-:W-:-:S04]  /*b000*/  SEL R0, RZ, 0x1, P0 ;  /* 0x00000001ff007807 */ /* 0x001fc80000000000 */
[----:B------:R-:W-:Y:S01]  /*b010*/  LOP3.LUT R19, R19, R0, RZ, 0x3c, !PT ;  /* 0x0000000013137212 */ /* 0x000fe200078e3cff */
[----:B------:R-:W-:Y:S06]  /*b020*/  @!P1 BRA `(.L_x_85) ;  /* 0xffffffd000b09947 */ /* 0x000fec000383ffff */
[----:B------:R-:W-:-:S12]  /*b030*/  ULOP3.LUT UR46, UR46, 0x1, URZ, 0xc, !UPT ;  /* 0x000000012e2e7892 */ /* 0x000fd8000f8e0c3f */
.L_x_36:
[----:B------:R-:W0:Y:S01]  /*b040*/  S2R R3, SR_CgaCtaId ;  /* 0x0000000000037919 */ /* 0x000e220000008800 */
[----:B------:R-:W-:Y:S01]  /*b050*/  MOV R0, 0x400 ;  /* 0x0000040000007802 */ /* 0x000fe20000000f00 */
[----:B------:R-:W-:-:S03]  /*b060*/  IMAD.U32 R2, RZ, RZ, UR46 ;  /* 0x0000002eff027e24 */ /* 0x000fc6000f8e00ff */
[----:B0-----:R-:W-:Y:S02]  /*b070*/  LEA R7, R3, R0, 0x18 ;  /* 0x0000000003077211 */ /* 0x001fe400078ec0ff */
[----:B------:R-:W-:-:S04]  /*b080*/  SHF.L.U32 R0, R2, 0x1f, RZ ;  /* 0x0000001f02007819 */ /* 0x000fc800000006ff */
[----:B------:R-:W0:Y:S02]  /*b090*/  SYNCS.PHASECHK.TRANS64.TRYWAIT P0, [R7+URZ+0x19c20], R0 ;  /* 0x019c2000070075a7 */ /* 0x000e24000800017f */
[----:B0-----:R-:W-:Y:S05]  /*b0a0*/  @!P0 BRA `(.L_x_86) ;  /* 0x0000000c00188947 */ /* 0x001fea0003800000 */
.L_x_121:
[----:B------:R-:W1:Y:S02]  /*b0b0*/  S2R R2, SR_TID.X ;  /* 0x0000000000027919 */ /* 0x000e640000002100 */
[----:B-1----:R-:W-:-:S04]  /*b0c0*/  SHF.R.U32.HI R2, RZ, 0x5, R2 ;  /* 0x00000005ff027819 */ /* 0x002fc80000011602 */
[----:B------:R-:W-:-:S05]  /*b0d0*/  LOP3.LUT R2, R2, 0x3, RZ, 0xc0, !PT ;  /* 0x0000000302027812 */ /* 0x000fca00078ec0ff */
[----:B0-----:R-:W0:Y:S02]  /*b0e0*/  SHFL.IDX PT, R0, R2, RZ, 0x1f ;  /* 0x00001fff02007589 */ /* 0x001e2400000e0000 */
[----:B0-----:R-:W-:-:S13]  /*b0f0*/  ISETP.NE.AND P0, PT, R0, RZ, PT ;  /* 0x000000ff0000720c */ /* 0x001fda0003f05270 */
[----:B------:R-:W-:Y:S05]  /*b100*/  @P0 EXIT ;  /* 0x000000000000094d */ /* 0x000fea0003800000 */
[----:B------:R-:W-:Y:S01]  /*b110*/  ELECT P0, URZ, PT ;  /* 0x00000000003f782f */ /* 0x000fe20003800000 */
[----:B------:R-:W-:-:S12]  /*b120*/  BSSY B0, `(.L_x_87) ;  /* 0x0000027000007945 */ /* 0x000fd80003800000 */
[----:B------:R-:W-:Y:S05]  /*b130*/  @!P0 BRA `(.L_x_88) ;  /* 0x0000000000948947 */ /* 0x000fea0003800000 */
[----:B------:R-:W-:-:S06]  /*b140*/  ULOP3.LUT UR4, UR42, 0x2, URZ, 0xfc, !UPT ;  /* 0x000000022a047892 */ /* 0x000fcc000f8efc3f */
[----:B------:R-:W-:-:S05]  /*b150*/  IMAD.U32 R0, RZ, RZ, UR4 ;  /* 0x00000004ff007e24 */ /* 0x000fca000f8e00ff */
[----:B------:R-:W-:-:S13]  /*b160*/  ISETP.NE.AND P0, PT, R0, 0x3, PT ;  /* 0x000000030000780c */ /* 0x000fda0003f05270 */
[----:B------:R-:W-:Y:S05]  /*b170*/  @!P0 BRA `(.L_x_89) ;  /* 0x0000000000048947 */ /* 0x000fea0003800000 */
[----:B------:R-:W-:Y:S01]  /*b180*/  BPT.TRAP 0x1 ;  /* 0x000000040000795c */ /* 0x000fe20000300000 */
.L_x_89:
[----:B------:R-:W-:Y:S01]  /*b190*/  VIADD R3, R7, 0x19c40 ;  /* 0x00019c4007037836 */ /* 0x000fe20000000000 */
[----:B------:R-:W-:Y:S01]  /*b1a0*/  SHF.L.U32 R4, R19, 0x1f, RZ ;  /* 0x0000001f13047819 */ /* 0x000fe200000006ff */
[C---:B------:R-:W-:Y:S02]  /*b1b0*/  VIADD R0, R18.reuse, 0x1 ;  /* 0x0000000112007836 */ /* 0x040fe40000000000 */
[----:B------:R-:W-:-:S03]  /*b1c0*/  IMAD R5, R18, 0x8, R3 ;  /* 0x0000000812057824 */ /* 0x000fc600078e0203 */
[C---:B------:R-:W-:Y:S01]  /*b1d0*/  ISETP.NE.AND P2, PT, R0.reuse, 0x2, PT ;  /* 0x000000020000780c */ /* 0x040fe20003f45270 */
[----:B------:R-:W0:Y:S03]  /*b1e0*/  SYNCS.PHASECHK.TRANS64.TRYWAIT P1, [R5+URZ], R4 ;  /* 0x00000004050075a7 */ /* 0x000e26000802017f */
[----:B------:R-:W-:Y:S02]  /*b1f0*/  SEL R2, RZ, 0x1, P2 ;  /* 0x00000001ff027807 */ /* 0x000fe40001000000 */
[----:B------:R-:W-:Y:S02]  /*b200*/  SEL R6, R0, RZ, P2 ;  /* 0x000000ff00067207 */ /* 0x000fe40001000000 */
[----:B------:R-:W-:-:S03]  /*b210*/  LOP3.LUT R0, R19, R2, RZ, 0x3c, !PT ;  /* 0x0000000213007212 */ /* 0x000fc600078e3cff */
[----:B------:R-:W-:Y:S01]  /*b220*/  IMAD R3, R6, 0x8, R3 ;  /* 0x0000000806037824 */ /* 0x000fe200078e0203 */
[----:B------:R-:W-:Y:S01]  /*b230*/  SHF.L.U32 R0, R0, 0x1f, RZ ;  /* 0x0000001f00007819 */ /* 0x000fe200000006ff */
[----:B0-----:R-:W-:Y:S06]  /*b240*/  @!P1 BRA `(.L_x_90) ;  /* 0x0000000800c49947 */ /* 0x001fec0003800000 */
.L_x_122:
[----:B------:R-:W1:Y:S02]  /*b250*/  SYNCS.PHASECHK.TRANS64.TRYWAIT P1, [R3+URZ], R0 ;  /* 0x00000000030075a7 */ /* 0x000e64000802017f */
[----:B-1----:R-:W-:Y:S05]  /*b260*/  @!P1 BRA `(.L_x_91) ;  /* 0x0000000800d09947 */ /* 0x002fea0003800000 */
.L_x_123:
[----:B------:R-:W-:Y:S05]  /*b270*/  @!P0 BRA `(.L_x_92) ;  /* 0x0000000000048947 */ /* 0x000fea0003800000 */
[----:B------:R-:W-:Y:S01]  /*b280*/  BPT.TRAP 0x1 ;  /* 0x000000040000795c */ /* 0x000fe20000300000 */
.L_x_92:
[----:B-1----:R-:W-:-:S04]  /*b290*/  IMAD R3, R18, 0x8, R7 ;  /* 0x0000000812037824 */ /* 0x002fc800078e0207 */
[----:B------:R-:W1:Y:S02]  /*b2a0*/  SYNCS.PHASECHK.TRANS64.TRYWAIT P1, [R3+URZ+0x19c60], R4 ;  /* 0x019c6004030075a7 */ /* 0x000e64000802017f */
[----:B-1----:R-:W-:Y:S05]  /*b2b0*/  @!P1 BRA `(.L_x_93) ;  /* 0x0000000800d09947 */ /* 0x002fea0003800000 */
.L_x_124:
[----:B------:R-:W-:Y:S05]  /*b2c0*/  @!P0 BRA `(.L_x_94) ;  /* 0x0000000000048947 */ /* 0x000fea0003800000 */
[----:B------:R-:W-:Y:S01]  /*b2d0*/  BPT.TRAP 0x1 ;  /* 0x000000040000795c */ /* 0x000fe20000300000 */
.L_x_94:
[----:B0-----:R-:W-:-:S04]  /*b2e0*/  IMAD R5, R6, 0x8, R7 ;  /* 0x0000000806057824 */ /* 0x001fc800078e0207 */
[----:B------:R-:W0:Y:S02]  /*b2f0*/  SYNCS.PHASECHK.TRANS64.TRYWAIT P1, [R5+URZ+0x19c60], R0 ;  /* 0x019c6000050075a7 */ /* 0x000e24000802017f */
[----:B0-----:R-:W-:Y:S05]  /*b300*/  @!P1 BRA `(.L_x_95) ;  /* 0x0000000800d09947 */ /* 0x001fea0003800000 */
.L_x_125:
[----:B------:R-:W-:Y:S05]  /*b310*/  @!P0 BRA `(.L_x_96) ;  /* 0x0000000000048947 */ /* 0x000fea0003800000 */
[----:B------:R-:W-:Y:S01]  /*b320*/  BPT.TRAP 0x1 ;  /* 0x000000040000795c */ /* 0x000fe20000300000 */
.L_x_96:
[----:B------:R-:W2:Y:S02]  /*b330*/  SYNCS.PHASECHK.TRANS64.TRYWAIT P0, [R3+URZ+0x19c80], R4 ;  /* 0x019c8004030075a7 */ /* 0x000ea4000800017f */
[----:B--2---:R-:W-:Y:S05]  /*b340*/  @!P0 BRA `(.L_x_97) ;  /* 0x0000000800d48947 */ /* 0x004fea0003800000 */
.L_x_98:
[----:B---3--:R3:W4:Y:S02]  /*b350*/  SYNCS.PHASECHK.TRANS64.TRYWAIT P0, [R5+URZ+0x19c80], R0 ;  /* 0x019c8000050075a7 */ /* 0x008724000800017f */
[----:B----4-:R-:W-:Y:S05]  /*b360*/  @!P0 NANOSLEEP.SYNCS 0x989680 ;  /* 0x009896800000895d */ /* 0x010fea0003900000 */
[----:B------:R-:W4:Y:S02]  /*b370*/  @!P0 SYNCS.PHASECHK.TRANS64 P0, [R5+URZ+0x19c80], R0 ;  /* 0x019c8000050085a7 */ /* 0x000f24000800007f */
[----:B----4-:R-:W-:Y:S05]  /*b380*/  @!P0 BRA `(.L_x_98) ;  /* 0xfffffffc00f08947 */ /* 0x010fea000383ffff */
.L_x_88:
[----:B------:R-:W-:Y:S05]  /*b390*/  BSYNC B0 ;  /* 0x0000000000007941 */ /* 0x000fea0003800000 */
.L_x_87:
[----:B------:R-:W-:Y:S05]  /*b3a0*/  EXIT ;  /* 0x000000000000794d */ /* 0x000fea0003800000 */
.L_x_10:
[----:B0-----:R-:W-:-:S04]  /*b3b0*/  IMAD.U32 R3, RZ, RZ, UR43 ;  /* 0x0000002bff037e24 */ /* 0x001fc8000f8e00ff */
[----:B------:R0:W1:Y:S03]  /*b3c0*/  SYNCS.PHASECHK.TRANS64.TRYWAIT P1, [R3+URZ+0x19c00], R8 ;  /* 0x019c0008030075a7 */ /* 0x000066000802017f */
[----:B-1----:R-:W-:Y:S05]  /*b3d0*/  @!P1 NANOSLEEP.SYNCS 0x989680 ;  /* 0x009896800000995d */ /* 0x002fea0003900000 */
[----:B------:R-:W1:Y:S02]  /*b3e0*/  @!P1 SYNCS.PHASECHK.TRANS64 P1, [R3+URZ+0x19c00], R8 ;  /* 0x019c0008030095a7 */ /* 0x000e64000802007f */
[----:B-1----:R-:W-:Y:S05]  /*b3f0*/  @!P1 BRA `(.L_x_10) ;  /* 0xfffffffc00ec9947 */ /* 0x002fea000383ffff */
[----:B------:R-:W-:Y:S05]  /*b400*/  BRA `(.L_x_99) ;  /* 0xffffff6000207947 */ /* 0x000fea000383ffff */
.L_x_14:
[----:B-1----:R1:W2:Y:S02]  /*b410*/  SYNCS.PHASECHK.TRANS64.TRYWAIT P1, [R3+URZ+0x19c30], R4 ;  /* 0x019c3004030075a7 */ /* 0x0022a4000802017f */
[----:B--2---:R-:W-:Y:S05]  /*b420*/  @!P1 NANOSLEEP.SYNCS 0x989680 ;  /* 0x009896800000995d */ /* 0x004fea0003900000 */
[----:B------:R-:W2:Y:S02]  /*b430*/  @!P1 SYNCS.PHASECHK.TRANS64 P1, [R3+URZ+0x19c30], R4 ;  /* 0x019c3004030095a7 */ /* 0x000ea4000802007f */
[----:B--2---:R-:W-:Y:S05]  /*b440*/  @!P1 BRA `(.L_x_14) ;  /* 0xfffffffc00f09947 */ /* 0x004fea000383ffff */
[----:B------:R-:W-:Y:S05]  /*b450*/  BRA `(.L_x_13) ;  /* 0xffffff6000487947 */ /* 0x000fea000383ffff */
.L_x_19:
[----:B-1----:R-:W-:-:S04]  /*b460*/  IMAD.U32 R8, RZ, RZ, UR20 ;  /* 0x00000014ff087e24 */ /* 0x002fc8000f8e00ff */
[----:B------:R1:W2:Y:S03]  /*b470*/  SYNCS.PHASECHK.TRANS64.TRYWAIT P1, [R8+URZ+0x19c30], R7 ;  /* 0x019c3007080075a7 */ /* 0x0002a6000802017f */
[----:B--2---:R-:W-:Y:S05]  /*b480*/  @!P1 NANOSLEEP.SYNCS 0x989680 ;  /* 0x009896800000995d */ /* 0x004fea0003900000 */
[----:B------:R-:W2:Y:S02]  /*b490*/  @!P1 SYNCS.PHASECHK.TRANS64 P1, [R8+URZ+0x19c30], R7 ;  /* 0x019c3007080095a7 */ /* 0x000ea4000802007f */
[----:B--2---:R-:W-:Y:S05]  /*b4a0*/  @!P1 BRA `(.L_x_19) ;  /* 0xfffffffc00ec9947 */ /* 0x004fea000383ffff */
[----:B------:R-:W-:Y:S05]  /*b4b0*/  BRA `(.L_x_18) ;  /* 0xffffff8800707947 */ /* 0x000fea000383ffff */
.L_x_23:
[----:B-1----:R-:W-:-:S04]  /*b4c0*/  MOV R8, UR14 ;  /* 0x0000000e00087c02 */ /* 0x002fc80008000f00 */
[----:B------:R1:W2:Y:S03]  /*b4d0*/  SYNCS.PHASECHK.TRANS64.TRYWAIT P1, [R8+URZ+0x19c50], R7 ;  /* 0x019c5007080075a7 */ /* 0x0002a6000802017f */
[----:B--2---:R-:W-:Y:S05]  /*b4e0*/  @!P1 NANOSLEEP.SYNCS 0x989680 ;  /* 0x009896800000995d */ /* 0x004fea0003900000 */
[----:B------:R-:W2:Y:S02]  /*b4f0*/  @!P1 SYNCS.PHASECHK.TRANS64 P1, [R8+URZ+0x19c50], R7 ;  /* 0x019c5007080095a7 */ /* 0x000ea4000802007f */
[----:B--2---:R-:W-:Y:S05]  /*b500*/  @!P1 BRA `(.L_x_23) ;  /* 0xfffffffc00ec9947 */ /* 0x004fea000383ffff */
[----:B------:R-:W-:Y:S05]  /*b510*/  BRA `(.L_x_22) ;  /* 0xffffff8800c07947 */ /* 0x000fea000383ffff */
.L_x_29:
[----:B-1----:R-:W-:-:S04]  /*b520*/  IMAD.U32 R3, RZ, RZ, UR4 ;  /* 0x00000004ff037e24 */ /* 0x002fc8000f8e00ff */
[----:B------:R1:W2:Y:S03]  /*b530*/  SYNCS.PHASECHK.TRANS64.TRYWAIT P1, [R3+URZ+0x19c50], R0 ;  /* 0x019c5000030075a7 */ /* 0x0002a6000802017f */
[----:B--2---:R-:W-:Y:S05]  /*b540*/  @!P1 NANOSLEEP.SYNCS 0x989680 ;  /* 0x009896800000995d */ /* 0x004fea0003900000 */
[----:B------:R-:W2:Y:S02]  /*b550*/  @!P1 SYNCS.PHASECHK.TRANS64 P1, [R3+URZ+0x19c50], R0 ;  /* 0x019c5000030095a7 */ /* 0x000ea4000802007f */
[----:B--2---:R-:W-:Y:S05]  /*b560*/  @!P1 BRA `(.L_x_29) ;  /* 0xfffffffc00ec9947 */ /* 0x004fea000383ffff */
[----:B------:R-:W-:Y:S05]  /*b570*/  BRA `(.L_x_28) ;  /* 0xffffffac00147947 */ /* 0x000fea000383ffff */
.L_x_41:
[----:B------:R-:W-:Y:S02]  /*b580*/  IMAD.MOV.U32 R13, RZ, RZ, R17 ;  /* 0x000000ffff0d7224 */ /* 0x000fe400078e0011 */
[----:B------:R-:W-:Y:S02]  /*b590*/  IMAD.MOV.U32 R12, RZ, RZ, RZ ;  /* 0x000000ffff0c7224 */ /* 0x000fe400078e00ff */
[----:B------:R-:W-:Y:S02]  /*b5a0*/  IMAD.MOV.U32 R11, RZ, RZ, 0x1f ;  /* 0x0000001fff0b7424 */ /* 0x000fe400078e00ff */
[----:B------:R-:W-:-:S07]  /*b5b0*/  IMAD.MOV.U32 R15, RZ, RZ, -0x1 ;  /* 0xffffffffff0f7424 */ /* 0x000fce00078e00ff */
[----:B------:R-:W-:Y:S05]  /*b5c0*/  WARPSYNC.COLLECTIVE R15, `(.L_x_100) ;  /* 0x000000000f087348 */ /* 0x000fea0003c00000 */
[----:B------:R0:W1:Y:S02]  /*b5d0*/  SHFL.IDX P6, R14, R13, R12, R11 ;  /* 0x0000000c0d0e7389 */ /* 0x00006400000c000b */
[----:B01----:R-:W-:Y:S01]  /*b5e0*/  ENDCOLLECTIVE ;  /* 0x000000000000791b */ /* 0x003fe20003800000 */
.L_x_100:
[----:B------:R-:W-:Y:S05]  /*b5f0*/  BRA `(.L_x_101) ;  /* 0xffffffd400347947 */ /* 0x000fea000383ffff */
.L_x_43:
[----:B------:R-:W-:Y:S01]  /*b600*/  BSSY B0, `(.L_x_102) ;  /* 0x0000006000007945 */ /* 0x000fe20003800000 */
[----:B------:R-:W-:-:S07]  /*b610*/  IMAD.MOV.U32 R15, RZ, RZ, -0x1 ;  /* 0xffffffffff0f7424 */ /* 0x000fce00078e00ff */
[----:B0-----:R-:W-:Y:S05]  /*b620*/  WARPSYNC.COLLECTIVE R15, `(.L_x_103) ;  /* 0x000000000f0c7348 */ /* 0x001fea0003c00000 */
[----:B------:R-:W-:Y:S02]  /*b630*/  ELECT P6, UR62, PT ;  /* 0x00000000003e782f */ /* 0x000fe400038c0000 */
[----:B------:R-:W-:Y:S01]  /*b640*/  MOV R14, UR62 ;  /* 0x0000003e000e7c02 */ /* 0x000fe20008000f00 */
[----:B0-----:R-:W-:Y:S10]  /*b650*/  ENDCOLLECTIVE ;  /* 0x000000000000791b */ /* 0x001ff40003800000 */
.L_x_103:
[----:B------:R-:W-:Y:S05]  /*b660*/  BSYNC B0 ;  /* 0x0000000000007941 */ /* 0x000fea0003800000 */
.L_x_102:
[----:B------:R-:W-:Y:S05]  /*b670*/  BRA `(.L_x_104) ;  /* 0xffffffd4003c7947 */ /* 0x000fea000383ffff */
.L_x_45:
[----:B-1----:R1:W2:Y:S02]  /*b680*/  SYNCS.PHASECHK.TRANS64.TRYWAIT P0, [R5+URZ+0x19c80], R2 ;  /* 0x019c8002050075a7 */ /* 0x0022a4000800017f */
[----:B--2---:R-:W-:Y:S05]  /*b690*/  @!P0 NANOSLEEP.SYNCS 0x989680 ;  /* 0x009896800000895d */ /* 0x004fea0003900000 */
[----:B------:R-:W2:Y:S02]  /*b6a0*/  @!P0 SYNCS.PHASECHK.TRANS64 P0, [R5+URZ+0x19c80], R2 ;  /* 0x019c8002050085a7 */ /* 0x000ea4000800007f */
[----:B--2---:R-:W-:Y:S05]  /*b6b0*/  @!P0 BRA `(.L_x_45) ;  /* 0xfffffffc00f08947 */ /* 0x004fea000383ffff */
[----:B------:R-:W-:Y:S05]  /*b6c0*/  BRA `(.L_x_105) ;  /* 0xffffffd400907947 */ /* 0x000fea000383ffff */
.L_x_47:
[----:B--2---:R2:W3:Y:S02]  /*b6d0*/  SYNCS.PHASECHK.TRANS64.TRYWAIT P0, [R5+URZ+0x19c40], R2 ;  /* 0x019c4002050075a7 */ /* 0x0044e4000800017f */
[----:B---3--:R-:W-:Y:S05]  /*b6e0*/  @!P0 NANOSLEEP.SYNCS 0x989680 ;  /* 0x009896800000895d */ /* 0x008fea0003900000 */
[----:B------:R-:W3:Y:S02]  /*b6f0*/  @!P0 SYNCS.PHASECHK.TRANS64 P0, [R5+URZ+0x19c40], R2 ;  /* 0x019c4002050085a7 */ /* 0x000ee4000800007f */
[----:B---3--:R-:W-:Y:S05]  /*b700*/  @!P0 BRA `(.L_x_47) ;  /* 0xfffffffc00f08947 */ /* 0x008fea000383ffff */
[----:B------:R-:W-:Y:S05]  /*b710*/  BRA `(.L_x_106) ;  /* 0xffffffd800187947 */ /* 0x000fea000383ffff */
.L_x_50:
[----:B------:R-:W-:Y:S02]  /*b720*/  IMAD.MOV.U32 R13, RZ, RZ, R5 ;  /* 0x000000ffff0d7224 */ /* 0x000fe400078e0005 */
[----:B------:R-:W-:Y:S02]  /*b730*/  IMAD.MOV.U32 R12, RZ, RZ, RZ ;  /* 0x000000ffff0c7224 */ /* 0x000fe400078e00ff */
[----:B------:R-:W-:Y:S02]  /*b740*/  IMAD.MOV.U32 R11, RZ, RZ, 0x1e1f ;  /* 0x00001e1fff0b7424 */ /* 0x000fe400078e00ff */
[----:B------:R-:W-:Y:S02]  /*b750*/  IMAD.MOV.U32 R15, RZ, RZ, -0x1 ;  /* 0xffffffffff0f7424 */ /* 0x000fe400078e00ff */
[----:B------:R-:W-:-:S07]  /*b760*/  IMAD R0, R0, 0xc0, R10 ;  /* 0x000000c000007824 */ /* 0x000fce00078e020a */
[----:B------:R-:W-:Y:S05]  /*b770*/  WARPSYNC.COLLECTIVE R15, `(.L_x_107) ;  /* 0x000000000f087348 */ /* 0x000fea0003c00000 */
[----:B------:R0:W1:Y:S02]  /*b780*/  SHFL.IDX P6, R14, R13, R12, R11 ;  /* 0x0000000c0d0e7389 */ /* 0x00006400000c000b */
[----:B01----:R-:W-:Y:S01]  /*b790*/  ENDCOLLECTIVE ;  /* 0x000000000000791b */ /* 0x003fe20003800000 */
.L_x_107:
[----:B------:R-:W-:Y:S02]  /*b7a0*/  IMAD.MOV.U32 R13, RZ, RZ, R4 ;  /* 0x000000ffff0d7224 */ /* 0x000fe400078e0004 */
[----:B------:R-:W-:-:S07]  /*b7b0*/  IMAD.MOV.U32 R2, RZ, RZ, R14 ;  /* 0x000000ffff027224 */ /* 0x000fce00078e000e */
[----:B------:R-:W-:Y:S05]  /*b7c0*/  WARPSYNC.COLLECTIVE R15, `(.L_x_108) ;  /* 0x000000000f087348 */ /* 0x000fea0003c00000 */
[----:B------:R0:W1:Y:S02]  /*b7d0*/  SHFL.IDX P6, R14, R13, R12, R11 ;  /* 0x0000000c0d0e7389 */ /* 0x00006400000c000b */
[----:B01----:R-:W-:Y:S01]  /*b7e0*/  ENDCOLLECTIVE ;  /* 0x000000000000791b */ /* 0x003fe20003800000 */
.L_x_108:
[----:B------:R-:W-:Y:S02]  /*b7f0*/  ULDC UR4, c[0x0][0x288] ;  /* 0x0000a20000047ab9 */ /* 0x000fe40000000800 */
[----:B------:R-:W-:-:S05]  /*b800*/  IMAD R8, R8, UR4, RZ ;  /* 0x0000000408087c24 */ /* 0x000fca000f8e02ff */
[----:B------:R-:W-:Y:S02]  /*b810*/  ISETP.GE.AND P3, PT, R0, R8, PT ;  /* 0x000000080000720c */ /* 0x000fe40003f66270 */
[----:B------:R-:W-:Y:S01]  /*b820*/  MOV R13, R5 ;  /* 0x00000005000d7202 */ /* 0x000fe20000000f00 */
[----:B------:R-:W-:-:S10]  /*b830*/  IMAD.MOV.U32 R12, RZ, RZ, 0x1 ;  /* 0x00000001ff0c7424 */ /* 0x000fd400078e00ff */
[----:B------:R-:W-:-:S05]  /*b840*/  @!P3 IADD3 R14, P4, R17, R14, RZ ;  /* 0x0000000e110eb210 */ /* 0x000fca0007f9e0ff */
[----:B------:R-:W-:Y:S02]  /*b850*/  @!P3 IMAD.X R3, RZ, RZ, R2, P4 ;  /* 0x000000ffff03b224 */ /* 0x000fe400020e0602 */
[----:B------:R-:W-:-:S07]  /*b860*/  @!P3 IMAD.MOV.U32 R2, RZ, RZ, R14 ;  /* 0x000000ffff02b224 */ /* 0x000fce00078e000e */
[----:B------:R-:W-:Y:S05]  /*b870*/  WARPSYNC.COLLECTIVE R15, `(.L_x_109) ;  /* 0x000000000f087348 */ /* 0x000fea0003c00000 */
[----:B------:R0:W1:Y:S02]  /*b880*/  SHFL.IDX P6, R14, R13, R12, R11 ;  /* 0x0000000c0d0e7389 */ /* 0x00006400000c000b */
[----:B01----:R-:W-:Y:S01]  /*b890*/  ENDCOLLECTIVE ;  /* 0x000000000000791b */ /* 0x003fe20003800000 */
.L_x_109:
[----:B------:R-:W-:Y:S01]  /*b8a0*/  @!PT LDS RZ, [RZ] ;  /* 0x00000000fffff984 */ /* 0x000fe20000000800 */
[----:B------:R-:W-:Y:S01]  /*b8b0*/  @!PT LDS RZ, [RZ] ;  /* 0x00000000fffff984 */ /* 0x000fe20000000800 */
[----:B------:R-:W-:Y:S01]  /*b8c0*/  @!PT LDS RZ, [RZ] ;  /* 0x00000000fffff984 */ /* 0x000fe20000000800 */
[----:B------:R0:W-:Y:S04]  /*b8d0*/  @!P3 LDGSTS.E.BYPASS.LTC128B.128 [R28+0xf000], desc[UR52][R2.64], !P0 ;  /* 0x0f000000021cbfae */ /* 0x0001e8000c101d74 */
[----:B------:R0:W-:Y:S04]  /*b8e0*/  @!P3 LDGSTS.E.BYPASS.LTC128B.128 [R28+0x10800], desc[UR52][R2.64+0x20], !P1 ;  /* 0x10800020021cbfae */ /* 0x0001e8000c901d74 */
[----:B------:R0:W-:Y:S01]  /*b8f0*/  @!P3 LDGSTS.E.BYPASS.LTC128B.128 [R28+0x12000], desc[UR52][R2.64+0x40], !P2 ;  /* 0x12000040021cbfae */ /* 0x0001e2000d101d74 */
[----:B------:R-:W-:Y:S02]  /*b900*/  IMAD.MOV.U32 R13, RZ, RZ, R4 ;  /* 0x000000ffff0d7224 */ /* 0x000fe400078e0004 */
[----:B------:R-:W-:-:S07]  /*b910*/  IMAD.MOV.U32 R5, RZ, RZ, R14 ;  /* 0x000000ffff057224 */ /* 0x000fce00078e000e */
[----:B0-----:R-:W-:Y:S05]  /*b920*/  WARPSYNC.COLLECTIVE R15, `(.L_x_110) ;  /* 0x000000000f087348 */ /* 0x001fea0003c00000 */
[----:B------:R1:W2:Y:S02]  /*b930*/  SHFL.IDX P6, R14, R13, R12, R11 ;  /* 0x0000000c0d0e7389 */ /* 0x0002a400000c000b */
[----:B012---:R-:W-:Y:S01]  /*b940*/  ENDCOLLECTIVE ;  /* 0x000000000000791b */ /* 0x007fe20003800000 */
.L_x_110:
[----:B------:R-:W-:-:S05]  /*b950*/  VIADD R3, R0, 0x40 ;  /* 0x0000004000037836 */ /* 0x000fca0000000000 */
[----:B------:R-:W-:Y:S01]  /*b960*/  ISETP.GE.AND P4, PT, R3, R8, PT ;  /* 0x000000080300720c */ /* 0x000fe20003f86270 */
[----:B------:R-:W-:Y:S02]  /*b970*/  IMAD.MOV.U32 R13, RZ, RZ, R7 ;  /* 0x000000ffff0d7224 */ /* 0x000fe400078e0007 */
[----:B------:R-:W-:Y:S02]  /*b980*/  IMAD.MOV.U32 R12, RZ, RZ, RZ ;  /* 0x000000ffff0c7224 */ /* 0x000fe400078e00ff */
[----:B------:R-:W-:-:S08]  /*b990*/  IMAD.MOV.U32 R9, RZ, RZ, R14 ;  /* 0x000000ffff097224 */ /* 0x000fd000078e000e */
[----:B------:R-:W-:Y:S05]  /*b9a0*/  WARPSYNC.COLLECTIVE R15, `(.L_x_111) ;  /* 0x000000000f087348 */ /* 0x000fea0003c00000 */
[----:B------:R0:W1:Y:S02]  /*b9b0*/  SHFL.IDX P6, R14, R13, R12, R11 ;  /* 0x0000000c0d0e7389 */ /* 0x00006400000c000b */
[----:B01----:R-:W-:Y:S01]  /*b9c0*/  ENDCOLLECTIVE ;  /* 0x000000000000791b */ /* 0x003fe20003800000 */
.L_x_111:
[----:B------:R-:W-:-:S05]  /*b9d0*/  @!P4 IADD3 R9, P3, R17, R9, RZ ;  /* 0x000000091109c210 */ /* 0x000fca0007f7e0ff */
[----:B------:R-:W-:Y:S02]  /*b9e0*/  @!P4 IMAD.X R4, RZ, RZ, R5, P3 ;  /* 0x000000ffff04c224 */ /* 0x000fe400018e0605 */
[----:B------:R-:W-:Y:S02]  /*b9f0*/  @!P4 IMAD.MOV.U32 R2, RZ, RZ, R9 ;  /* 0x000000ffff02c224 */ /* 0x000fe400078e0009 */
[----:B------:R-:W-:Y:S02]  /*ba00*/  @!P4 IMAD.MOV.U32 R3, RZ, RZ, R4 ;  /* 0x000000ffff03c224 */ /* 0x000fe400078e0004 */
[----:B------:R-:W-:-:S03]  /*ba10*/  IMAD.MOV.U32 R13, RZ, RZ, R6 ;  /* 0x000000ffff0d7224 */ /* 0x000fc600078e0006 */
[----:B------:R-:W-:Y:S01]  /*ba20*/  @!PT LDS RZ, [RZ] ;  /* 0x00000000fffff984 */ /* 0x000fe20000000800 */
[----:B------:R-:W-:Y:S01]  /*ba30*/  @!PT LDS RZ, [RZ] ;  /* 0x00000000fffff984 */ /* 0x000fe20000000800 */
[----:B------:R-:W-:Y:S01]  /*ba40*/  @!PT LDS RZ, [RZ] ;  /* 0x00000000fffff984 */ /* 0x000fe20000000800 */
[----:B------:R0:W-:Y:S04]  /*ba50*/  @!P4 LDGSTS.E.BYPASS.LTC128B.128 [R28+0xf800], desc[UR52][R2.64], !P0 ;  /* 0x0f800000021ccfae */ /* 0x0001e8000c101d74 */
[----:B------:R0:W-:Y:S01]  /*ba60*/  @!P4 LDGSTS.E.BYPASS.LTC128B.128 [R28+0x11000], desc[UR52][R2.64+0x20], !P1 ;  /* 0x11000020021ccfae */ /* 0x0001e2000c901d74 */
[----:B------:R-:W-:-:S03]  /*ba70*/  IMAD.MOV.U32 R7, RZ, RZ, R14 ;  /* 0x000000ffff077224 */ /* 0x000fc600078e000e */
[----:B------:R0:W-:Y:S04]  /*ba80*/  @!P4 LDGSTS.E.BYPASS.LTC128B.128 [R28+0x12800], desc[UR52][R2.64+0x40], !P2 ;  /* 0x12800040021ccfae */ /* 0x0001e8000d101d74 */
[----:B0-----:R-:W-:Y:S05]  /*ba90*/  WARPSYNC.COLLECTIVE R15, `(.L_x_112) ;  /* 0x000000000f087348 */ /* 0x001fea0003c00000 */
[----:B------:R1:W2:Y:S02]  /*baa0*/  SHFL.IDX P6, R14, R13, R12, R11 ;  /* 0x0000000c0d0e7389 */ /* 0x0002a400000c000b */
[----:B012---:R-:W-:Y:S01]  /*bab0*/  ENDCOLLECTIVE ;  /* 0x000000000000791b */ /* 0x007fe20003800000 */
.L_x_112:
[----:B------:R-:W-:Y:S05]  /*bac0*/  BRA `(.L_x_113) ;  /* 0xffffffdc00bc7947 */ /* 0x000fea000383ffff */
.L_x_53:
[----:B0-----:R-:W-:-:S04]  /*bad0*/  IMAD.U32 R3, RZ, RZ, UR40 ;  /* 0x00000028ff037e24 */ /* 0x001fc8000f8e00ff */
[----:B------:R0:W1:Y:S03]  /*bae0*/  SYNCS.PHASECHK.TRANS64.TRYWAIT P0, [R3+URZ+0x19c20], R0 ;  /* 0x019c2000030075a7 */ /* 0x000066000800017f */
[----:B-1----:R-:W-:Y:S05]  /*baf0*/  @!P0 NANOSLEEP.SYNCS 0x989680 ;  /* 0x009896800000895d */ /* 0x002fea0003900000 */
[----:B------:R-:W1:Y:S02]  /*bb00*/  @!P0 SYNCS.PHASECHK.TRANS64 P0, [R3+URZ+0x19c20], R0 ;  /* 0x019c2000030085a7 */ /* 0x000e64000800007f */
[----:B-1----:R-:W-:Y:S05]  /*bb10*/  @!P0 BRA `(.L_x_53) ;  /* 0xfffffffc00ec8947 */ /* 0x002fea000383ffff */
[----:B------:R-:W-:Y:S05]  /*bb20*/  BRA `(.L_x_114) ;  /* 0xffffffe000007947 */ /* 0x000fea000383ffff */
.L_x_59:
[----:B-1----:R1:W2:Y:S02]  /*bb30*/  SYNCS.PHASECHK.TRANS64.TRYWAIT P0, [R6+URZ+0x19c80], R2 ;  /* 0x019c8002060075a7 */ /* 0x0022a4000800017f */
[----:B--2---:R-:W-:Y:S05]  /*bb40*/  @!P0 NANOSLEEP.SYNCS 0x989680 ;  /* 0x009896800000895d */ /* 0x004fea0003900000 */
[----:B------:R-:W2:Y:S02]  /*bb50*/  @!P0 SYNCS.PHASECHK.TRANS64 P0, [R6+URZ+0x19c80], R2 ;  /* 0x019c8002060085a7 */ /* 0x000ea4000800007f */
[----:B--2---:R-:W-:Y:S05]  /*bb60*/  @!P0 BRA `(.L_x_59) ;  /* 0xfffffffc00f08947 */ /* 0x004fea000383ffff */
[----:B------:R-:W-:Y:S05]  /*bb70*/  BRA `(.L_x_115) ;  /* 0xffffffe000987947 */ /* 0x000fea000383ffff */
.L_x_66:
[----:B--2---:R2:W3:Y:S02]  /*bb80*/  SYNCS.PHASECHK.TRANS64.TRYWAIT P0, [R6+URZ+0x19c40], R2 ;  /* 0x019c4002060075a7 */ /* 0x0044e4000800017f */
[----:B---3--:R-:W-:Y:S05]  /*bb90*/  @!P0 NANOSLEEP.SYNCS 0x989680 ;  /* 0x009896800000895d */ /* 0x008fea0003900000 */
[----:B------:R-:W3:Y:S02]  /*bba0*/  @!P0 SYNCS.PHASECHK.TRANS64 P0, [R6+URZ+0x19c40], R2 ;  /* 0x019c4002060085a7 */ /* 0x000ee4000800007f */
[----:B---3--:R-:W-:Y:S05]  /*bbb0*/  @!P0 BRA `(.L_x_66) ;  /* 0xfffffffc00f08947 */ /* 0x008fea000383ffff */
[----:B------:R-:W-:Y:S05]  /*bbc0*/  BRA `(.L_x_116) ;  /* 0xffffffe400947947 */ /* 0x000fea000383ffff */
.L_x_74:
[----:B-1----:R1:W2:Y:S02]  /*bbd0*/  SYNCS.PHASECHK.TRANS64.TRYWAIT P0, [R3+URZ+0x19c70], R2 ;  /* 0x019c7002030075a7 */ /* 0x0022a4000800017f */
[----:B--2---:R-:W-:Y:S05]  /*bbe0*/  @!P0 NANOSLEEP.SYNCS 0x989680 ;  /* 0x009896800000895d */ /* 0x004fea0003900000 */
[----:B------:R-:W2:Y:S02]  /*bbf0*/  @!P0 SYNCS.PHASECHK.TRANS64 P0, [R3+URZ+0x19c70], R2 ;  /* 0x019c7002030085a7 */ /* 0x000ea4000800007f */
[----:B--2---:R-:W-:Y:S05]  /*bc00*/  @!P0 BRA `(.L_x_74) ;  /* 0xfffffffc00f08947 */ /* 0x004fea000383ffff */
[----:B------:R-:W-:Y:S05]  /*bc10*/  BRA `(.L_x_117) ;  /* 0xffffffe800a87947 */ /* 0x000fea000383ffff */
.L_x_76:
[----:B-1----:R1:W2:Y:S02]  /*bc20*/  SYNCS.PHASECHK.TRANS64.TRYWAIT P0, [R3+URZ+0x19c60], R2 ;  /* 0x019c6002030075a7 */ /* 0x0022a4000800017f */
[----:B--2---:R-:W-:Y:S05]  /*bc30*/  @!P0 NANOSLEEP.SYNCS 0x989680 ;  /* 0x009896800000895d */ /* 0x004fea0003900000 */
[----:B------:R-:W2:Y:S02]  /*bc40*/  @!P0 SYNCS.PHASECHK.TRANS64 P0, [R3+URZ+0x19c60], R2 ;  /* 0x019c6002030085a7 */ /* 0x000ea4000800007f */
[----:B--2---:R-:W-:Y:S05]  /*bc50*/  @!P0 BRA `(.L_x_76) ;  /* 0xfffffffc00f08947 */ /* 0x004fea000383ffff */
[----:B------:R-:W-:Y:S05]  /*bc60*/  BRA `(.L_x_118) ;  /* 0xffffffe800b07947 */ /* 0x000fea000383ffff */
.L_x_81:
[----:B0-----:R0:W2:Y:S02]  /*bc70*/  SYNCS.PHASECHK.TRANS64.TRYWAIT P0, [R2+URZ+0x19c70], R3 ;  /* 0x019c7003020075a7 */ /* 0x0010a4000800017f */
[----:B--2---:R-:W-:Y:S05]  /*bc80*/  @!P0 NANOSLEEP.SYNCS 0x989680 ;  /* 0x009896800000895d */ /* 0x004fea0003900000 */
[----:B------:R-:W2:Y:S02]  /*bc90*/  @!P0 SYNCS.PHASECHK.TRANS64 P0, [R2+URZ+0x19c70], R3 ;  /* 0x019c7003020085a7 */ /* 0x000ea4000800007f */
[----:B--2---:R-:W-:Y:S05]  /*bca0*/  @!P0 BRA `(.L_x_81) ;  /* 0xfffffffc00f08947 */ /* 0x004fea000383ffff */
[----:B------:R-:W-:Y:S05]  /*bcb0*/  BRA `(.L_x_119) ;  /* 0xffffffec00bc7947 */ /* 0x000fea000383ffff */
.L_x_83:
[----:B0-----:R0:W1:Y:S02]  /*bcc0*/  SYNCS.PHASECHK.TRANS64.TRYWAIT P0, [R2+URZ+0x19c60], R3 ;  /* 0x019c6003020075a7 */ /* 0x001064000800017f */
[----:B-1----:R-:W-:Y:S05]  /*bcd0*/  @!P0 NANOSLEEP.SYNCS 0x989680 ;  /* 0x009896800000895d */ /* 0x002fea0003900000 */
[----:B------:R-:W1:Y:S02]  /*bce0*/  @!P0 SYNCS.PHASECHK.TRANS64 P0, [R2+URZ+0x19c60], R3 ;  /* 0x019c6003020085a7 */ /* 0x000e64000800007f */
[----:B-1----:R-:W-:Y:S05]  /*bcf0*/  @!P0 BRA `(.L_x_83) ;  /* 0xfffffffc00f08947 */ /* 0x002fea000383ffff */
[----:B------:R-:W-:Y:S05]  /*bd00*/  BRA `(.L_x_120) ;  /* 0xffffffec00c47947 */ /* 0x000fea000383ffff */
.L_x_86:
[----:B0-----:R0:W1:Y:S02]  /*bd10*/  SYNCS.PHASECHK.TRANS64.TRYWAIT P0, [R7+URZ+0x19c20], R0 ;  /* 0x019c2000070075a7 */ /* 0x001064000800017f */
[----:B-1----:R-:W-:Y:S05]  /*bd20*/  @!P0 NANOSLEEP.SYNCS 0x989680 ;  /* 0x009896800000895d */ /* 0x002fea0003900000 */
[----:B------:R-:W1:Y:S02]  /*bd30*/  @!P0 SYNCS.PHASECHK.TRANS64 P0, [R7+URZ+0x19c20], R0 ;  /* 0x019c2000070085a7 */ /* 0x000e64000800007f */
[----:B-1----:R-:W-:Y:S05]  /*bd40*/  @!P0 BRA `(.L_x_86) ;  /* 0xfffffffc00f08947 */ /* 0x002fea000383ffff */
[----:B------:R-:W-:Y:S05]  /*bd50*/  BRA `(.L_x_121) ;  /* 0xfffffff000d47947 */ /* 0x000fea000383ffff */
.L_x_90:
[----:B0-----:R0:W1:Y:S02]  /*bd60*/  SYNCS.PHASECHK.TRANS64.TRYWAIT P1, [R5+URZ], R4 ;  /* 0x00000004050075a7 */ /* 0x001064000802017f */
[----:B-1----:R-:W-:Y:S05]  /*bd70*/  @!P1 NANOSLEEP.SYNCS 0x989680 ;  /* 0x009896800000995d */ /* 0x002fea0003900000 */
[----:B------:R-:W1:Y:S02]  /*bd80*/  @!P1 SYNCS.PHASECHK.TRANS64 P1, [R5+URZ], R4 ;  /* 0x00000004050095a7 */ /* 0x000e64000802007f */
[----:B-1----:R-:W-:Y:S05]  /*bd90*/  @!P1 BRA `(.L_x_90) ;  /* 0xfffffffc00f09947 */ /* 0x002fea000383ffff */
[----:B------:R-:W-:Y:S05]  /*bda0*/  BRA `(.L_x_122) ;  /* 0xfffffff400287947 */ /* 0x000fea000383ffff */
.L_x_91:
[----:B-1----:R1:W2:Y:S02]  /*bdb0*/  SYNCS.PHASECHK.TRANS64.TRYWAIT P1, [R3+URZ], R0 ;  /* 0x00000000030075a7 */ /* 0x0022a4000802017f */
[----:B--2---:R-:W-:Y:S05]  /*bdc0*/  @!P1 NANOSLEEP.SYNCS 0x989680 ;  /* 0x009896800000995d */ /* 0x004fea0003900000 */
[----:B------:R-:W2:Y:S02]  /*bdd0*/  @!P1 SYNCS.PHASECHK.TRANS64 P1, [R3+URZ], R0 ;  /* 0x00000000030095a7 */ /* 0x000ea4000802007f */
[----:B--2---:R-:W-:Y:S05]  /*bde0*/  @!P1 BRA `(.L_x_91) ;  /* 0xfffffffc00f09947 */ /* 0x004fea000383ffff */
[----:B------:R-:W-:Y:S05]  /*bdf0*/  BRA `(.L_x_123) ;  /* 0xfffffff4001c7947 */ /* 0x000fea000383ffff */
.L_x_93:
[----:B-1----:R1:W2:Y:S02]  /*be00*/  SYNCS.PHASECHK.TRANS64.TRYWAIT P1, [R3+URZ+0x19c60], R4 ;  /* 0x019c6004030075a7 */ /* 0x0022a4000802017f */
[----:B--2---:R-:W-:Y:S05]  /*be10*/  @!P1 NANOSLEEP.SYNCS 0x989680 ;  /* 0x009896800000995d */ /* 0x004fea0003900000 */
[----:B------:R-:W2:Y:S02]  /*be20*/  @!P1 SYNCS.PHASECHK.TRANS64 P1, [R3+URZ+0x19c60], R4 ;  /* 0x019c6004030095a7 */ /* 0x000ea4000802007f */
[----:B--2---:R-:W-:Y:S05]  /*be30*/  @!P1 BRA `(.L_x_93) ;  /* 0xfffffffc00f09947 */ /* 0x004fea000383ffff */
[----:B------:R-:W-:Y:S05]  /*be40*/  BRA `(.L_x_124) ;  /* 0xfffffff4001c7947 */ /* 0x000fea000383ffff */
.L_x_95:
[----:B0-----:R0:W2:Y:S02]  /*be50*/  SYNCS.PHASECHK.TRANS64.TRYWAIT P1, [R5+URZ+0x19c60], R0 ;  /* 0x019c6000050075a7 */ /* 0x0010a4000802017f */
[----:B--2---:R-:W-:Y:S05]  /*be60*/  @!P1 NANOSLEEP.SYNCS 0x989680 ;  /* 0x009896800000995d */ /* 0x004fea0003900000 */
[----:B------:R-:W2:Y:S02]  /*be70*/  @!P1 SYNCS.PHASECHK.TRANS64 P1, [R5+URZ+0x19c60], R0 ;  /* 0x019c6000050095a7 */ /* 0x000ea4000802007f */
[----:B--2---:R-:W-:Y:S05]  /*be80*/  @!P1 BRA `(.L_x_95) ;  /* 0xfffffffc00f09947 */ /* 0x004fea000383ffff */
[----:B------:R-:W-:Y:S05]  /*be90*/  BRA `(.L_x_125) ;  /* 0xfffffff4001c7947 */ /* 0x000fea000383ffff */
.L_x_97:
[----:B--2---:R2:W3:Y:S02]  /*bea0*/  SYNCS.PHASECHK.TRANS64.TRYWAIT P0, [R3+URZ+0x19c80], R4 ;  /* 0x019c8004030075a7 */ /* 0x0044e4000800017f */
[----:B---3--:R-:W-:Y:S05]  /*beb0*/  @!P0 NANOSLEEP.SYNCS 0x989680 ;  /* 0x009896800000895d */ /* 0x008fea0003900000 */
[----:B------:R-:W3:Y:S02]  /*bec0*/  @!P0 SYNCS.PHASECHK.TRANS64 P0, [R3+URZ+0x19c80], R4 ;  /* 0x019c8004030085a7 */ /* 0x000ee4000800007f */
[----:B---3--:R-:W-:Y:S05]  /*bed0*/  @!P0 BRA `(.L_x_97) ;  /* 0xfffffffc00f08947 */ /* 0x008fea000383ffff */
[----:B------:R-:W-:Y:S05]  /*bee0*/  BRA `(.L_x_98) ;  /* 0xfffffff400187947 */ /* 0x000fea000383ffff */
.L_x_126:
[----:B------:R-:W-:-:S00]  /*bef0*/  BRA `(.L_x_126) ;  /* 0xfffffffc00fc7947 */ /* 0x000fc0000383ffff */
[----:B------:R-:W-:-:S00]  /*bf00*/  NOP ;  /* 0x0000000000007918 */ /* 0x000fc00000000000 */
[----:B------:R-:W-:-:S00]  /*bf10*/  NOP ;  /* 0x0000000000007918 */ /* 0x000fc00000000000 */
[----:B------:R-:W-:-:S00]  /*bf20*/  NOP ;  /* 0x0000000000007918 */ /* 0x000fc00000000000 */
[----:B------:R-:W-:-:S00]  /*bf30*/  NOP ;  /* 0x0000000000007918 */ /* 0x000fc00000000000 */
[----:B------:R-:W-:-:S00]  /*bf40*/  NOP ;  /* 0x0000000000007918 */ /* 0x000fc00000000000 */
[----:B------:R-:W-:-:S00]  /*bf50*/  NOP ;  /* 0x0000000000007918 */ /* 0x000fc00000000000 */
[----:B------:R-:W-:-:S00]  /*bf60*/  NOP ;  /* 0x0000000000007918 */ /* 0x000fc00000000000 */
[----:B------:R-:W-:-:S00]  /*bf70*/  NOP ;  /* 0x0000000000007918 */ /* 0x000fc00000000000 */
.L_x_2298:


//--------------------- .text._ZN7cutlass13device_kernelIN5flash11enable_sm90INS1_16FlashAttnFwdSm90INS1_25CollectiveMainloopFwdSm90ILi2EN4cute5tupleIJNS5_1CILi1EEES8_S8_EEENS6_IJNS7_ILi192EEENS7_ILi128EEENS7_ILi96EEEEEELi96ENS_12float_e4m3_tEfNS_4arch4Sm90ELb0ELb0ELb1ELb1ELb0ELb0ELb0ELb1ELb1ELb1ELb0ELb0EEENS1_21CollectiveEpilogueFwdINS6_IJSA_SC_SB_EEES9_NS_10bfloat16_tESG_Li384ELb1ELb1ELb0ELb1EEENS1_36VarlenDynamicPersistentTileSchedulerILi192ELi128ELi384ELi128ELb0ELb1ELb1ELb0ELb1ELb1EEEEEEEEEvNT_6ParamsE --------------------------
	.section	.text._ZN7cutlass13device_kernelIN5flash11enable_sm90INS1_16FlashAttnFwdSm90INS1_25CollectiveMainloopFwdSm90ILi2EN4cute5tupleIJNS5_1CILi1EEES8_S8_EEENS6_IJNS7_ILi192EEENS7_ILi128EEENS7_ILi96EEEEEELi96ENS_12float_e4m3_tEfNS_4arch4Sm90ELb0ELb0ELb1ELb1ELb0ELb0ELb0ELb1ELb1ELb1ELb0ELb0EEENS1_21CollectiveEpilogueFwdINS6_IJSA_SC_SB_EEES9_NS_10bfloat16_tESG_Li384ELb1ELb1ELb0ELb1EEENS1_36VarlenDynamicPersistentTileSchedulerILi192ELi128ELi384ELi128ELb0ELb1ELb1ELb0ELb1ELb1EEEEEEEEEvNT_6ParamsE,"ax",@progbits
	.align	128
.text._ZN7cutlass13device_kernelIN5flash11enable_sm90INS1_16FlashAttnFwdSm90INS1_25CollectiveMainloopFwdSm90ILi2EN4cute5tupleIJNS5_1CILi1EEES8_S8_EEENS6_IJNS7_ILi192EEENS7_ILi128EEENS7_ILi96EEEEEELi96ENS_12float_e4m3_tEfNS_4arch4Sm90ELb0ELb0ELb1ELb1ELb0ELb0ELb0ELb1ELb1ELb1ELb0ELb0EEENS1_21CollectiveEpilogueFwdINS6_IJSA_SC_SB_EEES9_NS_10bfloat16_tESG_Li384ELb1ELb1ELb0ELb1EEENS1_36VarlenDynamicPersistentTileSchedulerILi192ELi128ELi384ELi128ELb0ELb1ELb1ELb0ELb1ELb1EEEEEEEEEvNT_6ParamsE:
        .type           _ZN7cutlass13device_kernelIN5flash11enable_sm90INS1_16FlashAttnFwdSm90INS1_25CollectiveMainloopFwdSm90ILi2EN4cute5tupleIJNS5_1CILi1EEES8_S8_EEENS6_IJNS7_ILi192EEENS7_ILi128EEENS7_ILi96EEEEEELi96ENS_12float_e4m3_tEfNS_4arch4Sm90ELb0ELb0ELb1ELb1ELb0ELb0ELb0ELb1ELb1ELb1ELb0ELb0EEENS1_21CollectiveEpilogueFwdINS6_IJSA_SC_SB_EEES9_NS_10bfloat16_tESG_Li384ELb1ELb1ELb0ELb1EEENS1_36VarlenDynamicPersistentTileSchedulerILi192ELi128ELi384ELi128ELb0ELb1ELb1ELb0ELb1ELb1EEEEEEEEEvNT_6ParamsE,@function
        .size           _ZN7cutlass13device_kernelIN5flash11enable_sm90INS1_16FlashAttnFwdSm90INS1_25CollectiveMainloopFwdSm90ILi2EN4cute5tupleIJNS5_1CILi1EEES8_S8_EEENS6_IJNS7_ILi192EEENS7_ILi128EEENS7_ILi96EEEEEELi96ENS_12float_e4m3_tEfNS_4arch4Sm90ELb0ELb0ELb1ELb1ELb0ELb0ELb0ELb1ELb1ELb1ELb0ELb0EEENS1_21CollectiveEpilogueFwdINS6_IJSA_SC_SB_EEES9_NS_10bfloat16_tESG_Li384ELb1ELb1ELb0ELb1EEENS1_36VarlenDynamicPersistentTileSchedulerILi192ELi128ELi384ELi128ELb0ELb1ELb1ELb0ELb1ELb1EEEEEEEEEvNT_6ParamsE,(.L_x_2299 - _ZN7cutlass13device_kernelIN5flash11enable_sm90INS1_16FlashAttnFwdSm90INS1_25CollectiveMainloopFwdSm90ILi2EN4cute5tupleIJNS5_1CILi1EEES8_S8_EEENS6_IJNS7_ILi192EEENS7_ILi128EEENS7_ILi96EEEEEELi96ENS_12float_e4m3_tEfNS_4arch4Sm90ELb0ELb0ELb1ELb1ELb0ELb0ELb0ELb1ELb1ELb1ELb0ELb0EEENS1_21CollectiveEpilogueFwdINS6_IJSA_SC_SB_EEES9_NS_10bfloat16_tESG_Li384ELb1ELb1ELb0ELb1EEENS1_36VarlenDynamicPersistentTileSchedulerILi192ELi128ELi384ELi128ELb0ELb1ELb1ELb0ELb1ELb1EEEEEEEEEvNT_6ParamsE)
        .other          _ZN7cutlass13device_kernelIN5flash11enable_sm90INS1_16FlashAttnFwdSm90INS1_25CollectiveMainloopFwdSm90ILi2EN4cute5tupleIJNS5_1CILi1EEES8_S8_EEENS6_IJNS7_ILi192EEENS7_ILi128EEENS7_ILi96EEEEEELi96ENS_12float_e4m3_tEfNS_4arch4Sm90ELb0ELb0ELb1ELb1ELb0ELb0ELb0ELb1ELb1ELb1ELb0ELb0EEENS1_21CollectiveEpilogueFwdINS6_IJSA_SC_SB_EEES9_NS_10bfloat16_tESG_Li384ELb1ELb1ELb0ELb1EEENS1_36VarlenDynamicPersistentTileSchedulerILi192ELi128ELi384ELi128ELb0ELb1ELb1ELb0ELb1ELb1EEEEEEEEEvNT_6ParamsE,@"STO_CUDA_ENTRY STV_DEFAULT"
_ZN7cutlass13device_kernelIN5flash11enable_sm90INS1_16FlashAttnFwdSm90INS1_25CollectiveMainloopFwdSm90ILi2EN4cute5tupleIJNS5_1CILi1EEES8_S8_EEENS6_IJNS7_ILi192EEENS7_ILi128EEENS7_ILi96EEEEEELi96ENS_12float_e4m3_tEfNS_4arch4Sm90ELb0ELb0ELb1ELb1ELb0ELb0ELb0ELb1ELb1ELb1ELb0ELb0EEENS1_21CollectiveEpilogueFwdINS6_IJSA_SC_SB_EEES9_NS_10bfloat16_tESG_Li384ELb1ELb1ELb0ELb1EEENS1_36VarlenDynamicPersistentTileSchedulerILi192ELi128ELi384ELi128ELb0ELb1ELb1ELb0ELb1ELb1EEEEEEEEEvNT_6ParamsE:
[----:B------:R-:W0:Y:S02]  /*0000*/  LDC R1, c[0x0][0x28] ;  /* 0x00000a00ff017b82 */ /* 0x000e240000000800 */
[----:B0-----:R-:W-:Y:S01]  /*0010*/  VIADD R1, R1, 0xfffffff0 ;  /* 0xfffffff001017836 */ /* 0x001fe20000000000 */
[----:B------:R-:W0:Y:S01]  /*0020*/  S2R R3, SR_TID.X ;  /* 0x0000000000037919 */ /* 0x000e220000002100 */
[----:B------:R-:W-:Y:S01]  /*0030*/  ELECT P0, URZ, PT ;  /* 0x00000000003f782f */ /* 0x000fe20003800000 */
[----:B------:R-:W-:Y:S01]  /*0040*/  BSSY B0, `(.L_x_127) ;  /* 0x000000e000007945 */ /* 0x000fe20003800000 */
[----:B0-----:R-:W-:-:S05]  /*0050*/  SHF.R.U32.HI R0, RZ, 0x5, R3 ;  /* 0x00000005ff007819 */ /* 0x001fca0000011603 */
[----:B------:R-:W0:Y:S02]  /*0060*/  SHFL.IDX PT, R2, R0, RZ, 0x1f ;  /* 0x00001fff00027589 */ /* 0x000e2400000e0000 */
[----:B0-----:R-:W-:Y:S02]  /*0070*/  ISETP.EQ.AND P0, PT, R2, RZ, P0 ;  /* 0x000000ff0200720c */ /* 0x001fe40000702270 */
[----:B------:R-:W-:-:S11]  /*0080*/  SHF.R.U32.HI R2, RZ, 0x7, R3 ;  /* 0x00000007ff027819 */ /* 0x000fd60000011603 */
[----:B------:R-:W-:Y:S05]  /*0090*/  @!P0 BRA `(.L_x_128) ;  /* 0x0000000000208947 */ /* 0x000fea0003800000 */
        /* <DEDUP_REMOVED lines=8> */
.L_x_128:
[----:B------:R-:W-:Y:S05]  /*0120*/  BSYNC B0 ;  /* 0x0000000000007941 */ /* 0x000fea0003800000 */
.L_x_127:
        /* <DEDUP_REMOVED lines=41> */
.L_x_129:
        /* <DEDUP_REMOVED lines=22> */
.L_x_130:
        /* <DEDUP_REMOVED lines=18> */
.L_x_131:
        /* <DEDUP_REMOVED lines=22> */
.L_x_132:
        /* <DEDUP_REMOVED lines=22> */
.L_x_133:
[----:B------:R-:W-:Y:S01]  /*0900*/  PLOP3.LUT P0, PT, PT, PT, UP0, 0x80, 0x0 ;  /* 0x000000000000781c */ /* 0x000fe20003f0f008 */
[----:B------:R-:W-:Y:S01]  /*0910*/  UMOV UR42, 0x1 ;  /* 0x00000001002a7882 */ /* 0x000fe20000000000 */
[----:B------:R-:W-:Y:S01]  /*0920*/  NOP ;  /* 0x0000000000007918 */ /* 0x000fe20000000000 */
[----:B------:R-:W-:Y:S01]  /*0930*/  USEL UR42, UR42, 0x2, !UP0 ;  /* 0x000000022a2a7887 */ /* 0x000fe2000c000000 */
[----:B------:R-:W-:Y:S01]  /*0940*/  ULDC.64 UR52, c[0x0][0x208] ;  /* 0x0000820000347ab9 */ /* 0x000fe20000000a00 */
[----:B012-4-:R-:W-:Y:S08]  /*0950*/  BAR.SYNC.DEFER_BLOCKING 0x0 ;  /* 0x0000000000007b1d */ /* 0x017ff00000010000 */
[----:B------:R-:W-:Y:S05]  /*0960*/  @!P0 BRA `(.L_x_134) ;  /* 0x0000008400fc8947 */ /* 0x000fea0003800000 */
.L_x_135:
[----:B------:R-:W-:-:S08]  /*0970*/  NOP ;  /* 0x0000000000007918 */ /* 0x000fd00000000000 */
[----:B------:R-:W0:Y:S02]  /*0980*/  USETMAXREG.TRY_ALLOC.CTAPOOL UP0, 0xa0 ;  /* 0x000000a0000079c8 */ /* 0x000e240008000600 */
[----:B0-----:R-:W-:-:S13]  /*0990*/  PLOP3.LUT P0, PT, PT, PT, UP0, 0x80, 0x0 ;  /* 0x000000000000781c */ /* 0x001fda0003f0f008 */
[----:B------:R-:W-:Y:S05]  /*09a0*/  @!P0 BRA `(.L_x_135) ;  /* 0xfffffffc00f08947 */ /* 0x000fea000383ffff */
[----:B------:R-:W0:Y:S08]  /*09b0*/  S2UR UR5, SR_CgaCtaId ;  /* 0x00000000000579c3 */ /* 0x000e300000008800 */
[----:B------:R-:W-:Y:S06]  /*09c0*/  BAR.ARV 0x8, 0x200 ;  /* 0x0208000000007b1d */ /* 0x000fec0000002000 */
[----:B------:R-:W-:-:S02]  /*09d0*/  UMOV UR4, 0x400 ;  /* 0x0000040000047882 */ /* 0x000fc40000000000 */
[----:B------:R-:W-:Y:S01]  /*09e0*/  BAR.SYNC.DEFER_BLOCKING 0x5, 0x200 ;  /* 0x0148000000007b1d */ /* 0x000fe20000010000 */
[----:B0-----:R-:W-:-:S09]  /*09f0*/  ULEA UR4, UR5, UR4, 0x18 ;  /* 0x0000000405047291 */ /* 0x001fd2000f8ec03f */
[----:B------:R-:W0:Y:S01]  /*0a00*/  LDS.128 R40, [UR4+0x19cd0] ;  /* 0x019cd004ff287984 */ /* 0x000e220008000c00 */
[----:B------:R-:W-:Y:S01]  /*0a10*/  ULDC UR4, c[0x0][0xc3c] ;  /* 0x00030f0000047ab9 */ /* 0x000fe20000000800 */
[----:B------:R-:W-:Y:S06]  /*0a20*/  BAR.ARV 0x4, 0x200 ;  /* 0x0108000000007b1d */ /* 0x000fec0000002000 */
[----:B0-----:R-:W-:-:S13]  /*0a30*/  ISETP.GE.AND P0, PT, R43, UR4, PT ;  /* 0x000000042b007c0c */ /* 0x001fda000bf06270 */
[----:B------:R-:W-:Y:S05]  /*0a40*/  @P0 EXIT ;  /* 0x000000000000094d */ /* 0x000fea0003800000 */
[----:B------:R-:W0:Y:S01]  /*0a50*/  S2R R0, SR_TID.X ;  /* 0x0000000000007919 */ /* 0x000e220000002100 */
[----:B------:R-:W-:Y:S01]  /*0a60*/  R2UR UR5, R41 ;  /* 0x00000000290572ca */ /* 0x000fe200000e0000 */
[----:B------:R-:W-:Y:S01]  /*0a70*/  ULOP3.LUT UR45, UR42, 0x1, URZ, 0xfc, !UPT ;  /* 0x000000012a2d7892 */ /* 0x000fe2000f8efc3f */
[----:B------:R-:W-:Y:S01]  /*0a80*/  R2UR UR43, R42 ;  /* 0x000000002a2b72ca */ /* 0x000fe200000e0000 */
        /* <DEDUP_REMOVED lines=8> */
[-C--:B------:R-:W-:Y:S02]  /*0b10*/  LEA.HI R3, R0, R10.reuse, RZ, 0x5 ;  /* 0x0000000a00037211 */ /* 0x080fe400078f28ff */
[----:B------:R-:W-:Y:S01]  /*0b20*/  SHF.R.S32.HI R5, RZ, 0x4, R2 ;  /* 0x00000004ff057819 */ /* 0x000fe20000011402 */
[----:B------:R-:W-:Y:S01]  /*0b30*/  IMAD.IADD R23, R10, 0x1, -R23 ;  /* 0x000000010a177824 */ /* 0x000fe200078e0a17 */
[----:B------:R-:W-:Y:S01]  /*0b40*/  LEA.HI R0, R0, R10, RZ, 0x2 ;  /* 0x0000000a00007211 */ /* 0x000fe200078f10ff */
[----:B------:R-:W-:Y:S01]  /*0b50*/  IMAD.SHL.U32 R4, R3, 0x10, RZ ;  /* 0x0000001003047824 */ /* 0x000fe200078e00ff */
[----:B------:R-:W-:-:S02]  /*0b60*/  LOP3.LUT R3, R2, 0x7fffff0, RZ, 0xc0, !PT ;  /* 0x07fffff002037812 */ /* 0x000fc400078ec0ff */
[----:B------:R-:W-:Y:S02]  /*0b70*/  SHF.R.S32.HI R6, RZ, 0x1f, R23 ;  /* 0x0000001fff067819 */ /* 0x000fe40000011417 */
[----:B------:R-:W-:Y:S01]  /*0b80*/  LEA.HI R2, R2, R5, RZ, 0x1 ;  /* 0x0000000502027211 */ /* 0x000fe200078f08ff */
[----:B------:R-:W-:Y:S01]  /*0b90*/  IMAD.IADD R3, R10, 0x1, -R3 ;  /* 0x000000010a037824 */ /* 0x000fe200078e0a03 */
[----:B------:R-:W-:Y:S02]  /*0ba0*/  LEA.HI R7, R6, R23, RZ, 0x2 ;  /* 0x0000001706077211 */ /* 0x000fe400078f10ff */
[----:B------:R-:W-:Y:S02]  /*0bb0*/  LOP3.LUT R4, R4, 0xfffffe00, RZ, 0xc0, !PT ;  /* 0xfffffe0004047812 */ /* 0x000fe400078ec0ff */
[--C-:B------:R-:W-:Y:S02]  /*0bc0*/  SHF.R.S32.HI R8, RZ, 0x2, R7.reuse ;  /* 0x00000002ff087819 */ /* 0x100fe40000011407 */
[----:B------:R-:W-:Y:S01]  /*0bd0*/  SHF.R.S32.HI R9, RZ, 0x1f, R7 ;  /* 0x0000001fff097819 */ /* 0x000fe20000011407 */
[----:B------:R-:W-:Y:S01]  /*0be0*/  IMAD R3, R3, 0x20, R4 ;  /* 0x0000002003037824 */ /* 0x000fe200078e0204 */
[----:B------:R-:W-:-:S02]  /*0bf0*/  SHF.R.S32.HI R152, RZ, 0x7, R152 ;  /* 0x00000007ff987819 */ /* 0x000fc40000011498 */
[----:B------:R-:W-:Y:S02]  /*0c00*/  LOP3.LUT R2, R2, 0x1ffffffe, RZ, 0xc0, !PT ;  /* 0x1ffffffe02027812 */ /* 0x000fe400078ec0ff */
[----:B------:R-:W-:Y:S01]  /*0c10*/  LOP3.LUT R19, R0, 0xfffffffc, RZ, 0xc0, !PT ;  /* 0xfffffffc00137812 */ /* 0x000fe200078ec0ff */
[----:B------:R-:W-:Y:S01]  /*0c20*/  IMAD.HI R4, R152, 0x55555556, RZ ;  /* 0x5555555698047827 */ /* 0x000fe200078e02ff */
[----:B------:R-:W-:Y:S02]  /*0c30*/  LEA.HI R9, R9, R8, RZ, 0x3 ;  /* 0x0000000809097211 */ /* 0x000fe400078f18ff */
[----:B------:R-:W-:Y:S01]  /*0c40*/  LEA.HI R6, R6, R23, RZ, 0x5 ;  /* 0x0000001706067211 */ /* 0x000fe200078f28ff */
[----:B------:R-:W-:Y:S01]  /*0c50*/  IMAD.IADD R2, R5, 0x1, -R2 ;  /* 0x0000000105027824 */ /* 0x000fe200078e0a02 */
[----:B------:R-:W-:Y:S01]  /*0c60*/  LOP3.LUT R9, R9, 0xfffffff8, RZ, 0xc0, !PT ;  /* 0xfffffff809097812 */ /* 0x000fe200078ec0ff */
[----:B------:R-:W-:Y:S01]  /*0c70*/  IMAD.IADD R19, R10, 0x1, -R19 ;  /* 0x000000010a137824 */ /* 0x000fe200078e0a13 */
[----:B------:R-:W-:Y:S01]  /*0c80*/  LEA.HI R5, R4, R4, RZ, 0x1 ;  /* 0x0000000404057211 */ /* 0x000fe200078f08ff */
[----:B------:R-:W-:Y:S01]  /*0c90*/  IMAD R156, R2, 0x8, R3 ;  /* 0x00000008029c7824 */ /* 0x000fe200078e0203 */
[----:B------:R-:W-:Y:S01]  /*0ca0*/  SHF.R.S32.HI R6, RZ, 0x5, R6 ;  /* 0x00000005ff067819 */ /* 0x000fe20000011406 */
[----:B------:R-:W-:Y:S01]  /*0cb0*/  IMAD.IADD R9, R8, 0x1, -R9 ;  /* 0x0000000108097824 */ /* 0x000fe200078e0a09 */
[C---:B------:R-:W-:Y:S01]  /*0cc0*/  LEA.HI R2, R19.reuse, R19, RZ, 0x1 ;  /* 0x0000001313027211 */ /* 0x040fe200078f08ff */
[----:B------:R-:W-:Y:S01]  /*0cd0*/  IMAD.SHL.U32 R16, R19, 0x8, RZ ;  /* 0x0000000813107824 */ /* 0x000fe200078e00ff */
[----:B------:R-:W-:Y:S01]  /*0ce0*/  LOP3.LUT R4, R7, 0x7ffffffc, RZ, 0xc0, !PT ;  /* 0x7ffffffc07047812 */ /* 0x000fe200078ec0ff */
[----:B------:R-:W-:Y:S01]  /*0cf0*/  IMAD R5, R5, -0x3, R152 ;  /* 0xfffffffd05057824 */ /* 0x000fe200078e0298 */
[----:B------:R-:W-:Y:S01]  /*0d00*/  LOP3.LUT R2, R2, 0x1ffffffe, RZ, 0xc0, !PT ;  /* 0x1ffffffe02027812 */ /* 0x000fe200078ec0ff */
[----:B------:R-:W-:Y:S01]  /*0d10*/  IMAD R6, R6, 0x10, R9 ;  /* 0x0000001006067824 */ /* 0x000fe200078e0209 */
[----:B------:R-:W-:Y:S01]  /*0d20*/  SHF.R.S32.HI R22, RZ, 0x2, R0 ;  /* 0x00000002ff167819 */ /* 0x000fe20000011400 */
[----:B------:R-:W-:-:S02]  /*0d30*/  VIADD R17, R16, 0x20 ;  /* 0x0000002010117836 */ /* 0x000fc40000000000 */
[----:B------:R-:W-:Y:S02]  /*0d40*/  VIADD R18, R16, 0x40 ;  /* 0x0000004010127836 */ /* 0x000fe40000000000 */
[----:B------:R-:W-:Y:S01]  /*0d50*/  IMAD.MOV.U32 R7, RZ, RZ, -0x2 ;  /* 0xfffffffeff077424 */ /* 0x000fe200078e00ff */
[----:B------:R-:W-:Y:S01]  /*0d60*/  SHF.R.S32.HI R0, RZ, 0x1f, R17 ;  /* 0x0000001fff007819 */ /* 0x000fe20000011411 */
[----:B------:R-:W-:Y:S01]  /*0d70*/  IMAD.IADD R4, R23, 0x1, -R4 ;  /* 0x0000000117047824 */ /* 0x000fe200078e0a04 */
[----:B------:R-:W-:Y:S01]  /*0d80*/  SHF.R.S32.HI R157, RZ, 0x1f, R18 ;  /* 0x0000001fff9d7819 */ /* 0x000fe20000011412 */
[----:B------:R-:W-:Y:S02]  /*0d90*/  IMAD R153, R5, 0x40, R6 ;  /* 0x0000004005997824 */ /* 0x000fe400078e0206 */
[----:B------:R-:W-:Y:S02]  /*0da0*/  IMAD.IADD R2, R19, 0x1, -R2 ;  /* 0x0000000113027824 */ /* 0x000fe400078e0a02 */
[----:B------:R-:W-:-:S02]  /*0db0*/  IMAD R154, R4, R7, 0x80 ;  /* 0x00000080049a7424 */ /* 0x000fc400078e0207 */
[----:B------:R-:W-:-:S07]  /*0dc0*/  IMAD R155, R2, 0x8, R153 ;  /* 0x00000008029b7824 */ /* 0x000fce00078e0299 */
.L_x_171:
[----:B01-34-:R-:W0:Y:S01]  /*0dd0*/  LDC.64 R2, c[0x0][0xc88] ;  /* 0x00032200ff027b82 */ /* 0x01be220000000a00 */
[----:B------:R-:W-:Y:S01]  /*0de0*/  ULDC.64 UR6, c[0x0][0xa28] ;  /* 0x00028a0000067ab9 */ /* 0x000fe20000000a00 */
[----:B------:R-:W-:Y:S01]  /*0df0*/  ULDC.64 UR8, c[0x0][0xa20] ;  /* 0x0002880000087ab9 */ /* 0x000fe20000000a00 */
[----:B------:R-:W-:Y:S01]  /*0e00*/  ULDC UR47, c[0x0][0x2f0] ;  /* 0x0000bc00002f7ab9 */ /* 0x000fe20000000800 */
[----:B0-----:R-:W-:-:S06]  /*0e10*/  IMAD.WIDE R2, R43, 0x4, R2 ;  /* 0x000000042b027825 */ /* 0x001fcc00078e0202 */
[----:B--2---:R-:W2:Y:S01]  /*0e20*/  LDG.E R2, desc[UR52][R2.64] ;  /* 0x0000003402027981 */ /* 0x004ea2000c1e1900 */
[----:B------:R-:W-:Y:S02]  /*0e30*/  UISETP.NE.U32.AND UP0, UPT, UR6, URZ, UPT ;  /* 0x0000003f0600728c */ /* 0x000fe4000bf05070 */
[----:B------:R-:W-:Y:S02]  /*0e40*/  UISETP.NE.U32.AND UP1, UPT, UR8, URZ, UPT ;  /* 0x0000003f0800728c */ /* 0x000fe4000bf25070 */
[----:B------:R-:W-:Y:S02]  /*0e50*/  UISETP.NE.AND.EX UP0, UPT, UR7, URZ, UPT, UP0 ;  /* 0x0000003f0700728c */ /* 0x000fe4000bf05300 */
[----:B------:R-:W-:-:S04]  /*0e60*/  UISETP.NE.AND.EX UP1, UPT, UR9, URZ, UPT, UP1 ;  /* 0x0000003f0900728c */ /* 0x000fc8000bf25310 */
[----:B------:R-:W-:Y:S02]  /*0e70*/  PLOP3.LUT P0, PT, PT, PT, UP0, 0x80, 0x0 ;  /* 0x000000000000781c */ /* 0x000fe40003f0f008 */
[----:B------:R-:W-:Y:S02]  /*0e80*/  PLOP3.LUT P1, PT, PT, PT, UP1, 0x80, 0x0 ;  /* 0x000000000000781c */ /* 0x000fe40003f2f018 */
[----:B--2---:R-:W-:-:S13]  /*0e90*/  R2UR UR41, R2 ;  /* 0x00000000022972ca */ /* 0x004fda00000e0000 */
[----:B------:R-:W-:Y:S02]  /*0ea0*/  USHF.R.S32.HI UR40, URZ, 0x1f, UR41 ;  /* 0x0000001f3f287899 */ /* 0x000fe40008011429 */
[----:B------:R-:W-:Y:S02]  /*0eb0*/  @UP0 ULEA UR6, UP2, UR41, UR6, 0x2 ;  /* 0x0000000629060291 */ /* 0x000fe4000f84103f */
[----:B------:R-:W-:Y:S02]  /*0ec0*/  @UP1 ULEA UR8, UP3, UR41, UR8, 0x2 ;  /* 0x0000000829081291 */ /* 0x000fe4000f86103f */
[----:B------:R-:W-:Y:S02]  /*0ed0*/  @UP0 ULEA.HI.X UR7, UR41, UR7, UR40, 0x2, UP2 ;  /* 0x0000000729070291 */ /* 0x000fe400090f1428 */
[----:B------:R-:W-:Y:S01]  /*0ee0*/  @UP1 ULEA.HI.X UR9, UR41, UR9, UR40, 0x2, UP3 ;  /* 0x0000000929091291 */ /* 0x000fe200098f1428 */
[----:B------:R-:W-:Y:S02]  /*0ef0*/  IMAD.U32 R2, RZ, RZ, UR6 ;  /* 0x00000006ff027e24 */ /* 0x000fe4000f8e00ff */
[----:B------:R-:W-:-:S02]  /*0f00*/  IMAD.U32 R4, RZ, RZ, UR8 ;  /* 0x00000008ff047e24 */ /* 0x000fc4000f8e00ff */
[----:B------:R-:W-:Y:S01]  /*0f10*/  IMAD.U32 R3, RZ, RZ, UR7 ;  /* 0x00000007ff037e24 */ /* 0x000fe2000f8e00ff */
[----:B------:R-:W-:Y:S01]  /*0f20*/  ULDC.64 UR6, c[0x0][0x418] ;  /* 0x0001060000067ab9 */ /* 0x000fe20000000a00 */
[----:B------:R-:W-:-:S03]  /*0f30*/  IMAD.U32 R5, RZ, RZ, UR9 ;  /* 0x00000009ff057e24 */ /* 0x000fc6000f8e00ff */
[----:B------:R-:W2:Y:S04]  /*0f40*/  @P0 LDG.E R2, desc[UR52][R2.64] ;  /* 0x0000003402020981 */ /* 0x000ea8000c1e1900 */
[----:B------:R-:W3:Y:S01]  /*0f50*/  @P1 LDG.E R4, desc[UR52][R4.64] ;  /* 0x0000003404041981 */ /* 0x000ee2000c1e1900 */
[----:B------:R-:W-:Y:S01]  /*0f60*/  UISETP.NE.U32.AND UP0, UPT, UR6, URZ, UPT ;  /* 0x0000003f0600728c */ /* 0x000fe2000bf05070 */
[----:B------:R-:W-:Y:S01]  /*0f70*/  IMAD.MOV.U32 R0, RZ, RZ, RZ ;  /* 0x000000ffff007224 */ /* 0x000fe200078e00ff */
[----:B------:R-:W-:Y:S01]  /*0f80*/  UMOV UR4, URZ ;  /* 0x0000003f00047c82 */ /* 0x000fe20008000000 */
[----:B------:R-:W-:Y:S01]  /*0f90*/  ULDC UR6, c[0x0][0x424] ;  /* 0x0001090000067ab9 */ /* 0x000fe20000000800 */
[----:B------:R-:W-:Y:S01]  /*0fa0*/  UISETP.NE.AND.EX UP0, UPT, UR7, URZ, UPT, UP0 ;  /* 0x0000003f0700728c */ /* 0x000fe2000bf05300 */
[----:B------:R-:W-:Y:S01]  /*0fb0*/  IMAD.MOV.U32 R135, RZ, RZ, RZ ;  /* 0x000000ffff877224 */ /* 0x000fe200078e00ff */
[----:B------:R-:W-:Y:S01]  /*0fc0*/  UMOV UR39, UR5 ;  /* 0x0000000500277c82 */ /* 0x000fe20008000000 */
[----:B------:R-:W-:Y:S01]  /*0fd0*/  CS2R R8, SRZ ;  /* 0x0000000000087805 */ /* 0x000fe2000001ff00 */
[----:B------:R-:W-:Y:S01]  /*0fe0*/  USEL UR6, UR6, 0x1, UP0 ;  /* 0x0000000106067887 */ /* 0x000fe20008000000 */
[----:B------:R-:W-:-:S02]  /*0ff0*/  CS2R R10, SRZ ;  /* 0x00000000000a7805 */ /* 0x000fc4000001ff00 */
[----:B------:R-:W-:Y:S02]  /*1000*/  CS2R R12, SRZ ;  /* 0x00000000000c7805 */ /* 0x000fe4000001ff00 */
[----:B------:R-:W-:Y:S01]  /*1010*/  CS2R R14, SRZ ;  /* 0x00000000000e7805 */ /* 0x000fe2000001ff00 */
[----:B------:R-:W-:Y:S01]  /*1020*/  UIMAD UR47, UR6, UR47, URZ ;  /* 0x0000002f062f72a4 */ /* 0x000fe2000f8e023f */
        /* <DEDUP_REMOVED lines=13> */
[----:B--2---:R-:W-:Y:S01]  /*1100*/  @P0 R2UR UR4, R2 ;  /* 0x00000000020402ca */ /* 0x004fe200000e0000 */
[----:B------:R-:W-:Y:S01]  /*1110*/  IMAD.MOV.U32 R2, RZ, RZ, RZ ;  /* 0x000000ffff027224 */ /* 0x000fe200078e00ff */
[----:B------:R-:W-:Y:S02]  /*1120*/  PLOP3.LUT P0, PT, PT, PT, PT, 0x80, 0x0 ;  /* 0x000000000000781c */ /* 0x000fe40003f0f070 */
[----:B---3--:R-:W-:Y:S01]  /*1130*/  @P1 R2UR UR47, R4 ;  /* 0x00000000042f12ca */ /* 0x008fe200000e0000 */
[----:B------:R-:W-:-:S14]  /*1140*/  @P1 BRA `(.L_x_136) ;  /* 0x0000000000341947 */ /* 0x000fdc0003800000 */
[----:B------:R-:W-:Y:S02]  /*1150*/  ULDC.64 UR6, c[0x0][0xa08] ;  /* 0x0002820000067ab9 */ /* 0x000fe40000000a00 */
[----:B------:R-:W-:-:S04]  /*1160*/  ISETP.NE.U32.AND P1, PT, RZ, UR6, PT ;  /* 0x00000006ff007c0c */ /* 0x000fc8000bf25070 */
[----:B------:R-:W-:-:S13]  /*1170*/  ISETP.NE.AND.EX P1, PT, RZ, UR7, PT, P1 ;  /* 0x00000007ff007c0c */ /* 0x000fda000bf25310 */
[----:B------:R-:W-:Y:S05]  /*1180*/  @!P1 BRA `(.L_x_136) ;  /* 0x0000000000249947 */ /* 0x000fea0003800000 */
[----:B------:R-:W-:Y:S02]  /*1190*/  ULDC.64 UR6, c[0x0][0xa08] ;  /* 0x0002820000067ab9 */ /* 0x000fe40000000a00 */
[----:B------:R-:W-:-:S06]  /*11a0*/  UIMAD.WIDE UR6, UR41, 0x4, UR6 ;  /* 0x00000004290678a5 */ /* 0x000fcc000f8e0206 */
[----:B------:R-:W-:Y:S02]  /*11b0*/  IMAD.U32 R4, RZ, RZ, UR6 ;  /* 0x00000006ff047e24 */ /* 0x000fe4000f8e00ff */
[----:B------:R-:W-:-:S05]  /*11c0*/  IMAD.U32 R5, RZ, RZ, UR7 ;  /* 0x00000007ff057e24 */ /* 0x000fca000f8e00ff */
[----:B------:R-:W2:Y:S04]  /*11d0*/  LDG.E R6, desc[UR52][R4.64] ;  /* 0x0000003404067981 */ /* 0x000ea8000c1e1900 */
[----:B------:R-:W3:Y:S01]  /*11e0*/  LDG.E R3, desc[UR52][R4.64+0x4] ;  /* 0x0000043404037981 */ /* 0x000ee2000c1e1900 */
[----:B--2---:R-:W-:Y:S02]  /*11f0*/  R2UR UR47, R6 ;  /* 0x00000000062f72ca */ /* 0x004fe400000e0000 */
[----:B---3--:R-:W-:-:S13]  /*1200*/  R2UR UR5, R3 ;  /* 0x00000000030572ca */ /* 0x008fda00000e0000 */
[----:B------:R-:W-:-:S12]  /*1210*/  UIADD3 UR47, -UR47, UR5, URZ ;  /* 0x000000052f2f7290 */ /* 0x000fd8000fffe13f */
.L_x_136:
[----:B------:R-:W-:Y:S01]  /*1220*/  UIADD3 UR47, -UR4, UR47, URZ ;  /* 0x0000002f042f7290 */ /* 0x000fe2000fffe13f */
[----:B------:R-:W-:Y:S01]  /*1230*/  CS2R R4, SRZ ;  /* 0x0000000000047805 */ /* 0x000fe2000001ff00 */
[----:B------:R-:W-:Y:S01]  /*1240*/  UMOV UR44, UR43 ;  /* 0x0000002b002c7c82 */ /* 0x000fe20008000000 */
[----:B------:R-:W-:Y:S01]  /*1250*/  CS2R R52, SRZ ;  /* 0x0000000000347805 */ /* 0x000fe2000001ff00 */
[----:B------:R-:W-:Y:S01]  /*1260*/  UISETP.GE.AND UP0, UPT, UR47, 0x1, UPT ;  /* 0x000000012f00788c */ /* 0x000fe2000bf06270 */
[----:B------:R-:W-:Y:S01]  /*1270*/  CS2R R54, SRZ ;  /* 0x0000000000367805 */ /* 0x000fe2000001ff00 */
[----:B------:R-:W-:Y:S01]  /*1280*/  UIADD3 UR4, UR47, 0x7f, URZ ;  /* 0x0000007f2f047890 */ /* 0x000fe2000fffe03f */
[----:B------:R-:W-:Y:S02]  /*1290*/  CS2R R56, SRZ ;  /* 0x0000000000387805 */ /* 0x000fe4000001ff00 */
[----:B------:R-:W-:Y:S02]  /*12a0*/  CS2R R58, SRZ ;  /* 0x00000000003a7805 */ /* 0x000fe4000001ff00 */
[----:B------:R-:W-:-:S02]  /*12b0*/  CS2R R60, SRZ ;  /* 0x00000000003c7805 */ /* 0x000fc4000001ff00 */
[----:B------:R-:W-:Y:S01]  /*12c0*/  PLOP3.LUT P1, PT, PT, PT, UP0, 0x80, 0x0 ;  /* 0x000000000000781c */ /* 0x000fe20003f2f008 */
[----:B------:R-:W-:Y:S01]  /*12d0*/  USHF.R.S32.HI UR5, URZ, 0x1f, UR4 ;  /* 0x0000001f3f057899 */ /* 0x000fe20008011404 */
[----:B------:R-:W-:-:S03]  /*12e0*/  IMAD.MOV.U32 R62, RZ, RZ, RZ ;  /* 0x000000ffff3e7224 */ /* 0x000fc600078e00ff */
[----:B------:R-:W-:-:S08]  /*12f0*/  ULEA.HI UR46, UR5, UR4, URZ, 0x7 ;  /* 0x00000004052e7291 */ /* 0x000fd0000f8f383f */
[----:B------:R-:W-:Y:S05]  /*1300*/  @!P1 BRA `(.L_x_137) ;  /* 0x0000005c00289947 */ /* 0x000fea0003800000 */
[----:B------:R-:W0:Y:S01]  /*1310*/  SHFL.IDX PT, R0, R152, RZ, 0x1f ;  /* 0x00001fff98007589 */ /* 0x000e2200000e0000 */
[----:B------:R-:W1:Y:S01]  /*1320*/  S2UR UR8, SR_CgaCtaId ;  /* 0x00000000000879c3 */ /* 0x000e620000008800 */
[----:B------:R-:W-:Y:S01]  /*1330*/  UMOV UR7, 0x400 ;  /* 0x0000040000077882 */ /* 0x000fe20000000000 */
[----:B------:R-:W-:Y:S01]  /*1340*/  USHF.R.S32.HI UR46, URZ, 0x7, UR46 ;  /* 0x000000073f2e7899 */ /* 0x000fe2000801142e */
[----:B0-----:R-:W-:Y:S01]  /*1350*/  R2UR UR6, R0 ;  /* 0x00000000000672ca */ /* 0x001fe200000e0000 */
[----:B-1----:R-:W-:-:S12]  /*1360*/  ULEA UR7, UR8, UR7, 0x18 ;  /* 0x0000000708077291 */ /* 0x002fd8000f8ec03f */
[----:B------:R-:W-:Y:S02]  /*1370*/  UIMAD.WIDE UR4, UR6, 0x55555556, URZ ;  /* 0x55555556060478a5 */ /* 0x000fe4000f8e023f */
[----:B------:R-:W-:Y:S02]  /*1380*/  UIADD3 UR4, UR7, 0xf000, URZ ;  /* 0x0000f00007047890 */ /* 0x000fe4000fffe03f */
[----:B------:R-:W-:Y:S02]  /*1390*/  ULEA.HI UR5, UR5, UR5, URZ, 0x1 ;  /* 0x0000000505057291 */ /* 0x000fe4000f8f083f */
[----:B------:R-:W-:Y:S02]  /*13a0*/  ULOP3.LUT UP0, URZ, UR4, 0x3ff, URZ, 0xc0, !UPT ;  /* 0x000003ff043f7892 */ /* 0x000fe4000f80c03f */
[----:B------:R-:W-:-:S04]  /*13b0*/  UIMAD UR5, UR5, -0x3, UR6 ;  /* 0xfffffffd050578a4 */ /* 0x000fc8000f8e0206 */
[----:B------:R-:W-:Y:S01]  /*13c0*/  PLOP3.LUT P0, PT, PT, PT, UP0, 0x80, 0x0 ;  /* 0x000000000000781c */ /* 0x000fe20003f0f008 */
[----:B------:R-:W-:-:S04]  /*13d0*/  ULEA UR5, UR5, UR4, 0xb ;  /* 0x0000000405057291 */ /* 0x000fc8000f8e583f */
[----:B------:R-:W-:-:S04]  /*13e0*/  USHF.R.U32.HI UR5, URZ, 0x4, UR5 ;  /* 0x000000043f057899 */ /* 0x000fc80008011605 */
[----:B------:R-:W-:-:S04]  /*13f0*/  ULOP3.LUT UR48, UR5, 0x3fff, URZ, 0xc0, !UPT ;  /* 0x00003fff05307892 */ /* 0x000fc8000f8ec03f */
[----:B------:R-:W-:Y:S08]  /*1400*/  @!P0 BRA `(.L_x_138) ;  /* 0x0000000000408947 */ /* 0x000ff00003800000 */
        /* <DEDUP_REMOVED lines=16> */
.L_x_138:
        /* <DEDUP_REMOVED lines=10> */
[----:B------:R-:W-:Y:S01]  /*15b0*/  @UP0 ULDC.64 UR14, c[0x0][0x9a8] ;  /* 0x00026a00000e0ab9 */ /* 0x000fe20000000a00 */
[----:B------:R-:W-:Y:S01]  /*15c0*/  @UP0 ULDC.64 UR18, c[0x0][0x9b0] ;  /* 0x00026c0000120ab9 */ /* 0x000fe20000000a00 */
[----:B------:R-:W-:Y:S01]  /*15d0*/  @UP1 ULDC.64 UR16, c[0x0][0x9b8] ;  /* 0x00026e0000101ab9 */ /* 0x000fe20000000a00 */
[----:B------:R-:W-:Y:S02]  /*15e0*/  @UP0 UIMAD UR8, UR40, UR14, URZ ;  /* 0x0000000e280802a4 */ /* 0x000fe4000f8e023f */
[----:B------:R-:W-:Y:S02]  /*15f0*/  @UP1 UIMAD UR10, UR40, UR16, URZ ;  /* 0x00000010280a12a4 */ /* 0x000fe4000f8e023f */
[----:B------:R-:W-:Y:S02]  /*1600*/  @UP0 UIMAD UR15, UR41, UR15, UR8 ;  /* 0x0000000f290f02a4 */ /* 0x000fe4000f8e0208 */
[----:B------:R-:W-:Y:S02]  /*1610*/  @UP1 UIMAD.WIDE.U32 UR8, UR41, UR16, URZ ;  /* 0x00000010290812a5 */ /* 0x000fe4000f8e003f */
[----:B------:R-:W-:-:S02]  /*1620*/  @UP0 UIMAD.WIDE.U32 UR12, UR41, UR14, URZ ;  /* 0x0000000e290c02a5 */ /* 0x000fc4000f8e003f */
[----:B------:R-:W-:Y:S02]  /*1630*/  @UP1 UIMAD UR16, UR41, UR17, UR10 ;  /* 0x00000011291012a4 */ /* 0x000fe4000f8e020a */
[----:B------:R-:W-:Y:S02]  /*1640*/  @UP1 USHF.R.S32.HI UR17, URZ, 0x1f, UR43 ;  /* 0x0000001f3f111899 */ /* 0x000fe4000801142b */
[----:B------:R-:W-:Y:S01]  /*1650*/  @UP0 USHF.R.S32.HI UR14, URZ, 0x1f, UR43 ;  /* 0x0000001f3f0e0899 */ /* 0x000fe2000801142b */
[----:B------:R-:W-:Y:S01]  /*1660*/  @UP1 ULDC.64 UR10, c[0x0][0x9c0] ;  /* 0x00027000000a1ab9 */ /* 0x000fe20000000a00 */
[----:B------:R-:W-:Y:S02]  /*1670*/  @UP0 UIADD3 UR13, UR13, UR15, URZ ;  /* 0x0000000f0d0d0290 */ /* 0x000fe4000fffe03f */
[----:B------:R-:W-:Y:S02]  /*1680*/  @UP1 UIMAD UR15, UR17, UR10, URZ ;  /* 0x0000000a110f12a4 */ /* 0x000fe4000f8e023f */
[----:B------:R-:W-:-:S02]  /*1690*/  @UP0 UIMAD UR14, UR14, UR18, URZ ;  /* 0x000000120e0e02a4 */ /* 0x000fc4000f8e023f */
[----:B------:R-:W-:Y:S02]  /*16a0*/  @UP1 UIADD3 UR9, UR9, UR16, URZ ;  /* 0x0000001009091290 */ /* 0x000fe4000fffe03f */
[----:B------:R-:W-:Y:S02]  /*16b0*/  @UP1 UIMAD UR15, UR43, UR11, UR15 ;  /* 0x0000000b2b0f12a4 */ /* 0x000fe4000f8e020f */
[----:B------:R-:W-:Y:S02]  /*16c0*/  @UP0 UIMAD UR14, UR43, UR19, UR14 ;  /* 0x000000132b0e02a4 */ /* 0x000fe4000f8e020e */
[----:B------:R-:W-:Y:S02]  /*16d0*/  @UP0 UIMAD.WIDE.U32 UR12, UR43, UR18, UR12 ;  /* 0x000000122b0c02a5 */ /* 0x000fe4000f8e000c */
[----:B------:R-:W-:Y:S02]  /*16e0*/  @UP1 UIMAD.WIDE.U32 UR10, UR43, UR10, UR8 ;  /* 0x0000000a2b0a12a5 */ /* 0x000fe4000f8e0008 */
[----:B------:R-:W-:-:S02]  /*16f0*/  @UP0 UIADD3 UR9, UR13, UR14, URZ ;  /* 0x0000000e0d090290 */ /* 0x000fc4000fffe03f */
[----:B------:R-:W-:Y:S02]  /*1700*/  @UP0 ULEA UR6, UP2, UR12, UR6, 0x2 ;  /* 0x000000060c060291 */ /* 0x000fe4000f84103f */
[----:B------:R-:W-:Y:S02]  /*1710*/  @UP1 UIADD3 UR8, UR11, UR15, URZ ;  /* 0x0000000f0b081290 */ /* 0x000fe4000fffe03f */
[----:B------:R-:W-:Y:S02]  /*1720*/  @UP1 ULEA UR4, UP3, UR10, UR4, 0x2 ;  /* 0x000000040a041291 */ /* 0x000fe4000f86103f */
[----:B------:R-:W-:Y:S01]  /*1730*/  @UP0 ULEA.HI.X UR7, UR12, UR7, UR9, 0x2, UP2 ;  /* 0x000000070c070291 */ /* 0x000fe200090f1409 */
[----:B------:R-:W-:Y:S01]  /*1740*/  IMAD.U32 R4, RZ, RZ, UR6 ;  /* 0x00000006ff047e24 */ /* 0x000fe2000f8e00ff */
[----:B------:R-:W-:Y:S02]  /*1750*/  @UP1 ULEA.HI.X UR5, UR10, UR5, UR8, 0x2, UP3 ;  /* 0x000000050a051291 */ /* 0x000fe400098f1408 */
[----:B------:R-:W-:-:S02]  /*1760*/  IMAD.U32 R6, RZ, RZ, UR4 ;  /* 0x00000004ff067e24 */ /* 0x000fc4000f8e00ff */
[----:B------:R-:W-:Y:S02]  /*1770*/  IMAD.U32 R5, RZ, RZ, UR7 ;  /* 0x00000007ff057e24 */ /* 0x000fe4000f8e00ff */
[----:B------:R-:W-:-:S03]  /*1780*/  IMAD.U32 R7, RZ, RZ, UR5 ;  /* 0x00000005ff077e24 */ /* 0x000fc6000f8e00ff */
[----:B------:R0:W2:Y:S04]  /*1790*/  @P0 LDG.E R9, desc[UR52][R4.64] ;  /* 0x0000003404090981 */ /* 0x0000a8000c1e1900 */
[----:B------:R-:W2:Y:S01]  /*17a0*/  @P1 LDG.E R0, desc[UR52][R6.64] ;  /* 0x0000003406001981 */ /* 0x000ea2000c1e1900 */
[----:B------:R-:W1:Y:S01]  /*17b0*/  S2UR UR5, SR_CgaCtaId ;  /* 0x00000000000579c3 */ /* 0x000e620000008800 */
[----:B------:R-:W-:Y:S01]  /*17c0*/  ULEA.HI UR4, UR38, UR38, URZ, 0x1 ;  /* 0x0000002626047291 */ /* 0x000fe2000f8f083f */
[----:B------:R-:W-:-:S03]  /*17d0*/  MOV R2, 0x400 ;  /* 0x0000040000027802 */ /* 0x000fc60000000f00 */
[----:B------:R-:W-:Y:S01]  /*17e0*/  ULOP3.LUT UR4, UR4, 0xfffffffe, URZ, 0xc0, !UPT ;  /* 0xfffffffe04047892 */ /* 0x000fe2000f8ec03f */
[----:B0-----:R-:W-:-:S03]  /*17f0*/  IMAD.U32 R4, RZ, RZ, UR45 ;  /* 0x0000002dff047e24 */ /* 0x001fc6000f8e00ff */
[----:B------:R-:W-:Y:S02]  /*1800*/  UIADD3 UR4, UR38, -UR4, URZ ;  /* 0x8000000426047290 */ /* 0x000fe4000fffe03f */
[----:B------:R-:W-:-:S04]  /*1810*/  ISETP.NE.AND P0, PT, R4, 0x3, PT ;  /* 0x000000030400780c */ /* 0x000fc80003f05270 */
[----:B------:R-:W-:Y:S01]  /*1820*/  IMAD.U32 R11, RZ, RZ, UR4 ;  /* 0x00000004ff0b7e24 */ /* 0x000fe2000f8e00ff */
[----:B------:R-:W-:-:S04]  /*1830*/  ULDC UR4, c[0x0][0x9d8] ;  /* 0x0002760000047ab9 */ /* 0x000fc80000000800 */
[----:B------:R-:W-:Y:S01]  /*1840*/  SHF.L.U32 R11, R11, 0x1f, RZ ;  /* 0x0000001f0b0b7819 */ /* 0x000fe200000006ff */
[----:B-1----:R-:W-:-:S05]  /*1850*/  IMAD.U32 R3, RZ, RZ, UR5 ;  /* 0x00000005ff037e24 */ /* 0x002fca000f8e00ff */
[----:B------:R-:W-:-:S04]  /*1860*/  LEA R2, R3, R2, 0x18 ;  /* 0x0000000203027211 */ /* 0x000fc800078ec0ff */
[----:B------:R-:W0:Y:S01]  /*1870*/  SYNCS.PHASECHK.TRANS64.TRYWAIT P1, [R2+URZ+0x19c00], R11 ;  /* 0x019c000b020075a7 */ /* 0x000e22000802017f */
[----:B--2---:R-:W-:-:S04]  /*1880*/  FMUL.FTZ R0, R9, R0 ;  /* 0x0000000009007220 */ /* 0x004fc80000410000 */
[----:B------:R-:W-:Y:S01]  /*1890*/  FMUL.FTZ R0, R0, UR4 ;  /* 0x0000000400007c20 */ /* 0x000fe20008410000 */
[----:B0-----:R-:W-:Y:S06]  /*18a0*/  @!P1 BRA `(.L_x_139) ;  /* 0x000000c800349947 */ /* 0x001fec0003800000 */
.L_x_271:
[----:B------:R-:W-:Y:S05]  /*18b0*/  @!P0 BRA `(.L_x_140) ;  /* 0x0000000000048947 */ /* 0x000fea0003800000 */
[----:B------:R-:W-:Y:S01]  /*18c0*/  BPT.TRAP 0x1 ;  /* 0x000000040000795c */ /* 0x000fe20000300000 */
.L_x_140:
[----:B------:R-:W-:Y:S02]  /*18d0*/  IMAD.U32 R5, RZ, RZ, UR36 ;  /* 0x00000024ff057e24 */ /* 0x000fe4000f8e00ff */
[----:B------:R-:W-:Y:S02]  /*18e0*/  IMAD.U32 R6, RZ, RZ, UR37 ;  /* 0x00000025ff067e24 */ /* 0x000fe4000f8e00ff */
[----:B------:R-:W-:-:S03]  /*18f0*/  IMAD R4, R5, 0x8, R2 ;  /* 0x0000000805047824 */ /* 0x000fc600078e0202 */
[----:B------:R-:W-:-:S04]  /*1900*/  SHF.L.U32 R5, R6, 0x1f, RZ ;  /* 0x0000001f06057819 */ /* 0x000fc800000006ff */
[----:B------:R1:W2:Y:S01]  /*1910*/  SYNCS.PHASECHK.TRANS64.TRYWAIT P1, [R4+URZ+0x19c30], R5 ;  /* 0x019c3005040075a7 */ /* 0x0002a2000802017f */
[----:B------:R-:W-:Y:S05]  /*1920*/  @!P0 BRA `(.L_x_141) ;  /* 0x0000000000048947 */ /* 0x000fea0003800000 */
[----:B------:R-:W-:Y:S01]  /*1930*/  BPT.TRAP 0x1 ;  /* 0x000000040000795c */ /* 0x000fe20000300000 */
.L_x_141:
[----:B------:R-:W3:Y:S01]  /*1940*/  S2R R6, SR_TID.X ;  /* 0x0000000000067919 */ /* 0x000ee20000002100 */
[----:B------:R-:W-:Y:S01]  /*1950*/  IMAD.MOV.U32 R135, RZ, RZ, RZ ;  /* 0x000000ffff877224 */ /* 0x000fe200078e00ff */
[----:B---3--:R-:W-:Y:S01]  /*1960*/  LOP3.LUT P2, RZ, R6, 0x7f, RZ, 0xc0, !PT ;  /* 0x0000007f06ff7812 */ /* 0x008fe2000784c0ff */
[----:B--2---:R-:W-:-:S12]  /*1970*/  @P1 BRA `(.L_x_142) ;  /* 0x0000000000081947 */ /* 0x004fd80003800000 */
[----:B------:R-:W2:Y:S02]  /*1980*/  SYNCS.PHASECHK.TRANS64.TRYWAIT P1, [R4+URZ+0x19c30], R5 ;  /* 0x019c3005040075a7 */ /* 0x000ea4000802017f */
[----:B--2---:R-:W-:Y:S05]  /*1990*/  @!P1 BRA `(.L_x_143) ;  /* 0x000000c8000c9947 */ /* 0x004fea0003800000 */
.L_x_142:
[----:B------:R-:W-:Y:S05]  /*19a0*/  WARPSYNC.ALL ;  /* 0x0000000000007948 */ /* 0x000fea0003800000 */
[----:B------:R-:W-:Y:S01]  /*19b0*/  R2UR UR4, R2 ;  /* 0x00000000020472ca */ /* 0x000fe200000e0000 */
[----:B------:R-:W-:Y:S01]  /*19c0*/  WARPGROUP.ARRIVE ;  /* 0x00000000000079c5 */ /* 0x000fe20000000000 */
[----:B------:R-:W-:Y:S01]  /*19d0*/  UMOV UR5, 0xc0000010 ;  /* 0xc000001000057882 */ /* 0x000fe20000000000 */
[----:B------:R-:W-:Y:S01]  /*19e0*/  UMOV UR7, 0xc0000010 ;  /* 0xc000001000077882 */ /* 0x000fe20000000000 */
[----:B------:R-:W-:Y:S01]  /*19f0*/  UMOV UR9, 0xc0000010 ;  /* 0xc000001000097882 */ /* 0x000fe20000000000 */
[----:B------:R-:W-:Y:S01]  /*1a00*/  UMOV UR11, 0xc0000010 ;  /* 0xc0000010000b7882 */ /* 0x000fe20000000000 */
[----:B------:R-:W-:Y:S01]  /*1a10*/  UMOV UR13, 0xc0000010 ;  /* 0xc0000010000d7882 */ /* 0x000fe20000000000 */
[----:B------:R-:W-:Y:S01]  /*1a20*/  UMOV UR15, 0xc0000010 ;  /* 0xc0000010000f7882 */ /* 0x000fe20000000000 */
[----:B------:R-:W-:Y:S01]  /*1a30*/  ULDC UR17, c[0x0][0x988] ;  /* 0x0002620000117ab9 */ /* 0x000fe20000000800 */
[----:B------:R-:W3:Y:S01]  /*1a40*/  S2R R92, SR_TID.X ;  /* 0x00000000005c7919 */ /* 0x000ee20000002100 */
[----:B------:R-:W-:Y:S01]  /*1a50*/  UISETP.GE.AND UP0, UPT, UR47, 0x81, UPT ;  /* 0x000000812f00788c */ /* 0x000fe2000bf06270 */
[----:B------:R-:W-:-:S02]  /*1a60*/  IMAD.MOV.U32 R134, RZ, RZ, R135 ;  /* 0x000000ffff867224 */ /* 0x000fc400078e0087 */
[----:B------:R-:W-:Y:S01]  /*1a70*/  UIADD3 UR4, UR4, 0x13800, URZ ;  /* 0x0001380004047890 */ /* 0x000fe2000fffe03f */
[--C-:B------:R-:W-:Y:S02]  /*1a80*/  IMAD.MOV.U32 R133, RZ, RZ, R135.reuse ;  /* 0x000000ffff857224 */ /* 0x100fe400078e0087 */
[--C-:B------:R-:W-:Y:S01]  /*1a90*/  IMAD.MOV.U32 R132, RZ, RZ, R135.reuse ;  /* 0x000000ffff847224 */ /* 0x100fe200078e0087 */
[----:B------:R-:W-:Y:S01]  /*1aa0*/  USHF.R.U32.HI UR4, URZ, 0x4, UR4 ;  /* 0x000000043f047899 */ /* 0x000fe20008011604 */
[--C-:B------:R-:W-:Y:S02]  /*1ab0*/  IMAD.MOV.U32 R131, RZ, RZ, R135.reuse ;  /* 0x000000ffff837224 */ /* 0x100fe400078e0087 */
[--C-:B------:R-:W-:Y:S01]  /*1ac0*/  IMAD.MOV.U32 R130, RZ, RZ, R135.reuse ;  /* 0x000000ffff827224 */ /* 0x100fe200078e0087 */
[----:B------:R-:W-:Y:S01]  /*1ad0*/  ULOP3.LUT UR4, UR4, 0x3fff, URZ, 0xc0, !UPT ;  /* 0x00003fff04047892 */ /* 0x000fe2000f8ec03f */
[--C-:B------:R-:W-:Y:S02]  /*1ae0*/  IMAD.MOV.U32 R129, RZ, RZ, R135.reuse ;  /* 0x000000ffff817224 */ /* 0x100fe400078e0087 */
[--C-:B------:R-:W-:Y:S01]  /*1af0*/  IMAD.MOV.U32 R128, RZ, RZ, R135.reuse ;  /* 0x000000ffff807224 */ /* 0x100fe200078e0087 */
[----:B------:R-:W-:Y:S01]  /*1b00*/  ULOP3.LUT UR16, UR4, 0x10000, URZ, 0xfc, !UPT ;  /* 0x0001000004107892 */ /* 0x000fe2000f8efc3f */
[--C-:B------:R-:W-:Y:S01]  /*1b10*/  IMAD.MOV.U32 R127, RZ, RZ, R135.reuse ;  /* 0x000000ffff7f7224 */ /* 0x100fe200078e0087 */
[----:B------:R-:W-:Y:S01]  /*1b20*/  ULOP3.LUT UR4, UR48, 0x10000, URZ, 0xfc, !UPT ;  /* 0x0001000030047892 */ /* 0x000fe2000f8efc3f */
[--C-:B------:R-:W-:Y:S01]  /*1b30*/  IMAD.MOV.U32 R126, RZ, RZ, R135.reuse ;  /* 0x000000ffff7e7224 */ /* 0x100fe200078e0087 */
[----:B------:R-:W-:Y:S01]  /*1b40*/  UIMAD UR6, UR36, 0x300, UR16 ;  /* 0x00000300240678a4 */ /* 0x000fe2000f8e0210 */
[--C-:B------:R-:W-:Y:S01]  /*1b50*/  IMAD.MOV.U32 R125, RZ, RZ, R135.reuse ;  /* 0x000000ffff7d7224 */ /* 0x100fe200078e0087 */
[----:B------:R-:W-:Y:S01]  /*1b60*/  UIADD3 UR8, UR4, 0x180, URZ ;  /* 0x0000018004087890 */ /* 0x000fe2000fffe03f */
[--C-:B------:R-:W-:Y:S01]  /*1b70*/  IMAD.MOV.U32 R124, RZ, RZ, R135.reuse ;  /* 0x000000ffff7c7224 */ /* 0x100fe200078e0087 */
[----:B------:R-:W-:Y:S01]  /*1b80*/  UIADD3 UR10, UR6, 0x100, URZ ;  /* 0x00000100060a7890 */ /* 0x000fe2000fffe03f */
[--C-:B------:R-:W-:Y:S01]  /*1b90*/  IMAD.MOV.U32 R123, RZ, RZ, R135.reuse ;  /* 0x000000ffff7b7224 */ /* 0x100fe200078e0087 */
[----:B------:R-:W-:Y:S01]  /*1ba0*/  UIADD3 UR12, UR4, 0x300, URZ ;  /* 0x00000300040c7890 */ /* 0x000fe2000fffe03f */
[----:B------:R-:W-:Y:S01]  /*1bb0*/  IMAD.MOV.U32 R122, RZ, RZ, R135 ;  /* 0x000000ffff7a7224 */ /* 0x000fe200078e0087 */
[----:B------:R-:W-:-:S02]  /*1bc0*/  UIADD3 UR14, UR6, 0x200, URZ ;  /* 0x00000200060e7890 */ /* 0x000fc4000fffe03f */
[----:B------:R-:W-:Y:S01]  /*1bd0*/  QGMMA.64x128x32.F32.E4M3.E4M3 R24, gdesc[UR4], RZ, !UPT, gsb0 ;  /* 0x01e00000041879f3 */ /* 0x000fe2000c0008ff */
        /* <DEDUP_REMOVED lines=34> */
[----:B------:R-:W-:Y:S03]  /*1e00*/  QGMMA.64x128x32.F32.E4M3.E4M3 R24, gdesc[UR12], R24, gsb0 ;  /* 0x01e000000c1879f3 */ /* 0x000fe60008000818 */
[----:B------:R-:W-:Y:S02]  /*1e10*/  WARPGROUP.DEPBAR.LE gsb0, 0x0 ;  /* 0x00008000000079c5 */ /* 0x000fe40000010000 */
[C---:B------:R-:W-:Y:S01]  /*1e20*/  FMUL.FTZ R10, R0.reuse, R26 ;  /* 0x0000001a000a7220 */ /* 0x040fe20000410000 */
[C---:B------:R-:W-:Y:S01]  /*1e30*/  FMUL.FTZ R9, R0.reuse, R27 ;  /* 0x0000001b00097220 */ /* 0x040fe20000410000 */
[C---:B------:R-:W-:Y:S01]  /*1e40*/  FMUL.FTZ R7, R0.reuse, R28 ;  /* 0x0000001c00077220 */ /* 0x040fe20000410000 */
[C---:B------:R-:W-:Y:S01]  /*1e50*/  FMUL.FTZ R14, R0.reuse, R30 ;  /* 0x0000001e000e7220 */ /* 0x040fe20000410000 */
[C---:B------:R-:W-:Y:S01]  /*1e60*/  FMUL.FTZ R13, R0.reuse, R32 ;  /* 0x00000020000d7220 */ /* 0x040fe20000410000 */
[C---:B-12---:R-:W-:Y:S01]  /*1e70*/  FMUL.FTZ R5, R0.reuse, R24 ;  /* 0x0000001800057220 */ /* 0x046fe20000410000 */
[----:B------:R-:W1:Y:S01]  /*1e80*/  MUFU.TANH R10, R10 ;  /* 0x0000000a000a7308 */ /* 0x000e620000002400 */
[C---:B------:R-:W-:Y:S01]  /*1e90*/  FMUL.FTZ R12, R0.reuse, R31 ;  /* 0x0000001f000c7220 */ /* 0x040fe20000410000 */
[C---:B------:R-:W-:Y:S01]  /*1ea0*/  FMUL.FTZ R15, R0.reuse, R37 ;  /* 0x00000025000f7220 */ /* 0x040fe20000410000 */
[C---:B------:R-:W-:Y:S01]  /*1eb0*/  FMUL.FTZ R6, R0.reuse, R25 ;  /* 0x0000001900067220 */ /* 0x040fe20000410000 */
[C---:B------:R-:W-:Y:S01]  /*1ec0*/  FMUL.FTZ R25, R0.reuse, R41 ;  /* 0x0000002900197220 */ /* 0x040fe20000410000 */
[----:B------:R-:W-:Y:S01]  /*1ed0*/  FMUL.FTZ R32, R0, R42 ;  /* 0x0000002a00207220 */ /* 0x000fe20000410000 */
[----:B------:R-:W-:-:S02]  /*1ee0*/  VIADD R41, R154, UR47 ;  /* 0x0000002f9a297c36 */ /* 0x000fc40008000000 */
[C---:B------:R-:W-:Y:S01]  /*1ef0*/  FMUL.FTZ R20, R0.reuse, R35 ;  /* 0x0000002300147220 */ /* 0x040fe20000410000 */
[----:B------:R-:W2:Y:S01]  /*1f00*/  MUFU.TANH R9, R9 ;  /* 0x0000000900097308 */ /* 0x000ea20000002400 */
[----:B------:R-:W-:Y:S02]  /*1f10*/  IMAD.U32 R42, RZ, RZ, UR46 ;  /* 0x0000002eff2a7e24 */ /* 0x000fe4000f8e00ff */
[C---:B------:R-:W-:Y:S01]  /*1f20*/  FMUL.FTZ R24, R0.reuse, R34 ;  /* 0x0000002200187220 */ /* 0x040fe20000410000 */
[C---:B------:R-:W-:Y:S01]  /*1f30*/  FMUL.FTZ R28, R0.reuse, R38 ;  /* 0x00000026001c7220 */ /* 0x040fe20000410000 */
[----:B0-----:R-:W-:Y:S01]  /*1f40*/  FMUL.FTZ R11, R0, R33 ;  /* 0x00000021000b7220 */ /* 0x001fe20000410000 */
[----:B------:R-:W-:Y:S02]  /*1f50*/  IMAD R41, R42, -0x80, R41 ;  /* 0xffffff802a297824 */ /* 0x000fe400078e0229 */
[C---:B------:R-:W-:Y:S01]  /*1f60*/  FMUL.FTZ R30, R0.reuse, R45 ;  /* 0x0000002d001e7220 */ /* 0x040fe20000410000 */
[C---:B------:R-:W-:Y:S01]  /*1f70*/  FMUL.FTZ R8, R0.reuse, R29 ;  /* 0x0000001d00087220 */ /* 0x040fe20000410000 */
[----:B------:R-:W0:Y:S01]  /*1f80*/  MUFU.TANH R7, R7 ;  /* 0x0000000700077308 */ /* 0x000e220000002400 */
[C---:B------:R-:W-:Y:S01]  /*1f90*/  FMUL.FTZ R21, R0.reuse, R36 ;  /* 0x0000002400157220 */ /* 0x040fe20000410000 */
[C---:B------:R-:W-:Y:S01]  /*1fa0*/  ISETP.GT.AND P4, PT, R41.reuse, RZ, PT ;  /* 0x000000ff2900720c */ /* 0x040fe20003f84270 */
[C---:B------:R-:W-:Y:S01]  /*1fb0*/  FMUL.FTZ R26, R0.reuse, R39 ;  /* 0x00000027001a7220 */ /* 0x040fe20000410000 */
[C---:B------:R-:W-:Y:S01]  /*1fc0*/  ISETP.GT.AND P5, PT, R41.reuse, 0x1, PT ;  /* 0x000000012900780c */ /* 0x040fe20003fa4270 */
[C---:B------:R-:W-:Y:S01]  /*1fd0*/  FMUL.FTZ R31, R0.reuse, R44 ;  /* 0x0000002c001f7220 */ /* 0x040fe20000410000 */
[C---:B------:R-:W-:Y:S01]  /*1fe0*/  ISETP.GT.AND P1, PT, R41.reuse, 0x8, PT ;  /* 0x000000082900780c */ /* 0x040fe20003f24270 */
[C---:B------:R-:W-:Y:S01]  /*1ff0*/  FMUL.FTZ R36, R0.reuse, R48 ;  /* 0x0000003000247220 */ /* 0x040fe20000410000 */
[----:B------:R-:W4:Y:S01]  /*2000*/  MUFU.TANH R14, R14 ;  /* 0x0000000e000e7308 */ /* 0x000f220000002400 */
[----:B------:R-:W-:Y:S01]  /*2010*/  ISETP.GT.AND P3, PT, R41, 0x10, PT ;  /* 0x000000102900780c */ /* 0x000fe20003f64270 */
[----:B------:R-:W-:Y:S01]  /*2020*/  FMUL.FTZ R29, R0, R43 ;  /* 0x0000002b001d7220 */ /* 0x000fe20000410000 */
[----:B-1----:R-:W-:Y:S01]  /*2030*/  FSEL R42, R10, -INF , P4 ;  /* 0xff8000000a2a7808 */ /* 0x002fe20002000000 */
[C---:B------:R-:W-:Y:S01]  /*2040*/  FMUL.FTZ R38, R0.reuse, R50 ;  /* 0x0000003200267220 */ /* 0x040fe20000410000 */
[----:B--2---:R-:W-:Y:S01]  /*2050*/  FSEL R45, R9, -INF , P5 ;  /* 0xff800000092d7808 */ /* 0x004fe20002800000 */
[C---:B------:R-:W-:Y:S01]  /*2060*/  FMUL.FTZ R35, R0.reuse, R49 ;  /* 0x0000003100237220 */ /* 0x040fe20000410000 */
[----:B------:R-:W-:Y:S01]  /*2070*/  ISETP.GT.AND P2, PT, R41, 0x9, PT ;  /* 0x000000092900780c */ /* 0x000fe20003f44270 */
[----:B------:R-:W1:Y:S01]  /*2080*/  MUFU.TANH R13, R13 ;  /* 0x0000000d000d7308 */ /* 0x000e620000002400 */
        /* <DEDUP_REMOVED lines=8> */
[----:B----4-:R-:W-:Y:S01]  /*2110*/  FSEL R44, R14, -INF , P1 ;  /* 0xff8000000e2c7808 */ /* 0x010fe20000800000 */
[C---:B------:R-:W-:Y:S01]  /*2120*/  FMUL.FTZ R88, R0.reuse, R54 ;  /* 0x0000003600587220 */ /* 0x040fe20000410000 */
[----:B------:R-:W-:Y:S01]  /*2130*/  ISETP.GT.AND P1, PT, R41, 0x19, PT ;  /* 0x000000192900780c */ /* 0x000fe20003f24270 */
[C---:B------:R-:W-:Y:S01]  /*2140*/  FMUL.FTZ R43, R0.reuse, R55 ;  /* 0x00000037002b7220 */ /* 0x040fe20000410000 */
[C---:B------:R-:W-:Y:S01]  /*2150*/  FMUL.FTZ R89, R0.reuse, R58 ;  /* 0x0000003a00597220 */ /* 0x040fe20000410000 */
[C---:B------:R-:W-:Y:S01]  /*2160*/  FMUL.FTZ R46, R0.reuse, R56 ;  /* 0x00000038002e7220 */ /* 0x040fe20000410000 */
[C---:B------:R-:W-:Y:S01]  /*2170*/  FMUL.FTZ R58, R0.reuse, R59 ;  /* 0x0000003b003a7220 */ /* 0x040fe20000410000 */
[----:B------:R-:W2:Y:S01]  /*2180*/  MUFU.TANH R12, R12 ;  /* 0x0000000c000c7308 */ /* 0x000ea20000002400 */
[----:B-1----:R-:W-:Y:S01]  /*2190*/  FSEL R9, R13, -INF , P3 ;  /* 0xff8000000d097808 */ /* 0x002fe20001800000 */
[----:B------:R-:W-:Y:S01]  /*21a0*/  FMUL.FTZ R91, R0, R62 ;  /* 0x0000003e005b7220 */ /* 0x000fe20000410000 */
[----:B------:R-:W-:Y:S01]  /*21b0*/  FMNMX.FTZ R13, R42, R45, !PT ;  /* 0x0000002d2a0d7209 */ /* 0x000fe20007810000 */
[C---:B------:R-:W-:Y:S01]  /*21c0*/  FMUL.FTZ R90, R0.reuse, R63 ;  /* 0x0000003f005a7220 */ /* 0x040fe20000410000 */
[C---:B------:R-:W-:Y:S01]  /*21d0*/  FMUL.FTZ R66, R0.reuse, R66 ;  /* 0x0000004200427220 */ /* 0x040fe20000410000 */
[C---:B------:R-:W-:Y:S01]  /*21e0*/  FMUL.FTZ R47, R0.reuse, R57 ;  /* 0x00000039002f7220 */ /* 0x040fe20000410000 */
[C---:B------:R-:W-:Y:S01]  /*21f0*/  FMUL.FTZ R57, R0.reuse, R61 ;  /* 0x0000003d00397220 */ /* 0x040fe20000410000 */
[----:B------:R-:W1:Y:S01]  /*2200*/  MUFU.TANH R15, R15 ;  /* 0x0000000f000f7308 */ /* 0x000e620000002400 */
[----:B0-----:R-:W-:Y:S01]  /*2210*/  FSEL R5, R5, -INF , P4 ;  /* 0xff80000005057808 */ /* 0x001fe20002000000 */
[C---:B------:R-:W-:Y:S01]  /*2220*/  FMUL.FTZ R61, R0.reuse, R65 ;  /* 0x00000041003d7220 */ /* 0x040fe20000410000 */
[----:B------:R-:W-:Y:S01]  /*2230*/  ISETP.GT.AND P4, PT, R41, 0x11, PT ;  /* 0x000000112900780c */ /* 0x000fe20003f84270 */
[C---:B------:R-:W-:Y:S01]  /*2240*/  FMUL.FTZ R65, R0.reuse, R67 ;  /* 0x0000004300417220 */ /* 0x040fe20000410000 */
[C---:B------:R-:W-:Y:S01]  /*2250*/  FMUL.FTZ R59, R0.reuse, R60 ;  /* 0x0000003c003b7220 */ /* 0x040fe20000410000 */
[C---:B------:R-:W-:Y:S01]  /*2260*/  FMUL.FTZ R62, R0.reuse, R68 ;  /* 0x00000044003e7220 */ /* 0x040fe20000410000 */
[----:B------:R-:W-:Y:S01]  /*2270*/  FMUL.FTZ R68, R0, R70 ;  /* 0x0000004600447220 */ /* 0x000fe20000410000 */
[----:B------:R-:W0:Y:S01]  /*2280*/  MUFU.TANH R20, R20 ;  /* 0x0000001400147308 */ /* 0x000e220000002400 */
[----:B--2---:R-:W-:Y:S01]  /*2290*/  FSEL R48, R12, -INF , P2 ;  /* 0xff8000000c307808 */ /* 0x004fe20001000000 */
[C---:B------:R-:W-:Y:S01]  /*22a0*/  FMUL.FTZ R60, R0.reuse, R69 ;  /* 0x00000045003c7220 */ /* 0x040fe20000410000 */
[C---:B------:R-:W-:Y:S01]  /*22b0*/  FMUL.FTZ R69, R0.reuse, R71 ;  /* 0x0000004700457220 */ /* 0x040fe20000410000 */
        /* <DEDUP_REMOVED lines=11> */
[----:B------:R-:W-:Y:S01]  /*2370*/  FMUL.FTZ R83, R0, R83 ;  /* 0x0000005300537220 */ /* 0x000fe20000410000 */
[----:B------:R-:W1:Y:S01]  /*2380*/  MUFU.TANH R6, R6 ;  /* 0x0000000600067308 */ /* 0x000e620000002400 */
[----:B0-----:R-:W-:Y:S01]  /*2390*/  FSEL R50, R20, -INF , P4 ;  /* 0xff80000014327808 */ /* 0x001fe20002000000 */
[----:B------:R-:W-:Y:S01]  /*23a0*/  FMUL.FTZ R86, R0, R86 ;  /* 0x0000005600567220 */ /* 0x000fe20000410000 */
[----:B------:R-:W-:Y:S01]  /*23b0*/  FMNMX.FTZ R20, R48, R15, !PT ;  /* 0x0000000f30147209 */ /* 0x000fe20007810000 */
[C---:B------:R-:W-:Y:S01]  /*23c0*/  FMUL.FTZ R76, R0.reuse, R76 ;  /* 0x0000004c004c7220 */ /* 0x040fe20000410000 */
[----:B------:R-:W-:Y:S01]  /*23d0*/  FMUL.FTZ R87, R0, R87 ;  /* 0x0000005700577220 */ /* 0x000fe20000410000 */
[----:B------:R-:W-:-:S02]  /*23e0*/  IMAD.U32 R72, RZ, RZ, UR17 ;  /* 0x00000011ff487e24 */ /* 0x000fc4000f8e00ff */
[----:B------:R-:W-:Y:S01]  /*23f0*/  FMUL.FTZ R77, R0, R77 ;  /* 0x0000004d004d7220 */ /* 0x000fe20000410000 */
[----:B------:R-:W0:Y:S01]  /*2400*/  MUFU.TANH R28, R28 ;  /* 0x0000001c001c7308 */ /* 0x000e220000002400 */
[----:B--2---:R-:W-:Y:S01]  /*2410*/  FSEL R49, R24, -INF , P3 ;  /* 0xff80000018317808 */ /* 0x004fe20001800000 */
[C---:B------:R-:W-:Y:S01]  /*2420*/  FMUL.FTZ R80, R0.reuse, R80 ;  /* 0x0000005000507220 */ /* 0x040fe20000410000 */
[----:B------:R-:W-:Y:S01]  /*2430*/  ISETP.GT.AND P3, PT, R41, 0x21, PT ;  /* 0x000000212900780c */ /* 0x000fe20003f64270 */
[C---:B------:R-:W-:Y:S01]  /*2440*/  FMUL.FTZ R81, R0.reuse, R81 ;  /* 0x0000005100517220 */ /* 0x040fe20000410000 */
[----:B------:R-:W-:Y:S01]  /*2450*/  FMNMX.FTZ R15, R49, R20, !PT ;  /* 0x00000014310f7209 */ /* 0x000fe20007810000 */
[C---:B------:R-:W-:Y:S01]  /*2460*/  FMUL.FTZ R84, R0.reuse, R84 ;  /* 0x0000005400547220 */ /* 0x040fe20000410000 */
[----:B------:R-:W-:Y:S01]  /*2470*/  FMUL.FTZ R85, R0, R85 ;  /* 0x0000005500557220 */ /* 0x000fe20000410000 */
[----:B------:R-:W2:Y:S01]  /*2480*/  MUFU.TANH R11, R11 ;  /* 0x0000000b000b7308 */ /* 0x000ea20000002400 */
[----:B-1----:R-:W-:-:S02]  /*2490*/  FSEL R6, R6, -INF , P5 ;  /* 0xff80000006067808 */ /* 0x002fc40002800000 */
[----:B------:R-:W-:Y:S02]  /*24a0*/  ISETP.GT.AND P5, PT, R41, 0x18, PT ;  /* 0x000000182900780c */ /* 0x000fe40003fa4270 */
[----:B------:R-:W-:-:S03]  /*24b0*/  FMNMX.FTZ R20, R50, R15, !PT ;  /* 0x0000000f32147209 */ /* 0x000fc60007810000 */
[----:B------:R-:W1:Y:S01]  /*24c0*/  MUFU.TANH R8, R8 ;  /* 0x0000000800087308 */ /* 0x000e620000002400 */
[----:B0-----:R-:W-:-:S07]  /*24d0*/  FSEL R51, R28, -INF , P5 ;  /* 0xff8000001c337808 */ /* 0x001fce0002800000 */
[----:B------:R-:W0:Y:S01]  /*24e0*/  MUFU.TANH R21, R21 ;  /* 0x0000001500157308 */ /* 0x000e220000002400 */
[----:B--2---:R-:W-:Y:S02]  /*24f0*/  FSEL R10, R11, -INF , P4 ;  /* 0xff8000000b0a7808 */ /* 0x004fe40002000000 */
[----:B------:R-:W-:-:S05]  /*2500*/  ISETP.GT.AND P4, PT, R41, 0x28, PT ;  /* 0x000000282900780c */ /* 0x000fca0003f84270 */
[----:B------:R-:W2:Y:S01]  /*2510*/  MUFU.TANH R26, R26 ;  /* 0x0000001a001a7308 */ /* 0x000ea20000002400 */
[----:B-1----:R-:W-:Y:S02]  /*2520*/  FSEL R8, R8, -INF , P2 ;  /* 0xff80000008087808 */ /* 0x002fe40001000000 */
[----:B------:R-:W-:-:S05]  /*2530*/  ISETP.GT.AND P2, PT, R41, 0x20, PT ;  /* 0x000000202900780c */ /* 0x000fca0003f44270 */
[----:B------:R-:W1:Y:S01]  /*2540*/  MUFU.TANH R32, R32 ;  /* 0x0000002000207308 */ /* 0x000e620000002400 */
[----:B0-----:R-:W-:Y:S02]  /*2550*/  FSEL R11, R21, -INF , P5 ;  /* 0xff800000150b7808 */ /* 0x001fe40002800000 */
[----:B------:R-:W-:Y:S02]  /*2560*/  FMNMX.FTZ R21, R51, R20, !PT ;  /* 0x0000001433157209 */ /* 0x000fe40007810000 */
[----:B------:R-:W-:-:S03]  /*2570*/  ISETP.GT.AND P5, PT, R41, 0x29, PT ;  /* 0x000000292900780c */ /* 0x000fc60003fa4270 */
[----:B------:R-:W0:Y:S01]  /*2580*/  MUFU.TANH R25, R25 ;  /* 0x0000001900197308 */ /* 0x000e220000002400 */
[----:B--2---:R-:W-:Y:S02]  /*2590*/  FSEL R52, R26, -INF , P1 ;  /* 0xff8000001a347808 */ /* 0x004fe40000800000 */
[----:B------:R-:W-:Y:S02]  /*25a0*/  ISETP.GT.AND P1, PT, R41, 0x30, PT ;  /* 0x000000302900780c */ /* 0x000fe40003f24270 */
[----:B------:R-:W-:-:S03]  /*25b0*/  FMNMX.FTZ R24, R52, R21, !PT ;  /* 0x0000001534187209 */ /* 0x000fc60007810000 */
[----:B------:R-:W2:Y:S01]  /*25c0*/  MUFU.TANH R29, R29 ;  /* 0x0000001d001d7308 */ /* 0x000ea20000002400 */
[----:B-1----:R-:W-:-:S07]  /*25d0*/  FSEL R53, R32, -INF , P2 ;  /* 0xff80000020357808 */ /* 0x002fce0001000000 */
[----:B------:R-:W1:Y:S01]  /*25e0*/  MUFU.TANH R34, R34 ;  /* 0x0000002200227308 */ /* 0x000e620000002400 */
[----:B0-----:R-:W-:Y:S02]  /*25f0*/  FSEL R14, R25, -INF , P3 ;  /* 0xff800000190e7808 */ /* 0x001fe40001800000 */
[----:B------:R-:W-:-:S05]  /*2600*/  FMNMX.FTZ R25, R53, R24, !PT ;  /* 0x0000001835197209 */ /* 0x000fca0007810000 */
        /* <DEDUP_REMOVED lines=8> */
[----:B------:R-:W-:Y:S02]  /*2690*/  FMNMX.FTZ R27, R55, R26, !PT ;  /* 0x0000001a371b7209 */ /* 0x000fe40007810000 */
[----:B------:R-:W-:-:S03]  /*26a0*/  ISETP.GT.AND P2, PT, R41, 0x31, PT ;  /* 0x000000312900780c */ /* 0x000fc60003f44270 */
[----:B------:R-:W0:Y:S01]  /*26b0*/  MUFU.TANH R37, R37 ;  /* 0x0000002500257308 */ /* 0x000e220000002400 */
[----:B--2---:R-:W-:-:S04]  /*26c0*/  FSEL R56, R33, -INF , P5 ;  /* 0xff80000021387808 */ /* 0x004fc80002800000 */
[----:B------:R-:W-:-:S03]  /*26d0*/  FMNMX.FTZ R27, R56, R27, !PT ;  /* 0x0000001b381b7209 */ /* 0x000fc60007810000 */
[----:B------:R-:W2:Y:S01]  /*26e0*/  MUFU.TANH R31, R31 ;  /* 0x0000001f001f7308 */ /* 0x000ea20000002400 */
[----:B-1----:R-:W-:-:S04]  /*26f0*/  FSEL R38, R38, -INF , P1 ;  /* 0xff80000026267808 */ /* 0x002fc80000800000 */
[----:B------:R-:W-:-:S03]  /*2700*/  FMNMX.FTZ R28, R38, R27, !PT ;  /* 0x0000001b261c7209 */ /* 0x000fc60007810000 */
[----:B------:R-:W1:Y:S01]  /*2710*/  MUFU.TANH R88, R88 ;  /* 0x0000005800587308 */ /* 0x000e620000002400 */
[----:B0-----:R-:W-:-:S04]  /*2720*/  FSEL R63, R37, -INF , P2 ;  /* 0xff800000253f7808 */ /* 0x001fc80001000000 */
[----:B------:R-:W-:-:S03]  /*2730*/  FMNMX.FTZ R29, R63, R28, !PT ;  /* 0x0000001c3f1d7209 */ /* 0x000fc60007810000 */
[----:B------:R-:W0:Y:S01]  /*2740*/  MUFU.TANH R30, R30 ;  /* 0x0000001e001e7308 */ /* 0x000e220000002400 */
[----:B--2---:R-:W-:Y:S02]  /*2750*/  FSEL R15, R31, -INF , P4 ;  /* 0xff8000001f0f7808 */ /* 0x004fe40002000000 */
[----:B------:R-:W-:-:S05]  /*2760*/  ISETP.GT.AND P4, PT, R41, 0x39, PT ;  /* 0x000000392900780c */ /* 0x000fca0003f84270 */
[----:B------:R-:W2:Y:S01]  /*2770*/  MUFU.TANH R43, R43 ;  /* 0x0000002b002b7308 */ /* 0x000ea20000002400 */
[----:B-1----:R-:W-:-:S07]  /*2780*/  FSEL R88, R88, -INF , P3 ;  /* 0xff80000058587808 */ /* 0x002fce0001800000 */
[----:B------:R-:W1:Y:S01]  /*2790*/  MUFU.TANH R36, R36 ;  /* 0x0000002400247308 */ /* 0x000e620000002400 */
[----:B0-----:R-:W-:Y:S02]  /*27a0*/  FSEL R20, R30, -INF , P5 ;  /* 0xff8000001e147808 */ /* 0x001fe40002800000 */
[----:B------:R-:W-:Y:S02]  /*27b0*/  ISETP.GT.AND P5, PT, R41, 0x40, PT ;  /* 0x000000402900780c */ /* 0x000fe40003fa4270 */
[----:B------:R-:W-:-:S03]  /*27c0*/  FMNMX.FTZ R30, R88, R29, !PT ;  /* 0x0000001d581e7209 */ /* 0x000fc60007810000 */
[----:B------:R-:W0:Y:S01]  /*27d0*/  MUFU.TANH R89, R89 ;  /* 0x0000005900597308 */ /* 0x000e220000002400 */
[----:B--2---:R-:W-:-:S04]  /*27e0*/  FSEL R43, R43, -INF , P4 ;  /* 0xff8000002b2b7808 */ /* 0x004fc80002000000 */
[----:B------:R-:W-:-:S03]  /*27f0*/  FMNMX.FTZ R30, R43, R30, !PT ;  /* 0x0000001e2b1e7209 */ /* 0x000fc60007810000 */
[----:B------:R-:W2:Y:S01]  /*2800*/  MUFU.TANH R35, R35 ;  /* 0x0000002300237308 */ /* 0x000ea20000002400 */
[----:B-1----:R-:W-:Y:S02]  /*2810*/  FSEL R21, R36, -INF , P1 ;  /* 0xff80000024157808 */ /* 0x002fe40000800000 */
[----:B------:R-:W-:-:S05]  /*2820*/  ISETP.GT.AND P1, PT, R41, 0x41, PT ;  /* 0x000000412900780c */ /* 0x000fca0003f24270 */
[----:B------:R-:W1:Y:S01]  /*2830*/  MUFU.TANH R58, R58 ;  /* 0x0000003a003a7308 */ /* 0x000e620000002400 */
[----:B0-----:R-:W-:-:S04]  /*2840*/  FSEL R89, R89, -INF , P5 ;  /* 0xff80000059597808 */ /* 0x001fc80002800000 */
[----:B------:R-:W-:-:S03]  /*2850*/  FMNMX.FTZ R31, R89, R30, !PT ;  /* 0x0000001e591f7209 */ /* 0x000fc60007810000 */
[----:B------:R-:W0:Y:S01]  /*2860*/  MUFU.TANH R40, R40 ;  /* 0x0000002800287308 */ /* 0x000e220000002400 */
[----:B--2---:R-:W-:Y:S02]  /*2870*/  FSEL R24, R35, -INF , P2 ;  /* 0xff80000023187808 */ /* 0x004fe40001000000 */
[----:B------:R-:W-:-:S05]  /*2880*/  ISETP.GT.AND P2, PT, R41, 0x48, PT ;  /* 0x000000482900780c */ /* 0x000fca0003f44270 */
[----:B------:R-:W2:Y:S01]  /*2890*/  MUFU.TANH R91, R91 ;  /* 0x0000005b005b7308 */ /* 0x000ea20000002400 */
[----:B-1----:R-:W-:-:S04]  /*28a0*/  FSEL R58, R58, -INF , P1 ;  /* 0xff8000003a3a7808 */ /* 0x002fc80000800000 */
[----:B------:R-:W-:-:S03]  /*28b0*/  FMNMX.FTZ R32, R58, R31, !PT ;  /* 0x0000001f3a207209 */ /* 0x000fc60007810000 */
[----:B------:R-:W1:Y:S01]  /*28c0*/  MUFU.TANH R39, R39 ;  /* 0x0000002700277308 */ /* 0x000e620000002400 */
[----:B0-----:R-:W-:Y:S02]  /*28d0*/  FSEL R25, R40, -INF , P3 ;  /* 0xff80000028197808 */ /* 0x001fe40001800000 */
[----:B------:R-:W-:-:S05]  /*28e0*/  ISETP.GT.AND P3, PT, R41, 0x49, PT ;  /* 0x000000492900780c */ /* 0x000fca0003f64270 */
        /* <DEDUP_REMOVED lines=49> */
[----:B-1----:R-:W-:Y:S02]  /*2c00*/  FSEL R34, R60, -INF , P2 ;  /* 0xff8000003c227808 */ /* 0x002fe40001000000 */
[----:B------:R-:W-:-:S05]  /*2c10*/  ISETP.GT.AND P2, PT, R41, 0x70, PT ;  /* 0x000000702900780c */ /* 0x000fca0003f44270 */
[----:B------:R-:W1:Y:S01]  /*2c20*/  MUFU.TANH R67, R67 ;  /* 0x0000004300437308 */ /* 0x000e620000002400 */
[----:B0-----:R-:W-:-:S04]  /*2c30*/  FSEL R60, R78, -INF , P5 ;  /* 0xff8000004e3c7808 */ /* 0x001fc80002800000 */
        /* <DEDUP_REMOVED lines=19> */
[----:B------:R-:W-:Y:S01]  /*2d70*/  MUFU.TANH R77, R77 ;  /* 0x0000004d004d7308 */ /* 0x000fe20000002400 */
[----:B--2---:R-:W-:-:S04]  /*2d80*/  FSEL R70, R86, -INF , P4 ;  /* 0xff80000056467808 */ /* 0x004fc80002000000 */
[----:B------:R-:W-:-:S03]  /*2d90*/  FMNMX.FTZ R39, R70, R39, !PT ;  /* 0x0000002746277209 */ /* 0x000fc60007810000 */
[----:B------:R-:W-:Y:S01]  /*2da0*/  MUFU.TANH R80, R80 ;  /* 0x0000005000507308 */ /* 0x000fe20000002400 */
[----:B-1----:R-:W-:-:S04]  /*2db0*/  FSEL R68, R68, -INF , P5 ;  /* 0xff80000044447808 */ /* 0x002fc80002800000 */
[----:B------:R-:W-:-:S03]  /*2dc0*/  FMNMX.FTZ R39, R68, R39, !PT ;  /* 0x0000002744277209 */ /* 0x000fc60007810000 */
[----:B------:R-:W0:Y:S02]  /*2dd0*/  MUFU.TANH R73, R81 ;  /* 0x0000005100497308 */ /* 0x000e240000002400 */
[----:B------:R-:W1:Y:S06]  /*2de0*/  SHFL.BFLY PT, R40, R39, 0x2, 0x1f ;  /* 0x0c401f0027287f89 */ /* 0x000e6c00000e0000 */
[----:B------:R-:W2:Y:S08]  /*2df0*/  MUFU.TANH R74, R84 ;  /* 0x00000054004a7308 */ /* 0x000eb00000002400 */
[----:B------:R-:W4:Y:S01]  /*2e00*/  MUFU.TANH R76, R85 ;  /* 0x00000055004c7308 */ /* 0x000f220000002400 */
[----:B0-----:R-:W-:-:S02]  /*2e10*/  FSEL R73, R73, -INF , P3 ;  /* 0xff80000049497808 */ /* 0x001fc40001800000 */
[----:B--2---:R-:W-:Y:S02]  /*2e20*/  FSEL R74, R74, -INF , P4 ;  /* 0xff8000004a4a7808 */ /* 0x004fe40002000000 */
[----:B-1----:R-:W-:-:S05]  /*2e30*/  FMNMX.FTZ R40, R39, R40, !PT ;  /* 0x0000002827287209 */ /* 0x002fca0007810000 */
[----:B------:R-:W0:Y:S01]  /*2e40*/  SHFL.BFLY PT, R65, R40, 0x1, 0x1f ;  /* 0x0c201f0028417f89 */ /* 0x000e2200000e0000 */
[----:B----4-:R-:W-:Y:S02]  /*2e50*/  FSEL R76, R76, -INF , P5 ;  /* 0xff8000004c4c7808 */ /* 0x010fe40002800000 */
[----:B0-----:R-:W-:-:S04]  /*2e60*/  FMNMX.FTZ R65, R40, R65, !PT ;  /* 0x0000004128417209 */ /* 0x001fc80007810000 */
[C---:B------:R-:W-:Y:S01]  /*2e70*/  FSETP.NEU.FTZ.AND P6, PT, R65.reuse, -INF , PT ;  /* 0xff8000004100780b */ /* 0x040fe20003fdd000 */
[----:B------:R-:W-:-:S05]  /*2e80*/  FFMA.FTZ R69, R65, R72, -8 ;  /* 0xc100000041457423 */ /* 0x000fca0000010048 */
[----:B------:R-:W-:Y:S02]  /*2e90*/  FSEL R69, R69, RZ, P6 ;  /* 0x000000ff45457208 */ /* 0x000fe40003000000 */
[----:B---3--:R-:W-:Y:S01]  /*2ea0*/  LOP3.LUT P6, RZ, R92, 0x7f, RZ, 0xc0, !PT ;  /* 0x0000007f5cff7812 */ /* 0x008fe200078cc0ff */
[----:B------:R-:W-:Y:S02]  /*2eb0*/  IMAD.MOV.U32 R92, RZ, RZ, R135 ;  /* 0x000000ffff5c7224 */ /* 0x000fe400078e0087 */
[----:B------:R-:W-:-:S01]  /*2ec0*/  FFMA.FTZ R39, R42, UR17, -R69 ;  /* 0x000000112a277c23 */ /* 0x000fc20008010845 */
[----:B------:R-:W-:Y:S01]  /*2ed0*/  FMNMX.FTZ R42, R5, R6, !PT ;  /* 0x00000006052a7209 */ /* 0x000fe20007810000 */
[----:B------:R-:W-:-:S01]  /*2ee0*/  FFMA.FTZ R40, R45, UR17, -R69 ;  /* 0x000000112d287c23 */ /* 0x000fc20008010845 */
[--C-:B------:R-:W-:Y:S01]  /*2ef0*/  FFMA.FTZ R41, R44, UR17, -R69.reuse ;  /* 0x000000112c297c23 */ /* 0x100fe20008010845 */
[----:B------:R-:W-:-:S01]  /*2f00*/  FFMA.FTZ R71, R48, UR17, -R69 ;  /* 0x0000001130477c23 */ /* 0x000fc20008010845 */
[----:B------:R-:W-:Y:S01]  /*2f10*/  FMNMX.FTZ R45, R7, R42, !PT ;  /* 0x0000002a072d7209 */ /* 0x000fe20007810000 */
[----:B------:R-:W-:-:S01]  /*2f20*/  FFMA.FTZ R72, R49, UR17, -R69 ;  /* 0x0000001131487c23 */ /* 0x000fc20008010845 */
[--C-:B------:R-:W-:Y:S01]  /*2f30*/  FFMA.FTZ R75, R51, UR17, -R69.reuse ;  /* 0x00000011334b7c23 */ /* 0x100fe20008010845 */
[----:B------:R0:W-:Y:S01]  /*2f40*/  MUFU.EX2 R42, R71 ;  /* 0x00000047002a7308 */ /* 0x0001e20000000800 */
[----:B------:R-:W-:Y:S01]  /*2f50*/  FMNMX.FTZ R44, R8, R45, !PT ;  /* 0x0000002d082c7209 */ /* 0x000fe20007810000 */
[--C-:B------:R-:W-:Y:S01]  /*2f60*/  FFMA.FTZ R79, R46, UR17, -R69.reuse ;  /* 0x000000112e4f7c23 */ /* 0x100fe20008010845 */
[----:B------:R-:W-:-:S01]  /*2f70*/  FFMA.FTZ R46, R47, UR17, -R69 ;  /* 0x000000112f2e7c23 */ /* 0x000fc20008010845 */
[--C-:B------:R-:W-:Y:S01]  /*2f80*/  FFMA.FTZ R47, R57, UR17, -R69.reuse ;  /* 0x00000011392f7c23 */ /* 0x100fe20008010845 */
[----:B------:R-:W-:Y:S01]  /*2f90*/  FMNMX.FTZ R45, R9, R44, !PT ;  /* 0x0000002c092d7209 */ /* 0x000fe20007810000 */
[--C-:B------:R-:W-:Y:S01]  /*2fa0*/  FFMA.FTZ R57, R59, UR17, -R69.reuse ;  /* 0x000000113b397c23 */ /* 0x100fe20008010845 */
[----:B------:R-:W-:-:S01]  /*2fb0*/  FFMA.FTZ R59, R60, UR17, -R69 ;  /* 0x000000113c3b7c23 */ /* 0x000fc20008010845 */
[----:B------:R1:W-:Y:S01]  /*2fc0*/  MUFU.EX2 R44, R72 ;  /* 0x00000048002c7308 */ /* 0x0003e20000000800 */
[----:B------:R-:W-:Y:S01]  /*2fd0*/  FMNMX.FTZ R48, R10, R45, !PT ;  /* 0x0000002d0a307209 */ /* 0x000fe20007810000 */
[--C-:B------:R-:W-:Y:S01]  /*2fe0*/  FFMA.FTZ R45, R50, UR17, -R69.reuse ;  /* 0x00000011322d7c23 */ /* 0x100fe20008010845 */
[----:B0-----:R-:W-:-:S01]  /*2ff0*/  FFMA.FTZ R71, R53, UR17, -R69 ;  /* 0x0000001135477c23 */ /* 0x001fc20008010845 */
[--C-:B------:R-:W-:Y:S01]  /*3000*/  FFMA.FTZ R60, R62, UR17, -R69.reuse ;  /* 0x000000113e3c7c23 */ /* 0x100fe20008010845 */
[----:B------:R-:W-:Y:S01]  /*3010*/  FMNMX.FTZ R49, R11, R48, !PT ;  /* 0x000000300b317209 */ /* 0x000fe20007810000 */
[--C-:B------:R-:W-:Y:S01]  /*3020*/  FFMA.FTZ R62, R64, UR17, -R69.reuse ;  /* 0x00000011403e7c23 */ /* 0x100fe20008010845 */
[----:B------:R-:W-:-:S01]  /*3030*/  FFMA.FTZ R38, R38, UR17, -R69 ;  /* 0x0000001126267c23 */ /* 0x000fc20008010845 */
[--C-:B------:R-:W-:Y:S01]  /*3040*/  FFMA.FTZ R88, R88, UR17, -R69.reuse ;  /* 0x0000001158587c23 */ /* 0x100fe20008010845 */
[----:B------:R-:W-:Y:S01]  /*3050*/  FMNMX.FTZ R48, R12, R49, !PT ;  /* 0x000000310c307209 */ /* 0x000fe20007810000 */
[--C-:B-1----:R-:W-:Y:S01]  /*3060*/  FFMA.FTZ R72, R55, UR17, -R69.reuse ;  /* 0x0000001137487c23 */ /* 0x102fe20008010845 */
[----:B------:R-:W-:-:S01]  /*3070*/  FFMA.FTZ R43, R43, UR17, -R69 ;  /* 0x000000112b2b7c23 */ /* 0x000fc20008010845 */
[--C-:B------:R-:W-:Y:S01]  /*3080*/  FFMA.FTZ R89, R89, UR17, -R69.reuse ;  /* 0x0000001159597c23 */ /* 0x100fe20008010845 */
[----:B------:R-:W-:Y:S01]  /*3090*/  FMNMX.FTZ R49, R13, R48, !PT ;  /* 0x000000300d317209 */ /* 0x000fe20007810000 */
[--C-:B------:R-:W-:Y:S01]  /*30a0*/  FFMA.FTZ R64, R70, UR17, -R69.reuse ;  /* 0x0000001146407c23 */ /* 0x100fe20008010845 */
[----:B------:R0:W-:Y:S02]  /*30b0*/  MUFU.EX2 R48, R75 ;  /* 0x0000004b00307308 */ /* 0x0001e40000000800 */
[----:B------:R-:W-:Y:S01]  /*30c0*/  FMNMX.FTZ R50, R14, R49, !PT ;  /* 0x000000310e327209 */ /* 0x000fe20007810000 */
[----:B------:R-:W-:-:S03]  /*30d0*/  FFMA.FTZ R49, R52, UR17, -R69 ;  /* 0x0000001134317c23 */ /* 0x000fc60008010845 */
[----:B------:R-:W-:Y:S02]  /*30e0*/  FMNMX.FTZ R51, R15, R50, !PT ;  /* 0x000000320f337209 */ /* 0x000fe40007810000 */
[----:B------:R-:W-:Y:S01]  /*30f0*/  MUFU.EX2 R39, R39 ;  /* 0x0000002700277308 */ /* 0x000fe20000000800 */
[----:B0-----:R-:W-:-:S01]  /*3100*/  FFMA.FTZ R75, R58, UR17, -R69 ;  /* 0x000000113a4b7c23 */ /* 0x001fc20008010845 */
[----:B------:R-:W-:Y:S01]  /*3110*/  FMNMX.FTZ R50, R20, R51, !PT ;  /* 0x0000003314327209 */ /* 0x000fe20007810000 */
[----:B------:R-:W-:-:S01]  /*3120*/  FFMA.FTZ R58, R66, UR17, -R69 ;  /* 0x00000011423a7c23 */ /* 0x000fc20008010845 */
[--C-:B------:R-:W-:Y:S01]  /*3130*/  FFMA.FTZ R66, R61, UR17, -R69.reuse ;  /* 0x000000113d427c23 */ /* 0x100fe20008010845 */
[----:B------:R-:W-:-:S01]  /*3140*/  FFMA.FTZ R61, R67, UR17, -R69 ;  /* 0x00000011433d7c23 */ /* 0x000fc20008010845 */
[----:B------:R-:W-:Y:S02]  /*3150*/  FMNMX.FTZ R51, R21, R50, !PT ;  /* 0x0000003215337209 */ /* 0x000fe40007810000 */
[----:B------:R-:W-:Y:S02]  /*3160*/  MUFU.EX2 R50, R71 ;  /* 0x0000004700327308 */ /* 0x000fe40000000800 */
[----:B------:R-:W-:Y:S01]  /*3170*/  FMNMX.FTZ R52, R24, R51, !PT ;  /* 0x0000003318347209 */ /* 0x000fe20007810000 */
[----:B------:R-:W-:-:S03]  /*3180*/  FFMA.FTZ R51, R54, UR17, -R69 ;  /* 0x0000001136337c23 */ /* 0x000fc60008010845 */
[----:B------:R-:W-:Y:S02]  /*3190*/  FMNMX.FTZ R53, R25, R52, !PT ;  /* 0x0000003419357209 */ /* 0x000fe40007810000 */
[----:B------:R-:W0:Y:S02]  /*31a0*/  MUFU.EX2 R40, R40 ;  /* 0x0000002800287308 */ /* 0x000e240000000800 */
[----:B------:R-:W-:-:S04]  /*31b0*/  FMNMX.FTZ R52, R26, R53, !PT ;  /* 0x000000351a347209 */ /* 0x000fc80007810000 */
[----:B------:R-:W-:Y:S02]  /*31c0*/  FMNMX.FTZ R53, R27, R52, !PT ;  /* 0x000000341b357209 */ /* 0x000fe40007810000 */
[----:B------:R-:W-:Y:S02]  /*31d0*/  MUFU.EX2 R52, R72 ;  /* 0x0000004800347308 */ /* 0x000fe40000000800 */
[----:B------:R-:W-:Y:S01]  /*31e0*/  FMNMX.FTZ R54, R28, R53, !PT ;  /* 0x000000351c367209 */ /* 0x000fe20007810000 */
[--C-:B------:R-:W-:Y:S01]  /*31f0*/  FFMA.FTZ R53, R56, UR17, -R69.reuse ;  /* 0x0000001138357c23 */ /* 0x100fe20008010845 */
[----:B------:R-:W-:Y:S01]  /*3200*/  FSEL R56, R77, -INF , P1 ;  /* 0xff8000004d387808 */ /* 0x000fe20000800000 */
[----:B------:R-:W-:Y:S01]  /*3210*/  FFMA.FTZ R77, R91, UR17, -R69 ;  /* 0x000000115b4d7c23 */ /* 0x000fe20008010845 */
[----:B------:R-:W-:Y:S01]  /*3220*/  FMNMX.FTZ R55, R29, R54, !PT ;  /* 0x000000361d377209 */ /* 0x000fe20007810000 */
[----:B------:R-:W-:Y:S01]  /*3230*/  IMAD.MOV.U32 R91, RZ, RZ, R135 ;  /* 0x000000ffff5b7224 */ /* 0x000fe200078e0087 */
[----:B------:R-:W1:Y:S01]  /*3240*/  MUFU.EX2 R41, R41 ;  /* 0x0000002900297308 */ /* 0x000e620000000800 */
[----:B0-----:R-:W-:-:S01]  /*3250*/  FADD.FTZ R82, R39, R40 ;  /* 0x0000002827527221 */ /* 0x001fc20000010000 */
[----:B------:R-:W-:-:S04]  /*3260*/  FMNMX.FTZ R55, R30, R55, !PT ;  /* 0x000000371e377209 */ /* 0x000fc80007810000 */
[----:B------:R-:W-:Y:S01]  /*3270*/  FMNMX.FTZ R54, R32, R55, !PT ;  /* 0x0000003720367209 */ /* 0x000fe20007810000 */
[----:B------:R-:W-:-:S01]  /*3280*/  FFMA.FTZ R55, R63, UR17, -R69 ;  /* 0x000000113f377c23 */ /* 0x000fc20008010845 */
[----:B------:R-:W-:Y:S02]  /*3290*/  MUFU.EX2 R45, R45 ;  /* 0x0000002d002d7308 */ /* 0x000fe40000000800 */
[----:B------:R-:W-:-:S04]  /*32a0*/  FMNMX.FTZ R54, R31, R54, !PT ;  /* 0x000000361f367209 */ /* 0x000fc80007810000 */
[----:B------:R-:W-:Y:S02]  /*32b0*/  FMNMX.FTZ R63, R33, R54, !PT ;  /* 0x00000036213f7209 */ /* 0x000fe40007810000 */
[----:B------:R-:W0:Y:S01]  /*32c0*/  MUFU.EX2 R49, R49 ;  /* 0x0000003100317308 */ /* 0x000e220000000800 */
[----:B-1----:R-:W-:Y:S02]  /*32d0*/  F2FP.SATFINITE.E4M3.F32.PACK_AB_MERGE_C R149, R42, R41, RZ ;  /* 0x000000292a95723e */ /* 0x002fe400048070ff */
[----:B------:R-:W-:Y:S02]  /*32e0*/  FMNMX.FTZ R54, R34, R63, !PT ;  /* 0x0000003f22367209 */ /* 0x000fe40007810000 */
[----:B------:R-:W-:Y:S02]  /*32f0*/  F2FP.SATFINITE.E4M3.F32.PACK_AB_MERGE_C R149, R40, R39, R149 ;  /* 0x000000272895723e */ /* 0x000fe40004807095 */
[----:B------:R-:W-:Y:S01]  /*3300*/  FMNMX.FTZ R63, R35, R54, !PT ;  /* 0x00000036233f7209 */ /* 0x000fe20007810000 */
[----:B------:R-:W-:Y:S03]  /*3310*/  MUFU.EX2 R51, R51 ;  /* 0x0000003300337308 */ /* 0x000fe60000000800 */
[----:B------:R-:W-:-:S02]  /*3320*/  FMNMX.FTZ R72, R36, R63, !PT ;  /* 0x0000003f24487209 */ /* 0x000fc40007810000 */
[----:B------:R-:W-:Y:S02]  /*3330*/  FSEL R63, R80, -INF , P2 ;  /* 0xff800000503f7808 */ /* 0x000fe40001000000 */
[----:B------:R-:W-:Y:S01]  /*3340*/  FMNMX.FTZ R71, R37, R72, !PT ;  /* 0x0000004825477209 */ /* 0x000fe20007810000 */
[----:B------:R-:W1:Y:S01]  /*3350*/  MUFU.EX2 R53, R53 ;  /* 0x0000003500357308 */ /* 0x000e620000000800 */
[----:B0-----:R-:W-:Y:S02]  /*3360*/  F2FP.SATFINITE.E4M3.F32.PACK_AB_MERGE_C R151, R49, R48, RZ ;  /* 0x000000303197723e */ /* 0x001fe400048070ff */
[----:B------:R-:W-:Y:S02]  /*3370*/  FMNMX.FTZ R72, R56, R71, !PT ;  /* 0x0000004738487209 */ /* 0x000fe40007810000 */
[----:B------:R-:W-:Y:S02]  /*3380*/  F2FP.SATFINITE.E4M3.F32.PACK_AB_MERGE_C R151, R45, R44, R151 ;  /* 0x0000002c2d97723e */ /* 0x000fe40004807097 */
[----:B------:R-:W-:Y:S01]  /*3390*/  FMNMX.FTZ R78, R63, R72, !PT ;  /* 0x000000483f4e7209 */ /* 0x000fe20007810000 */
[----:B------:R-:W-:Y:S03]  /*33a0*/  MUFU.EX2 R38, R38 ;  /* 0x0000002600267308 */ /* 0x000fe60000000800 */
[----:B------:R-:W-:Y:S01]  /*33b0*/  FMNMX.FTZ R71, R73, R78, !PT ;  /* 0x0000004e49477209 */ /* 0x000fe20007810000 */
[----:B------:R-:W-:Y:S01]  /*33c0*/  FFMA.FTZ R78, R90, UR17, -R69 ;  /* 0x000000115a4e7c23 */ /* 0x000fe20008010845 */
[----:B------:R-:W-:-:S02]  /*33d0*/  IMAD.MOV.U32 R90, RZ, RZ, R135 ;  /* 0x000000ffff5a7224 */ /* 0x000fc400078e0087 */
[----:B------:R-:W-:Y:S01]  /*33e0*/  FMNMX.FTZ R71, R74, R71, !PT ;  /* 0x000000474a477209 */ /* 0x000fe20007810000 */
[----:B------:R-:W-:Y:S01]  /*33f0*/  MUFU.EX2 R55, R55 ;  /* 0x0000003700377308 */ /* 0x000fe20000000800 */
[----:B-1----:R-:W-:Y:S02]  /*3400*/  F2FP.SATFINITE.E4M3.F32.PACK_AB_MERGE_C R137, R53, R52, RZ ;  /* 0x000000343589723e */ /* 0x002fe400048070ff */
[----:B------:R-:W-:Y:S02]  /*3410*/  FMNMX.FTZ R71, R76, R71, !PT ;  /* 0x000000474c477209 */ /* 0x000fe40007810000 */
[----:B------:R-:W-:-:S03]  /*3420*/  F2FP.SATFINITE.E4M3.F32.PACK_AB_MERGE_C R137, R51, R50, R137 ;  /* 0x000000323389723e */ /* 0x000fc60004807089 */
[----:B------:R-:W0:Y:S01]  /*3430*/  SHFL.BFLY PT, R80, R71, 0x2, 0x1f ;  /* 0x0c401f0047507f89 */ /* 0x000e2200000e0000 */
[----:B------:R1:W-:Y:S08]  /*3440*/  MUFU.EX2 R54, R88 ;  /* 0x0000005800367308 */ /* 0x0003f00000000800 */
[----:B------:R-:W2:Y:S01]  /*3450*/  MUFU.EX2 R43, R43 ;  /* 0x0000002b002b7308 */ /* 0x000ea20000000800 */
[----:B-1----:R-:W-:-:S07]  /*3460*/  IMAD.MOV.U32 R88, RZ, RZ, R135 ;  /* 0x000000ffff587224 */ /* 0x002fce00078e0087 */
[----:B------:R1:W-:Y:S01]  /*3470*/  MUFU.EX2 R72, R89 ;  /* 0x0000005900487308 */ /* 0x0003e20000000800 */
[----:B0-----:R-:W-:-:S07]  /*3480*/  FMNMX.FTZ R80, R71, R80, !PT ;  /* 0x0000005047507209 */ /* 0x001fce0007810000 */
[----:B------:R-:W-:Y:S01]  /*3490*/  MUFU.EX2 R75, R75 ;  /* 0x0000004b004b7308 */ /* 0x000fe20000000800 */
[----:B--2---:R-:W-:Y:S01]  /*34a0*/  F2FP.SATFINITE.E4M3.F32.PACK_AB_MERGE_C R139, R43, R54, RZ ;  /* 0x000000362b8b723e */ /* 0x004fe200048070ff */
[----:B-1----:R-:W-:Y:S01]  /*34b0*/  IMAD.MOV.U32 R89, RZ, RZ, R135 ;  /* 0x000000ffff597224 */ /* 0x002fe200078e0087 */
[----:B------:R-:W0:Y:S02]  /*34c0*/  SHFL.BFLY PT, R71, R80, 0x1, 0x1f ;  /* 0x0c201f0050477f89 */ /* 0x000e2400000e0000 */
[----:B------:R-:W-:-:S03]  /*34d0*/  F2FP.SATFINITE.E4M3.F32.PACK_AB_MERGE_C R139, R55, R38, R139 ;  /* 0x00000026378b723e */ /* 0x000fc6000480708b */
[----:B------:R-:W-:Y:S08]  /*34e0*/  MUFU.EX2 R77, R77 ;  /* 0x0000004d004d7308 */ /* 0x000ff00000000800 */
[----:B------:R-:W-:Y:S08]  /*34f0*/  MUFU.EX2 R78, R78 ;  /* 0x0000004e004e7308 */ /* 0x000ff00000000800 */
[----:B------:R-:W-:Y:S01]  /*3500*/  MUFU.EX2 R58, R58 ;  /* 0x0000003a003a7308 */ /* 0x000fe20000000800 */
[----:B0-----:R-:W-:Y:S01]  /*3510*/  FMNMX.FTZ R71, R80, R71, !PT ;  /* 0x0000004750477209 */ /* 0x001fe20007810000 */
[----:B------:R-:W-:-:S03]  /*3520*/  IMAD.U32 R80, RZ, RZ, UR17 ;  /* 0x00000011ff507e24 */ /* 0x000fc6000f8e00ff */
[C---:B------:R-:W-:Y:S01]  /*3530*/  FSETP.NEU.FTZ.AND P1, PT, R71.reuse, -INF , PT ;  /* 0xff8000004700780b */ /* 0x040fe20003f3d000 */
[----:B------:R-:W-:-:S01]  /*3540*/  FFMA.FTZ R67, R71, R80, -8 ;  /* 0xc100000047437423 */ /* 0x000fc20000010050 */
[----:B------:R-:W-:Y:S01]  /*3550*/  FFMA.FTZ R80, R68, UR17, -R69 ;  /* 0x0000001144507c23 */ /* 0x000fe20008010845 */
[----:B------:R-:W-:Y:S03]  /*3560*/  MUFU.EX2 R79, R79 ;  /* 0x0000004f004f7308 */ /* 0x000fe60000000800 */
[----:B------:R-:W-:Y:S02]  /*3570*/  FSEL R68, R67, RZ, P1 ;  /* 0x000000ff43447208 */ /* 0x000fe40000800000 */
[----:B------:R-:W-:-:S03]  /*3580*/  PLOP3.LUT P1, PT, PT, PT, UP0, 0x80, 0x0 ;  /* 0x000000000000781c */ /* 0x000fc60003f2f008 */
        /* <DEDUP_REMOVED lines=15> */
[----:B------:R-:W-:-:S01]  /*3680*/  FFMA.FTZ R21, R28, UR17, -R68 ;  /* 0x000000111c157c23 */ /* 0x000fc20008010844 */
[--C-:B------:R-:W-:Y:S01]  /*3690*/  FFMA.FTZ R12, R12, UR17, -R68.reuse ;  /* 0x000000110c0c7c23 */ /* 0x100fe20008010844 */
[----:B------:R-:W-:-:S01]  /*36a0*/  FFMA.FTZ R15, R15, UR17, -R68 ;  /* 0x000000110f0f7c23 */ /* 0x000fc20008010844 */
[--C-:B------:R-:W-:Y:S01]  /*36b0*/  FFMA.FTZ R30, R30, UR17, -R68.reuse ;  /* 0x000000111e1e7c23 */ /* 0x100fe20008010844 */
[----:B------:R-:W-:-:S01]  /*36c0*/  FFMA.FTZ R26, R29, UR17, -R68 ;  /* 0x000000111d1a7c23 */ /* 0x000fc20008010844 */
[--C-:B------:R-:W-:Y:S01]  /*36d0*/  FFMA.FTZ R31, R31, UR17, -R68.reuse ;  /* 0x000000111f1f7c23 */ /* 0x100fe20008010844 */
        /* <DEDUP_REMOVED lines=10> */
[----:B0-----:R-:W-:-:S01]  /*3780*/  FADD.FTZ R28, R5, R6 ;  /* 0x00000006051c7221 */ /* 0x001fc20000010000 */
[----:B------:R-:W-:-:S06]  /*3790*/  FFMA.FTZ R74, R74, UR17, -R68 ;  /* 0x000000114a4a7c23 */ /* 0x000fcc0008010844 */
[----:B------:R-:W0:Y:S08]  /*37a0*/  MUFU.EX2 R7, R7 ;  /* 0x0000000700077308 */ /* 0x000e300000000800 */
[----:B------:R-:W3:Y:S08]  /*37b0*/  MUFU.EX2 R8, R8 ;  /* 0x0000000800087308 */ /* 0x000ef00000000800 */
[----:B------:R4:W-:Y:S08]  /*37c0*/  MUFU.EX2 R67, R80 ;  /* 0x0000005000437308 */ /* 0x0009f00000000800 */
[----:B------:R5:W-:Y:S01]  /*37d0*/  MUFU.EX2 R81, R25 ;  /* 0x0000001900517308 */ /* 0x000be20000000800 */
[----:B----4-:R-:W-:-:S01]  /*37e0*/  FFMA.FTZ R80, R20, UR17, -R68 ;  /* 0x0000001114507c23 */ /* 0x010fc20008010844 */
[----:B------:R-:W-:Y:S01]  /*37f0*/  FFMA.FTZ R20, R27, UR17, -R68 ;  /* 0x000000111b147c23 */ /* 0x000fe20008010844 */
[----:B-1----:R-:W-:-:S01]  /*3800*/  FADD.FTZ R27, R69, R28 ;  /* 0x0000001c451b7221 */ /* 0x002fc20000010000 */
[----:B--2---:R-:W-:-:S03]  /*3810*/  F2FP.SATFINITE.E4M3.F32.PACK_AB_MERGE_C R69, R70, R69, RZ ;  /* 0x000000454645723e */ /* 0x004fc600048070ff */
[----:B------:R-:W-:Y:S01]  /*3820*/  FADD.FTZ R28, R70, R27 ;  /* 0x0000001b461c7221 */ /* 0x000fe20000010000 */
[----:B------:R-:W1:Y:S01]  /*3830*/  MUFU.EX2 R11, R11 ;  /* 0x0000000b000b7308 */ /* 0x000e620000000800 */
[----:B-----5:R-:W-:-:S01]  /*3840*/  FADD.FTZ R25, R41, R82 ;  /* 0x0000005229197221 */ /* 0x020fc20000010000 */
[----:B------:R-:W-:Y:S01]  /*3850*/  F2FP.SATFINITE.E4M3.F32.PACK_AB_MERGE_C R148, R6, R5, R69 ;  /* 0x000000050694723e */ /* 0x000fe20004807045 */
[----:B0-----:R-:W-:-:S02]  /*3860*/  FADD.FTZ R27, R7, R28 ;  /* 0x0000001c071b7221 */ /* 0x001fc40000010000 */
[----:B------:R-:W-:Y:S01]  /*3870*/  FADD.FTZ R83, R42, R25 ;  /* 0x000000192a537221 */ /* 0x000fe20000010000 */
[----:B------:R-:W-:Y:S02]  /*3880*/  @!P6 VIADD R25, R4, 0x19c40 ;  /* 0x00019c400419e836 */ /* 0x000fe40000000000 */
[----:B---3--:R-:W-:Y:S01]  /*3890*/  FADD.FTZ R28, R8, R27 ;  /* 0x0000001b081c7221 */ /* 0x008fe20000010000 */
[----:B------:R-:W0:Y:S01]  /*38a0*/  MUFU.EX2 R12, R12 ;  /* 0x0000000c000c7308 */ /* 0x000e220000000800 */
[----:B------:R-:W-:-:S01]  /*38b0*/  FADD.FTZ R82, R44, R83 ;  /* 0x000000532c527221 */ /* 0x000fc20000010000 */
[--C-:B------:R-:W-:Y:S01]  /*38c0*/  FFMA.FTZ R27, R35, UR17, -R68.reuse ;  /* 0x00000011231b7c23 */ /* 0x100fe20008010844 */
[----:B------:R-:W-:Y:S01]  /*38d0*/  @!P6 PRMT R25, RZ, 0x654, R25 ;  /* 0x00000654ff19e816 */ /* 0x000fe20000000019 */
[----:B------:R-:W-:Y:S01]  /*38e0*/  FFMA.FTZ R68, R76, UR17, -R68 ;  /* 0x000000114c447c23 */ /* 0x000fe20008010844 */
[----:B------:R-:W-:-:S02]  /*38f0*/  FADD.FTZ R83, R45, R82 ;  /* 0x000000522d537221 */ /* 0x000fc40000010000 */
[----:B------:R2:W-:Y:S01]  /*3900*/  @!P6 SYNCS.ARRIVE.TRANS64.RED.A1T0 RZ, [R25+URZ], RZ ;  /* 0x000000ff19ffe9a7 */ /* 0x0005e2000810043f */
[----:B------:R-:W3:Y:S08]  /*3910*/  MUFU.EX2 R9, R9 ;  /* 0x0000000900097308 */ /* 0x000ef00000000800 */
[----:B------:R-:W4:Y:S08]  /*3920*/  MUFU.EX2 R10, R10 ;  /* 0x0000000a000a7308 */ /* 0x000f300000000800 */
[----:B------:R5:W-:Y:S08]  /*3930*/  MUFU.EX2 R29, R30 ;  /* 0x0000001e001d7308 */ /* 0x000bf00000000800 */
[----:B------:R-:W4:Y:S01]  /*3940*/  MUFU.EX2 R15, R15 ;  /* 0x0000000f000f7308 */ /* 0x000f220000000800 */
[----:B-----5:R-:W-:-:S01]  /*3950*/  FADD.FTZ R30, R48, R83 ;  /* 0x00000053301e7221 */ /* 0x020fc20000010000 */
[----:B-1----:R-:W-:-:S03]  /*3960*/  FADD.FTZ R83, R11, R28 ;  /* 0x0000001c0b537221 */ /* 0x002fc60000010000 */
[----:B------:R-:W-:Y:S01]  /*3970*/  FADD.FTZ R85, R49, R30 ;  /* 0x0000001e31557221 */ /* 0x000fe20000010000 */
[----:B0-----:R-:W-:-:S02]  /*3980*/  FADD.FTZ R28, R12, R83 ;  /* 0x000000530c1c7221 */ /* 0x001fc40000010000 */
[----:B------:R-:W0:Y:S01]  /*3990*/  MUFU.EX2 R80, R80 ;  /* 0x0000005000507308 */ /* 0x000e220000000800 */
[----:B------:R-:W-:-:S04]  /*39a0*/  FADD.FTZ R30, R50, R85 ;  /* 0x00000055321e7221 */ /* 0x000fc80000010000 */
[----:B------:R-:W-:-:S03]  /*39b0*/  FADD.FTZ R35, R51, R30 ;  /* 0x0000001e33237221 */ /* 0x000fc60000010000 */
[----:B------:R-:W1:Y:S01]  /*39c0*/  MUFU.EX2 R13, R13 ;  /* 0x0000000d000d7308 */ /* 0x000e620000000800 */
[----:B------:R-:W-:-:S04]  /*39d0*/  FADD.FTZ R30, R52, R35 ;  /* 0x00000023341e7221 */ /* 0x000fc80000010000 */
[----:B------:R-:W-:-:S03]  /*39e0*/  FADD.FTZ R35, R53, R30 ;  /* 0x0000001e35237221 */ /* 0x000fc60000010000 */
[----:B--2---:R3:W-:Y:S01]  /*39f0*/  MUFU.EX2 R25, R31 ;  /* 0x0000001f00197308 */ /* 0x0047e20000000800 */
[----:B------:R-:W-:-:S04]  /*3a00*/  FADD.FTZ R30, R38, R35 ;  /* 0x00000023261e7221 */ /* 0x000fc80000010000 */
[----:B------:R-:W-:-:S03]  /*3a10*/  FADD.FTZ R35, R55, R30 ;  /* 0x0000001e37237221 */ /* 0x000fc60000010000 */
[----:B------:R-:W2:Y:S01]  /*3a20*/  MUFU.EX2 R14, R14 ;  /* 0x0000000e000e7308 */ /* 0x000ea20000000800 */
[----:B---3--:R-:W-:-:S01]  /*3a30*/  FADD.FTZ R31, R9, R28 ;  /* 0x0000001c091f7221 */ /* 0x008fc20000010000 */
[----:B------:R-:W-:-:S03]  /*3a40*/  FADD.FTZ R30, R54, R35 ;  /* 0x00000023361e7221 */ /* 0x000fc60000010000 */
[----:B----4-:R-:W-:Y:S01]  /*3a50*/  FADD.FTZ R28, R10, R31 ;  /* 0x0000001f0a1c7221 */ /* 0x010fe20000010000 */
[----:B------:R-:W-:-:S01]  /*3a60*/  FADD.FTZ R43, R43, R30 ;  /* 0x0000001e2b2b7221 */ /* 0x000fc20000010000 */
[----:B------:R-:W-:Y:S01]  /*3a70*/  F2FP.SATFINITE.E4M3.F32.PACK_AB_MERGE_C R30, R12, R11, RZ ;  /* 0x0000000b0c1e723e */ /* 0x000fe200048070ff */
[----:B------:R-:W3:Y:S01]  /*3a80*/  MUFU.EX2 R24, R24 ;  /* 0x0000001800187308 */ /* 0x000ee20000000800 */
[----:B------:R-:W-:-:S02]  /*3a90*/  FADD.FTZ R31, R15, R28 ;  /* 0x0000001c0f1f7221 */ /* 0x000fc40000010000 */
[----:B------:R-:W-:Y:S02]  /*3aa0*/  F2FP.SATFINITE.E4M3.F32.PACK_AB_MERGE_C R150, R8, R7, R30 ;  /* 0x000000070896723e */ /* 0x000fe4000480701e */
[----:B0-----:R-:W-:-:S01]  /*3ab0*/  FADD.FTZ R28, R80, R31 ;  /* 0x0000001f501c7221 */ /* 0x001fc20000010000 */
[----:B------:R-:W-:Y:S02]  /*3ac0*/  F2FP.SATFINITE.E4M3.F32.PACK_AB_MERGE_C R80, R80, R15, RZ ;  /* 0x0000000f5050723e */ /* 0x000fe400048070ff */
[----:B------:R-:W0:Y:S01]  /*3ad0*/  MUFU.EX2 R20, R20 ;  /* 0x0000001400147308 */ /* 0x000e220000000800 */
[----:B-1----:R-:W-:-:S01]  /*3ae0*/  FADD.FTZ R31, R13, R28 ;  /* 0x0000001c0d1f7221 */ /* 0x002fc20000010000 */
[----:B------:R-:W-:-:S03]  /*3af0*/  F2FP.SATFINITE.E4M3.F32.PACK_AB_MERGE_C R136, R10, R9, R80 ;  /* 0x000000090a88723e */ /* 0x000fc60004807050 */
[----:B--2---:R-:W-:-:S03]  /*3b00*/  FADD.FTZ R31, R14, R31 ;  /* 0x0000001f0e1f7221 */ /* 0x004fc60000010000 */
[----:B------:R-:W1:Y:S01]  /*3b10*/  MUFU.EX2 R21, R21 ;  /* 0x0000001500157308 */ /* 0x000e620000000800 */
[----:B---3--:R-:W-:-:S04]  /*3b20*/  FADD.FTZ R28, R24, R31 ;  /* 0x0000001f181c7221 */ /* 0x008fc80000010000 */
[----:B------:R-:W-:Y:S01]  /*3b30*/  FADD.FTZ R31, R81, R28 ;  /* 0x0000001c511f7221 */ /* 0x000fe20000010000 */
[----:B------:R-:W-:-:S01]  /*3b40*/  FADD.FTZ R28, R72, R43 ;  /* 0x0000002b481c7221 */ /* 0x000fc20000010000 */
[----:B------:R-:W-:Y:S01]  /*3b50*/  F2FP.SATFINITE.E4M3.F32.PACK_AB_MERGE_C R81, R81, R24, RZ ;  /* 0x000000185151723e */ /* 0x000fe200048070ff */
[----:B------:R-:W2:Y:S01]  /*3b60*/  MUFU.EX2 R26, R26 ;  /* 0x0000001a001a7308 */ /* 0x000ea20000000800 */
[----:B0-----:R-:W-:-:S01]  /*3b70*/  FADD.FTZ R12, R20, R31 ;  /* 0x0000001f140c7221 */ /* 0x001fc20000010000 */
[----:B------:R-:W-:Y:S01]  /*3b80*/  FADD.FTZ R28, R75, R28 ;  /* 0x0000001c4b1c7221 */ /* 0x000fe20000010000 */
[----:B------:R-:W-:-:S03]  /*3b90*/  F2FP.SATFINITE.E4M3.F32.PACK_AB_MERGE_C R138, R14, R13, R81 ;  /* 0x0000000d0e8a723e */ /* 0x000fc60004807051 */
[----:B------:R-:W-:Y:S01]  /*3ba0*/  FADD.FTZ R15, R77, R28 ;  /* 0x0000001c4d0f7221 */ /* 0x000fe20000010000 */
[----:B------:R-:W-:Y:S01]  /*3bb0*/  F2FP.SATFINITE.E4M3.F32.PACK_AB_MERGE_C R77, R78, R77, RZ ;  /* 0x0000004d4e4d723e */ /* 0x000fe200048070ff */
[----:B------:R-:W0:Y:S01]  /*3bc0*/  MUFU.EX2 R4, R32 ;  /* 0x0000002000047308 */ /* 0x000e220000000800 */
[----:B-1----:R-:W-:-:S01]  /*3bd0*/  FADD.FTZ R11, R21, R12 ;  /* 0x0000000c150b7221 */ /* 0x002fc20000010000 */
[----:B------:R-:W-:Y:S01]  /*3be0*/  FADD.FTZ R15, R78, R15 ;  /* 0x0000000f4e0f7221 */ /* 0x000fe20000010000 */
[----:B------:R-:W-:-:S03]  /*3bf0*/  F2FP.SATFINITE.E4M3.F32.PACK_AB_MERGE_C R141, R75, R72, R77 ;  /* 0x000000484b8d723e */ /* 0x000fc6000480704d */
[----:B------:R-:W-:Y:S02]  /*3c00*/  FADD.FTZ R24, R58, R15 ;  /* 0x0000000f3a187221 */ /* 0x000fe40000010000 */
[----:B------:R-:W1:Y:S01]  /*3c10*/  MUFU.EX2 R46, R46 ;  /* 0x0000002e002e7308 */ /* 0x000e620000000800 */
[----:B--2---:R-:W-:-:S01]  /*3c20*/  FADD.FTZ R12, R26, R11 ;  /* 0x0000000b1a0c7221 */ /* 0x004fc20000010000 */
[----:B------:R-:W-:Y:S01]  /*3c30*/  F2FP.SATFINITE.E4M3.F32.PACK_AB_MERGE_C R28, R29, R26, RZ ;  /* 0x0000001a1d1c723e */ /* 0x000fe200048070ff */
[----:B------:R-:W-:-:S02]  /*3c40*/  FADD.FTZ R11, R79, R24 ;  /* 0x000000184f0b7221 */ /* 0x000fc40000010000 */
[----:B------:R-:W-:Y:S01]  /*3c50*/  FADD.FTZ R29, R29, R12 ;  /* 0x0000000c1d1d7221 */ /* 0x000fe20000010000 */
[----:B------:R-:W-:Y:S02]  /*3c60*/  F2FP.SATFINITE.E4M3.F32.PACK_AB_MERGE_C R140, R21, R20, R28 ;  /* 0x00000014158c723e */ /* 0x000fe4000480701c */
[----:B------:R-:W2:Y:S01]  /*3c70*/  MUFU.EX2 R33, R33 ;  /* 0x0000002100217308 */ /* 0x000ea20000000800 */
[----:B0-----:R-:W-:-:S04]  /*3c80*/  FADD.FTZ R12, R4, R29 ;  /* 0x0000001d040c7221 */ /* 0x001fc80000010000 */
[----:B------:R-:W-:-:S03]  /*3c90*/  FADD.FTZ R24, R25, R12 ;  /* 0x0000000c19187221 */ /* 0x000fc60000010000 */
[----:B------:R-:W0:Y:S01]  /*3ca0*/  MUFU.EX2 R34, R34 ;  /* 0x0000002200227308 */ /* 0x000e220000000800 */
[----:B-1----:R-:W-:-:S07]  /*3cb0*/  FADD.FTZ R26, R46, R11 ;  /* 0x0000000b2e1a7221 */ /* 0x002fce0000010000 */
[----:B------:R-:W1:Y:S01]  /*3cc0*/  MUFU.EX2 R47, R47 ;  /* 0x0000002f002f7308 */ /* 0x000e620000000800 */
[----:B--2---:R-:W-:-:S07]  /*3cd0*/  FADD.FTZ R11, R33, R24 ;  /* 0x00000018210b7221 */ /* 0x004fce0000010000 */
[----:B------:R-:W-:Y:S01]  /*3ce0*/  MUFU.EX2 R59, R59 ;  /* 0x0000003b003b7308 */ /* 0x000fe20000000800 */
[C---:B0-----:R-:W-:Y:S01]  /*3cf0*/  F2FP.SATFINITE.E4M3.F32.PACK_AB_MERGE_C R33, R34.reuse, R33, RZ ;  /* 0x000000212221723e */ /* 0x041fe200048070ff */
[----:B------:R-:W-:-:S03]  /*3d00*/  FADD.FTZ R34, R34, R11 ;  /* 0x0000000b22227221 */ /* 0x000fc60000010000 */
[----:B------:R-:W-:-:S03]  /*3d10*/  F2FP.SATFINITE.E4M3.F32.PACK_AB_MERGE_C R142, R25, R4, R33 ;  /* 0x00000004198e723e */ /* 0x000fc60004807021 */
[----:B------:R-:W0:Y:S01]  /*3d20*/  MUFU.EX2 R60, R60 ;  /* 0x0000003c003c7308 */ /* 0x000e220000000800 */
[----:B-1----:R-:W-:-:S01]  /*3d30*/  FADD.FTZ R26, R47, R26 ;  /* 0x0000001a2f1a7221 */ /* 0x002fc20000010000 */
        /* <DEDUP_REMOVED lines=16> */
[----:B------:R-:W1:Y:S01]  /*3e40*/  MUFU.EX2 R61, R61 ;  /* 0x0000003d003d7308 */ /* 0x000e620000000800 */
[----:B--2---:R-:W-:-:S07]  /*3e50*/  FADD.FTZ R5, R37, R6 ;  /* 0x0000000625057221 */ /* 0x004fce0000010000 */
[----:B------:R-:W2:Y:S01]  /*3e60*/  MUFU.EX2 R63, R63 ;  /* 0x0000003f003f7308 */ /* 0x000ea20000000800 */
[C---:B0-----:R-:W-:Y:S01]  /*3e70*/  F2FP.SATFINITE.E4M3.F32.PACK_AB_MERGE_C R37, R56.reuse, R37, RZ ;  /* 0x000000253825723e */ /* 0x041fe200048070ff */
[----:B------:R-:W-:-:S03]  /*3e80*/  FADD.FTZ R56, R56, R5 ;  /* 0x0000000538387221 */ /* 0x000fc60000010000 */
[----:B------:R-:W-:-:S03]  /*3e90*/  F2FP.SATFINITE.E4M3.F32.PACK_AB_MERGE_C R144, R36, R27, R37 ;  /* 0x0000001b2490723e */ /* 0x000fc60004807025 */
[----:B------:R-:W0:Y:S01]  /*3ea0*/  MUFU.EX2 R62, R62 ;  /* 0x0000003e003e7308 */ /* 0x000e220000000800 */
[----:B-1----:R-:W-:-:S07]  /*3eb0*/  FADD.FTZ R7, R61, R60 ;  /* 0x0000003c3d077221 */ /* 0x002fce0000010000 */
[----:B------:R-:W1:Y:S01]  /*3ec0*/  MUFU.EX2 R12, R73 ;  /* 0x00000049000c7308 */ /* 0x000e620000000800 */
[----:B--2---:R-:W-:-:S07]  /*3ed0*/  FADD.FTZ R5, R63, R56 ;  /* 0x000000383f057221 */ /* 0x004fce0000010000 */
[----:B------:R-:W2:Y:S01]  /*3ee0*/  MUFU.EX2 R64, R64 ;  /* 0x0000004000407308 */ /* 0x000ea20000000800 */
[----:B0-----:R-:W-:-:S07]  /*3ef0*/  FADD.FTZ R7, R62, R7 ;  /* 0x000000073e077221 */ /* 0x001fce0000010000 */
[----:B------:R-:W-:Y:S01]  /*3f00*/  MUFU.EX2 R74, R74 ;  /* 0x0000004a004a7308 */ /* 0x000fe20000000800 */
[----:B-1----:R-:W-:-:S07]  /*3f10*/  FADD.FTZ R5, R12, R5 ;  /* 0x000000050c057221 */ /* 0x002fce0000010000 */
[----:B------:R-:W0:Y:S01]  /*3f20*/  MUFU.EX2 R11, R68 ;  /* 0x00000044000b7308 */ /* 0x000e220000000800 */
[----:B--2---:R-:W-:Y:S01]  /*3f30*/  F2FP.SATFINITE.E4M3.F32.PACK_AB_MERGE_C R6, R67, R64, RZ ;  /* 0x000000404306723e */ /* 0x004fe200048070ff */
[----:B------:R-:W-:-:S03]  /*3f40*/  FADD.FTZ R64, R64, R7 ;  /* 0x0000000740407221 */ /* 0x000fc60000010000 */
[----:B------:R-:W-:Y:S02]  /*3f50*/  F2FP.SATFINITE.E4M3.F32.PACK_AB_MERGE_C R147, R62, R61, R6 ;  /* 0x0000003d3e93723e */ /* 0x000fe40004807006 */
[----:B0-----:R-:W-:Y:S01]  /*3f60*/  F2FP.SATFINITE.E4M3.F32.PACK_AB_MERGE_C R4, R11, R74, RZ ;  /* 0x0000004a0b04723e */ /* 0x001fe200048070ff */
[----:B------:R-:W-:Y:S01]  /*3f70*/  FADD.FTZ R74, R74, R5 ;  /* 0x000000054a4a7221 */ /* 0x000fe20000010000 */
[----:B------:R-:W-:-:S02]  /*3f80*/  FADD.FTZ R5, R67, R64 ;  /* 0x0000004043057221 */ /* 0x000fc40000010000 */
[----:B------:R-:W-:Y:S01]  /*3f90*/  F2FP.SATFINITE.E4M3.F32.PACK_AB_MERGE_C R146, R12, R63, R4 ;  /* 0x0000003f0c92723e */ /* 0x000fe20004807004 */
[----:B------:R-:W-:-:S01]  /*3fa0*/  FADD.FTZ R7, R11, R74 ;  /* 0x0000004a0b077221 */ /* 0x000fc20000010000 */
        /* <DEDUP_REMOVED lines=31> */
.L_x_154:
[----:B------:R-:W-:-:S04]  /*41a0*/  UISETP.NE.AND UP0, UPT, UR19, 0x1, UPT ;  /* 0x000000011300788c */ /* 0x000fc8000bf05270 */
[----:B------:R-:W-:-:S04]  /*41b0*/  USEL UR37, URZ, 0x1, UP0 ;  /* 0x000000013f257887 */ /* 0x000fc80008000000 */
[----:B------:R-:W-:Y:S01]  /*41c0*/  ULOP3.LUT UR37, UR18, UR37, URZ, 0x3c, !UPT ;  /* 0x0000002512257292 */ /* 0x000fe2000f8e3c3f */
[----:B------:R-:W-:Y:S11]  /*41d0*/  @!P0 BRA `(.L_x_145) ;  /* 0x0000000000048947 */ /* 0x000ff60003800000 */
[----:B------:R-:W-:Y:S01]  /*41e0*/  BPT.TRAP 0x1 ;  /* 0x000000040000795c */ /* 0x000fe20000300000 */
.L_x_145:
[----:B------:R-:W0:Y:S01]  /*41f0*/  S2UR UR6, SR_CgaCtaId ;  /* 0x00000000000679c3 */ /* 0x000e220000008800 */
[----:B------:R-:W-:Y:S01]  /*4200*/  UIADD3 UR36, UR19, 0x1, URZ ;  /* 0x0000000113247890 */ /* 0x000fe2000fffe03f */
[----:B------:R-:W-:Y:S01]  /*4210*/  MOV R2, 0x400 ;  /* 0x0000040000027802 */ /* 0x000fe20000000f00 */
[----:B------:R-:W-:Y:S02]  /*4220*/  IMAD.U32 R9, RZ, RZ, UR37 ;  /* 0x00000025ff097e24 */ /* 0x000fe4000f8e00ff */
[----:B------:R-:W-:-:S03]  /*4230*/  UISETP.NE.AND UP0, UPT, UR36, 0x2, UPT ;  /* 0x000000022400788c */ /* 0x000fc6000bf05270 */
[----:B------:R-:W-:Y:S01]  /*4240*/  SHF.L.U32 R9, R9, 0x1f, RZ ;  /* 0x0000001f09097819 */ /* 0x000fe200000006ff */
[----:B------:R-:W-:-:S06]  /*4250*/  USEL UR36, UR36, URZ, UP0 ;  /* 0x0000003f24247287 */ /* 0x000fcc0008000000 */
[----:B------:R-:W-:Y:S02]  /*4260*/  IMAD.U32 R11, RZ, RZ, UR36 ;  /* 0x00000024ff0b7e24 */ /* 0x000fe4000f8e00ff */
[----:B0-----:R-:W-:-:S05]  /*4270*/  IMAD.U32 R3, RZ, RZ, UR6 ;  /* 0x00000006ff037e24 */ /* 0x001fca000f8e00ff */
[----:B------:R-:W-:-:S05]  /*4280*/  LEA R2, R3, R2, 0x18 ;  /* 0x0000000203027211 */ /* 0x000fca00078ec0ff */
[----:B------:R-:W-:-:S04]  /*4290*/  IMAD R6, R11, 0x8, R2 ;  /* 0x000000080b067824 */ /* 0x000fc800078e0202 */
[----:B------:R0:W1:Y:S01]  /*42a0*/  SYNCS.PHASECHK.TRANS64.TRYWAIT P1, [R6+URZ+0x19c30], R9 ;  /* 0x019c3009060075a7 */ /* 0x000062000802017f */
[----:B------:R-:W-:Y:S05]  /*42b0*/  @!P0 BRA `(.L_x_146) ;  /* 0x0000000000048947 */ /* 0x000fea0003800000 */
[----:B------:R-:W-:Y:S01]  /*42c0*/  BPT.TRAP 0x1 ;  /* 0x000000040000795c */ /* 0x000fe20000300000 */
.L_x_146:
[----:B-1----:R-:W-:Y:S05]  /*42d0*/  @P1 BRA `(.L_x_147) ;  /* 0x0000000000081947 */ /* 0x002fea0003800000 */
[----:B------:R-:W1:Y:S02]  /*42e0*/  SYNCS.PHASECHK.TRANS64.TRYWAIT P1, [R6+URZ+0x19c30], R9 ;  /* 0x019c3009060075a7 */ /* 0x000e64000802017f */
[----:B-1----:R-:W-:Y:S05]  /*42f0*/  @!P1 BRA `(.L_x_148) ;  /* 0x0000009c00c89947 */ /* 0x002fea0003800000 */
.L_x_147:
        /* <DEDUP_REMOVED lines=17> */
.L_x_149:
[----:B------:R-:W-:Y:S01]  /*4410*/  R2UR UR11, R2 ;  /* 0x00000000020b72ca */ /* 0x000fe200000e0000 */
[----:B01----:R-:W-:-:S05]  /*4420*/  IMAD.U32 R9, RZ, RZ, UR18 ;  /* 0x00000012ff097e24 */ /* 0x003fca000f8e00ff */
[----:B------:R-:W-:-:S07]  /*4430*/  SHF.L.U32 R9, R9, 0x1f, RZ ;  /* 0x0000001f09097819 */ /* 0x000fce00000006ff */
[----:B------:R-:W-:-:S09]  /*4440*/  ULEA UR11, UR19, UR11, 0x3 ;  /* 0x0000000b130b7291 */ /* 0x000fd2000f8e183f */
[----:B------:R0:W1:Y:S01]  /*4450*/  SYNCS.PHASECHK.TRANS64.TRYWAIT P1, [UR11+0x19c50], R9 ;  /* 0x019c5009ff0075a7 */ /* 0x000062000802014b */
[----:B------:R-:W-:Y:S05]  /*4460*/  @!P0 BRA `(.L_x_150) ;  /* 0x0000000000048947 */ /* 0x000fea0003800000 */
[----:B------:R-:W-:Y:S01]  /*4470*/  BPT.TRAP 0x1 ;  /* 0x000000040000795c */ /* 0x000fe20000300000 */
.L_x_150:
[----:B-1----:R-:W-:Y:S05]  /*4480*/  @P1 BRA `(.L_x_151) ;  /* 0x0000000000081947 */ /* 0x002fea0003800000 */
[----:B------:R-:W1:Y:S02]  /*4490*/  SYNCS.PHASECHK.TRANS64.TRYWAIT P1, [UR11+0x19c50], R9 ;  /* 0x019c5009ff0075a7 */ /* 0x000e64000802014b */
[----:B-1----:R-:W-:Y:S05]  /*44a0*/  @!P1 BRA `(.L_x_152) ;  /* 0x0000009c00709947 */ /* 0x002fea0003800000 */
.L_x_151:
[----:B------:R-:W-:Y:S01]  /*44b0*/  R2UR UR6, R2 ;  /* 0x00000000020672ca */ /* 0x000fe200000e0000 */
[C---:B01----:R-:W-:Y:S01]  /*44c0*/  FMUL.FTZ R9, R0.reuse, R24 ;  /* 0x0000001800097220 */ /* 0x043fe20000410000 */
[----:B------:R-:W-:Y:S01]  /*44d0*/  WARPGROUP.ARRIVE ;  /* 0x00000000000079c5 */ /* 0x000fe20000000000 */
[C---:B------:R-:W-:Y:S01]  /*44e0*/  FMUL.FTZ R11, R0.reuse, R26 ;  /* 0x0000001a000b7220 */ /* 0x040fe20000410000 */
[C---:B------:R-:W-:Y:S01]  /*44f0*/  FMUL.FTZ R10, R0.reuse, R25 ;  /* 0x00000019000a7220 */ /* 0x040fe20000410000 */
[----:B------:R-:W-:Y:S01]  /*4500*/  UMOV UR7, 0x40000040 ;  /* 0x4000004000077882 */ /* 0x000fe20000000000 */
[C---:B------:R-:W-:Y:S01]  /*4510*/  FMUL.FTZ R12, R0.reuse, R27 ;  /* 0x0000001b000c7220 */ /* 0x040fe20000410000 */
[----:B------:R-:W0:Y:S01]  /*4520*/  MUFU.TANH R9, R9 ;  /* 0x0000000900097308 */ /* 0x000e220000002400 */
[C---:B------:R-:W-:Y:S01]  /*4530*/  FMUL.FTZ R13, R0.reuse, R28 ;  /* 0x0000001c000d7220 */ /* 0x040fe20000410000 */
[C---:B------:R-:W-:Y:S01]  /*4540*/  FMUL.FTZ R15, R0.reuse, R30 ;  /* 0x0000001e000f7220 */ /* 0x040fe20000410000 */
[C---:B------:R-:W-:Y:S01]  /*4550*/  FMUL.FTZ R14, R0.reuse, R29 ;  /* 0x0000001d000e7220 */ /* 0x040fe20000410000 */
[C---:B------:R-:W-:Y:S01]  /*4560*/  FMUL.FTZ R20, R0.reuse, R31 ;  /* 0x0000001f00147220 */ /* 0x040fe20000410000 */
[C---:B------:R-:W-:Y:S01]  /*4570*/  FMUL.FTZ R21, R0.reuse, R32 ;  /* 0x0000002000157220 */ /* 0x040fe20000410000 */
[----:B------:R-:W-:Y:S01]  /*4580*/  UIADD3 UR6, UR6, 0x3000, URZ ;  /* 0x0000300006067890 */ /* 0x000fe2000fffe03f */
[C---:B------:R-:W-:Y:S01]  /*4590*/  FMUL.FTZ R25, R0.reuse, R34 ;  /* 0x0000002200197220 */ /* 0x040fe20000410000 */
[----:B------:R-:W1:Y:S01]  /*45a0*/  MUFU.TANH R11, R11 ;  /* 0x0000000b000b7308 */ /* 0x000e620000002400 */
[C---:B------:R-:W-:Y:S01]  /*45b0*/  FMUL.FTZ R29, R0.reuse, R38 ;  /* 0x00000026001d7220 */ /* 0x040fe20000410000 */
[----:B------:R-:W-:Y:S01]  /*45c0*/  USHF.R.U32.HI UR6, URZ, 0x4, UR6 ;  /* 0x000000043f067899 */ /* 0x000fe20008011606 */
[C---:B------:R-:W-:Y:S01]  /*45d0*/  FMUL.FTZ R24, R0.reuse, R33 ;  /* 0x0000002100187220 */ /* 0x040fe20000410000 */
[C---:B------:R-:W-:Y:S01]  /*45e0*/  FMUL.FTZ R38, R0.reuse, R47 ;  /* 0x0000002f00267220 */ /* 0x040fe20000410000 */
[C---:B------:R-:W-:Y:S01]  /*45f0*/  FMUL.FTZ R47, R0.reuse, R56 ;  /* 0x00000038002f7220 */ /* 0x040fe20000410000 */
[----:B------:R-:W-:Y:S01]  /*4600*/  ULOP3.LUT UR6, UR6, 0x3fff, URZ, 0xc0, !UPT ;  /* 0x00003fff06067892 */ /* 0x000fe2000f8ec03f */
[C---:B------:R-:W-:Y:S01]  /*4610*/  FMUL.FTZ R31, R0.reuse, R40 ;  /* 0x00000028001f7220 */ /* 0x040fe20000410000 */
[----:B------:R-:W2:Y:S01]  /*4620*/  MUFU.TANH R10, R10 ;  /* 0x0000000a000a7308 */ /* 0x000ea20000002400 */
[C---:B------:R-:W-:Y:S01]  /*4630*/  FMUL.FTZ R56, R0.reuse, R65 ;  /* 0x0000004100387220 */ /* 0x040fe20000410000 */
[----:B------:R-:W-:Y:S01]  /*4640*/  ULOP3.LUT UR6, UR6, 0x10000, URZ, 0xfc, !UPT ;  /* 0x0001000006067892 */ /* 0x000fe2000f8efc3f */
[C---:B------:R-:W-:Y:S01]  /*4650*/  FMUL.FTZ R26, R0.reuse, R35 ;  /* 0x00000023001a7220 */ /* 0x040fe20000410000 */
[C---:B------:R-:W-:Y:S01]  /*4660*/  FMUL.FTZ R32, R0.reuse, R41 ;  /* 0x0000002900207220 */ /* 0x040fe20000410000 */
[C---:B------:R-:W-:Y:S01]  /*4670*/  FMUL.FTZ R40, R0.reuse, R49 ;  /* 0x0000003100287220 */ /* 0x040fe20000410000 */
[----:B------:R-:W-:Y:S01]  /*4680*/  UIMAD UR10, UR19, 0x300, UR6 ;  /* 0x00000300130a78a4 */ /* 0x000fe2000f8e0206 */
[----:B0-----:R-:W-:Y:S01]  /*4690*/  FMNMX.FTZ R65, R9, R4, !PT ;  /* 0x0000000409417209 */ /* 0x001fe20007810000 */
[----:B------:R-:W0:Y:S01]  /*46a0*/  MUFU.TANH R12, R12 ;  /* 0x0000000c000c7308 */ /* 0x000e220000002400 */
[C---:B------:R-:W-:Y:S01]  /*46b0*/  FMUL.FTZ R27, R0.reuse, R36 ;  /* 0x00000024001b7220 */ /* 0x040fe20000410000 */
[C---:B------:R-:W-:Y:S01]  /*46c0*/  FMUL.FTZ R41, R0.reuse, R50 ;  /* 0x0000003200297220 */ /* 0x040fe20000410000 */
[C---:B------:R-:W-:Y:S01]  /*46d0*/  FMUL.FTZ R49, R0.reuse, R58 ;  /* 0x0000003a00317220 */ /* 0x040fe20000410000 */
[C---:B------:R-:W-:Y:S01]  /*46e0*/  FMUL.FTZ R50, R0.reuse, R59 ;  /* 0x0000003b00327220 */ /* 0x040fe20000410000 */
[----:B------:R-:W-:Y:S01]  /*46f0*/  UMOV UR6, UR10 ;  /* 0x0000000a00067c82 */ /* 0x000fe20008000000 */
[C---:B------:R-:W-:Y:S01]  /*4700*/  FMUL.FTZ R58, R0.reuse, R67 ;  /* 0x00000043003a7220 */ /* 0x040fe20000410000 */
[----:B------:R-:W-:Y:S01]  /*4710*/  QGMMA.64x96x32.F32.E4M3.E4M3 R88, R148, gdesc[UR4], R88, gsb0 ;  /* 0x0160000494587df3 */ /* 0x000fe20008000858 */
[----:B------:R-:W3:Y:S01]  /*4720*/  MUFU.TANH R13, R13 ;  /* 0x0000000d000d7308 */ /* 0x000ee20000002400 */
[C---:B------:R-:W-:Y:S01]  /*4730*/  FMUL.FTZ R34, R0.reuse, R43 ;  /* 0x0000002b00227220 */ /* 0x040fe20000410000 */
[C---:B------:R-:W-:Y:S01]  /*4740*/  FMUL.FTZ R59, R0.reuse, R68 ;  /* 0x00000044003b7220 */ /* 0x040fe20000410000 */
[----:B-1----:R-:W-:Y:S01]  /*4750*/  FMNMX.FTZ R67, R11, R8, !PT ;  /* 0x000000080b437209 */ /* 0x002fe20007810000 */
[----:B------:R-:W-:Y:S01]  /*4760*/  FMUL.FTZ R43, R0, R52 ;  /* 0x00000034002b7220 */ /* 0x000fe20000410000 */
[----:B--2---:R-:W-:Y:S01]  /*4770*/  FMNMX.FTZ R68, R10, R65, !PT ;  /* 0x000000410a447209 */ /* 0x004fe20007810000 */
[C---:B------:R-:W-:Y:S01]  /*4780*/  FMUL.FTZ R28, R0.reuse, R37 ;  /* 0x00000025001c7220 */ /* 0x040fe20000410000 */
[C---:B------:R-:W-:Y:S01]  /*4790*/  FMUL.FTZ R52, R0.reuse, R61 ;  /* 0x0000003d00347220 */ /* 0x040fe20000410000 */
[----:B------:R-:W1:Y:S01]  /*47a0*/  MUFU.TANH R15, R15 ;  /* 0x0000000f000f7308 */ /* 0x000e620000002400 */
[C---:B------:R-:W-:Y:S01]  /*47b0*/  FMUL.FTZ R61, R0.reuse, R70 ;  /* 0x00000046003d7220 */ /* 0x040fe20000410000 */
[----:B------:R-:W-:Y:S01]  /*47c0*/  FMUL.FTZ R33, R0, R42 ;  /* 0x0000002a00217220 */ /* 0x000fe20000410000 */
[----:B0-----:R-:W-:Y:S01]  /*47d0*/  FMNMX.FTZ R70, R12, R67, !PT ;  /* 0x000000430c467209 */ /* 0x001fe20007810000 */
[C---:B------:R-:W-:Y:S01]  /*47e0*/  FMUL.FTZ R30, R0.reuse, R39 ;  /* 0x00000027001e7220 */ /* 0x040fe20000410000 */
[C---:B------:R-:W-:Y:S01]  /*47f0*/  FMUL.FTZ R42, R0.reuse, R51 ;  /* 0x00000033002a7220 */ /* 0x040fe20000410000 */
[C---:B------:R-:W-:Y:S01]  /*4800*/  FMUL.FTZ R51, R0.reuse, R60 ;  /* 0x0000003c00337220 */ /* 0x040fe20000410000 */
[C---:B------:R-:W-:Y:S01]  /*4810*/  FMUL.FTZ R60, R0.reuse, R69 ;  /* 0x00000045003c7220 */ /* 0x040fe20000410000 */
[----:B------:R-:W0:Y:S01]  /*4820*/  MUFU.TANH R14, R14 ;  /* 0x0000000e000e7308 */ /* 0x000e220000002400 */
[----:B---3--:R-:W-:Y:S01]  /*4830*/  FMNMX.FTZ R65, R13, R68, !PT ;  /* 0x000000440d417209 */ /* 0x008fe20007810000 */
[C---:B------:R-:W-:Y:S01]  /*4840*/  FMUL.FTZ R35, R0.reuse, R44 ;  /* 0x0000002c00237220 */ /* 0x040fe20000410000 */
[C---:B------:R-:W-:Y:S01]  /*4850*/  FMUL.FTZ R36, R0.reuse, R45 ;  /* 0x0000002d00247220 */ /* 0x040fe20000410000 */
[C---:B------:R-:W-:Y:S01]  /*4860*/  FMUL.FTZ R37, R0.reuse, R46 ;  /* 0x0000002e00257220 */ /* 0x040fe20000410000 */
[C---:B------:R-:W-:Y:S01]  /*4870*/  FMUL.FTZ R45, R0.reuse, R54 ;  /* 0x00000036002d7220 */ /* 0x040fe20000410000 */
[C---:B------:R-:W-:Y:S01]  /*4880*/  FMUL.FTZ R54, R0.reuse, R63 ;  /* 0x0000003f00367220 */ /* 0x040fe20000410000 */
[C---:B------:R-:W-:Y:S01]  /*4890*/  FMUL.FTZ R63, R0.reuse, R72 ;  /* 0x00000048003f7220 */ /* 0x040fe20000410000 */
[----:B------:R-:W2:Y:S01]  /*48a0*/  MUFU.TANH R20, R20 ;  /* 0x0000001400147308 */ /* 0x000ea20000002400 */
[----:B-1----:R-:W-:Y:S01]  /*48b0*/  FMNMX.FTZ R69, R15, R70, !PT ;  /* 0x000000460f457209 */ /* 0x002fe20007810000 */
[C---:B------:R-:W-:Y:S01]  /*48c0*/  FMUL.FTZ R44, R0.reuse, R53 ;  /* 0x00000035002c7220 */ /* 0x040fe20000410000 */
[C---:B------:R-:W-:Y:S01]  /*48d0*/  FMUL.FTZ R39, R0.reuse, R48 ;  /* 0x0000003000277220 */ /* 0x040fe20000410000 */
[C---:B------:R-:W-:Y:S01]  /*48e0*/  FMUL.FTZ R53, R0.reuse, R62 ;  /* 0x0000003e00357220 */ /* 0x040fe20000410000 */
[C---:B------:R-:W-:Y:S01]  /*48f0*/  FMUL.FTZ R62, R0.reuse, R71 ;  /* 0x00000047003e7220 */ /* 0x040fe20000410000 */
[C---:B------:R-:W-:Y:S01]  /*4900*/  FMUL.FTZ R48, R0.reuse, R57 ;  /* 0x0000003900307220 */ /* 0x040fe20000410000 */
[----:B------:R-:W-:Y:S01]  /*4910*/  FMUL.FTZ R57, R0, R66 ;  /* 0x0000004200397220 */ /* 0x000fe20000410000 */
[----:B------:R-:W1:Y:S01]  /*4920*/  MUFU.TANH R21, R21 ;  /* 0x0000001500157308 */ /* 0x000e620000002400 */
[----:B0-----:R-:W-:Y:S01]  /*4930*/  FMNMX.FTZ R68, R14, R65, !PT ;  /* 0x000000410e447209 */ /* 0x001fe20007810000 */
[C---:B------:R-:W-:Y:S01]  /*4940*/  FMUL.FTZ R66, R0.reuse, R74 ;  /* 0x0000004a00427220 */ /* 0x040fe20000410000 */
[C---:B------:R-:W-:Y:S01]  /*4950*/  FMUL.FTZ R46, R0.reuse, R55 ;  /* 0x00000037002e7220 */ /* 0x040fe20000410000 */
[C---:B------:R-:W-:Y:S01]  /*4960*/  FMUL.FTZ R55, R0.reuse, R64 ;  /* 0x0000004000377220 */ /* 0x040fe20000410000 */
[----:B------:R-:W-:Y:S01]  /*4970*/  UIADD3 UR6, UR10, 0x2, URZ ;  /* 0x000000020a067890 */ /* 0x000fe2000fffe03f */
[----:B------:R-:W-:Y:S01]  /*4980*/  FMUL.FTZ R64, R0, R73 ;  /* 0x0000004900407220 */ /* 0x000fe20000410000 */
[----:B------:R-:W-:Y:S01]  /*4990*/  UMOV UR7, 0x40000040 ;  /* 0x4000004000077882 */ /* 0x000fe20000000000 */
[----:B------:R-:W0:Y:S01]  /*49a0*/  MUFU.TANH R25, R25 ;  /* 0x0000001900197308 */ /* 0x000e220000002400 */
[----:B--2---:R-:W-:Y:S01]  /*49b0*/  FMNMX.FTZ R70, R20, R69, !PT ;  /* 0x0000004514467209 */ /* 0x004fe20007810000 */
[C---:B------:R-:W-:Y:S01]  /*49c0*/  FMUL.FTZ R73, R0.reuse, R80 ;  /* 0x0000005000497220 */ /* 0x040fe20000410000 */
[C---:B------:R-:W-:Y:S01]  /*49d0*/  FMUL.FTZ R67, R0.reuse, R75 ;  /* 0x0000004b00437220 */ /* 0x040fe20000410000 */
[----:B------:R-:W-:-:S04]  /*49e0*/  FMUL.FTZ R75, R0, R82 ;  /* 0x00000052004b7220 */ /* 0x000fc80000410000 */
[----:B------:R-:W2:Y:S01]  /*49f0*/  MUFU.TANH R24, R24 ;  /* 0x0000001800187308 */ /* 0x000ea20000002400 */
[----:B-1----:R-:W-:Y:S01]  /*4a00*/  FMNMX.FTZ R65, R21, R68, !PT ;  /* 0x0000004415417209 */ /* 0x002fe20007810000 */
[----:B------:R-:W-:-:S06]  /*4a10*/  FMUL.FTZ R68, R0, R76 ;  /* 0x0000004c00447220 */ /* 0x000fcc0000410000 */
[----:B------:R-:W1:Y:S01]  /*4a20*/  MUFU.TANH R26, R26 ;  /* 0x0000001a001a7308 */ /* 0x000e620000002400 */
[----:B0-----:R-:W-:-:S07]  /*4a30*/  FMNMX.FTZ R69, R25, R70, !PT ;  /* 0x0000004619457209 */ /* 0x001fce0007810000 */
[----:B------:R-:W0:Y:S01]  /*4a40*/  MUFU.TANH R27, R27 ;  /* 0x0000001b001b7308 */ /* 0x000e220000002400 */
[----:B--2---:R-:W-:-:S07]  /*4a50*/  FMNMX.FTZ R70, R24, R65, !PT ;  /* 0x0000004118467209 */ /* 0x004fce0007810000 */
[----:B------:R-:W2:Y:S01]  /*4a60*/  MUFU.TANH R29, R29 ;  /* 0x0000001d001d7308 */ /* 0x000ea20000002400 */
[----:B-1----:R-:W-:Y:S01]  /*4a70*/  FMNMX.FTZ R72, R26, R69, !PT ;  /* 0x000000451a487209 */ /* 0x002fe20007810000 */
[C---:B------:R-:W-:Y:S01]  /*4a80*/  FMUL.FTZ R69, R0.reuse, R77 ;  /* 0x0000004d00457220 */ /* 0x040fe20000410000 */
[----:B------:R-:W-:-:S05]  /*4a90*/  FMUL.FTZ R77, R0, R84 ;  /* 0x00000054004d7220 */ /* 0x000fca0000410000 */
[----:B------:R-:W1:Y:S01]  /*4aa0*/  MUFU.TANH R28, R28 ;  /* 0x0000001c001c7308 */ /* 0x000e620000002400 */
[----:B0-----:R-:W-:-:S07]  /*4ab0*/  FMNMX.FTZ R65, R27, R70, !PT ;  /* 0x000000461b417209 */ /* 0x001fce0007810000 */
[----:B------:R-:W0:Y:S01]  /*4ac0*/  MUFU.TANH R30, R30 ;  /* 0x0000001e001e7308 */ /* 0x000e220000002400 */
[----:B--2---:R-:W-:-:S07]  /*4ad0*/  FMNMX.FTZ R71, R29, R72, !PT ;  /* 0x000000481d477209 */ /* 0x004fce0007810000 */
[----:B------:R-:W2:Y:S01]  /*4ae0*/  MUFU.TANH R31, R31 ;  /* 0x0000001f001f7308 */ /* 0x000ea20000002400 */
[----:B-1----:R-:W-:-:S07]  /*4af0*/  FMNMX.FTZ R70, R28, R65, !PT ;  /* 0x000000411c467209 */ /* 0x002fce0007810000 */
[----:B------:R-:W1:Y:S01]  /*4b00*/  MUFU.TANH R33, R33 ;  /* 0x0000002100217308 */ /* 0x000e620000002400 */
[----:B0-----:R-:W-:Y:S01]  /*4b10*/  FMNMX.FTZ R72, R30, R71, !PT ;  /* 0x000000471e487209 */ /* 0x001fe20007810000 */
[----:B------:R-:W-:Y:S02]  /*4b20*/  WARPGROUP.DEPBAR.LE gsb0, 0x0 ;  /* 0x00008000000079c5 */ /* 0x000fe40000010000 */
[----:B------:R-:W-:-:S04]  /*4b30*/  WARPGROUP.ARRIVE ;  /* 0x00000000000079c5 */ /* 0x000fc80000000000 */
[----:B------:R-:W0:Y:S01]  /*4b40*/  MUFU.TANH R32, R32 ;  /* 0x0000002000207308 */ /* 0x000e220000002400 */
[----:B--2---:R-:W-:Y:S01]  /*4b50*/  FMNMX.FTZ R65, R31, R70, !PT ;  /* 0x000000461f417209 */ /* 0x004fe20007810000 */
[----:B------:R-:W-:Y:S01]  /*4b60*/  FMUL.FTZ R70, R0, R78 ;  /* 0x0000004e00467220 */ /* 0x000fe20000410000 */
[----:B------:R-:W2:Y:S01]  /*4b70*/  S2R R151, SR_TID.X ;  /* 0x0000000000977919 */ /* 0x000ea20000002100 */
[----:B------:R-:W-:Y:S01]  /*4b80*/  QGMMA.64x96x32.F32.E4M3.E4M3 R88, R136, gdesc[UR4], R88, gsb0 ;  /* 0x0160000488587df3 */ /* 0x000fe20008000858 */
[----:B------:R-:W-:-:S03]  /*4b90*/  UIADD3 UR6, UR10, 0x4, URZ ;  /* 0x000000040a067890 */ /* 0x000fc6000fffe03f */
[----:B------:R-:W3:Y:S01]  /*4ba0*/  MUFU.TANH R34, R34 ;  /* 0x0000002200227308 */ /* 0x000ee20000002400 */
[----:B-1----:R-:W-:Y:S01]  /*4bb0*/  FMNMX.FTZ R71, R33, R72, !PT ;  /* 0x0000004821477209 */ /* 0x002fe20007810000 */
[----:B------:R-:W-:-:S06]  /*4bc0*/  UMOV UR7, 0x40000040 ;  /* 0x4000004000077882 */ /* 0x000fcc0000000000 */
[----:B------:R-:W1:Y:S01]  /*4bd0*/  MUFU.TANH R35, R35 ;  /* 0x0000002300237308 */ /* 0x000e620000002400 */
[----:B0-----:R-:W-:-:S07]  /*4be0*/  FMNMX.FTZ R72, R32, R65, !PT ;  /* 0x0000004120487209 */ /* 0x001fce0007810000 */
[----:B------:R-:W0:Y:S01]  /*4bf0*/  MUFU.TANH R37, R37 ;  /* 0x0000002500257308 */ /* 0x000e220000002400 */
[----:B---3--:R-:W-:-:S07]  /*4c00*/  FMNMX.FTZ R74, R34, R71, !PT ;  /* 0x00000047224a7209 */ /* 0x008fce0007810000 */
[----:B------:R-:W3:Y:S01]  /*4c10*/  MUFU.TANH R36, R36 ;  /* 0x0000002400247308 */ /* 0x000ee20000002400 */
[----:B-1----:R-:W-:Y:S01]  /*4c20*/  FMNMX.FTZ R65, R35, R72, !PT ;  /* 0x0000004823417209 */ /* 0x002fe20007810000 */
[C---:B------:R-:W-:Y:S01]  /*4c30*/  FMUL.FTZ R72, R0.reuse, R79 ;  /* 0x0000004f00487220 */ /* 0x040fe20000410000 */
[----:B------:R-:W-:Y:S01]  /*4c40*/  FMUL.FTZ R79, R0, R86 ;  /* 0x00000056004f7220 */ /* 0x000fe20000410000 */
[----:B--2---:R-:W-:-:S04]  /*4c50*/  LOP3.LUT P1, RZ, R151, 0x7f, RZ, 0xc0, !PT ;  /* 0x0000007f97ff7812 */ /* 0x004fc8000782c0ff */
[----:B------:R-:W1:Y:S01]  /*4c60*/  MUFU.TANH R38, R38 ;  /* 0x0000002600267308 */ /* 0x000e620000002400 */
[----:B0-----:R-:W-:-:S07]  /*4c70*/  FMNMX.FTZ R71, R37, R74, !PT ;  /* 0x0000004a25477209 */ /* 0x001fce0007810000 */
[----:B------:R-:W0:Y:S01]  /*4c80*/  MUFU.TANH R39, R39 ;  /* 0x0000002700277308 */ /* 0x000e220000002400 */
[----:B---3--:R-:W-:-:S07]  /*4c90*/  FMNMX.FTZ R74, R36, R65, !PT ;  /* 0x00000041244a7209 */ /* 0x008fce0007810000 */
[----:B------:R-:W2:Y:S01]  /*4ca0*/  MUFU.TANH R41, R41 ;  /* 0x0000002900297308 */ /* 0x000ea20000002400 */
[----:B-1----:R-:W-:-:S07]  /*4cb0*/  FMNMX.FTZ R76, R38, R71, !PT ;  /* 0x00000047264c7209 */ /* 0x002fce0007810000 */
[----:B------:R-:W1:Y:S01]  /*4cc0*/  MUFU.TANH R40, R40 ;  /* 0x0000002800287308 */ /* 0x000e620000002400 */
[----:B0-----:R-:W-:-:S07]  /*4cd0*/  FMNMX.FTZ R65, R39, R74, !PT ;  /* 0x0000004a27417209 */ /* 0x001fce0007810000 */
[----:B------:R-:W0:Y:S01]  /*4ce0*/  MUFU.TANH R42, R42 ;  /* 0x0000002a002a7308 */ /* 0x000e220000002400 */
[----:B--2---:R-:W-:-:S07]  /*4cf0*/  FMNMX.FTZ R71, R41, R76, !PT ;  /* 0x0000004c29477209 */ /* 0x004fce0007810000 */
[----:B------:R-:W2:Y:S01]  /*4d00*/  MUFU.TANH R43, R43 ;  /* 0x0000002b002b7308 */ /* 0x000ea20000002400 */
[----:B-1----:R-:W-:-:S07]  /*4d10*/  FMNMX.FTZ R74, R40, R65, !PT ;  /* 0x00000041284a7209 */ /* 0x002fce0007810000 */
[----:B------:R-:W1:Y:S01]  /*4d20*/  MUFU.TANH R45, R45 ;  /* 0x0000002d002d7308 */ /* 0x000e620000002400 */
[----:B0-----:R-:W-:-:S07]  /*4d30*/  FMNMX.FTZ R76, R42, R71, !PT ;  /* 0x000000472a4c7209 */ /* 0x001fce0007810000 */
[----:B------:R-:W0:Y:S01]  /*4d40*/  MUFU.TANH R44, R44 ;  /* 0x0000002c002c7308 */ /* 0x000e220000002400 */
[----:B--2---:R-:W-:Y:S01]  /*4d50*/  FMNMX.FTZ R65, R43, R74, !PT ;  /* 0x0000004a2b417209 */ /* 0x004fe20007810000 */
[----:B------:R-:W-:-:S06]  /*4d60*/  FMUL.FTZ R74, R0, R81 ;  /* 0x00000051004a7220 */ /* 0x000fcc0000410000 */
        /* <DEDUP_REMOVED lines=8> */
[----:B------:R-:W-:Y:S01]  /*4df0*/  QGMMA.64x96x32.F32.E4M3.E4M3 R88, R140, gdesc[UR4], R88, gsb0 ;  /* 0x016000048c587df3 */ /* 0x000fe20008000858 */
[----:B------:R-:W-:Y:S01]  /*4e00*/  UIADD3 UR6, UR10, 0x6, URZ ;  /* 0x000000060a067890 */ /* 0x000fe2000fffe03f */
[----:B------:R-:W-:-:S04]  /*4e10*/  UMOV UR7, 0x40000040 ;  /* 0x4000004000077882 */ /* 0x000fc80000000000 */
        /* <DEDUP_REMOVED lines=10> */
[----:B------:R-:W-:-:S06]  /*4ec0*/  FMUL.FTZ R76, R0, R83 ;  /* 0x00000053004c7220 */ /* 0x000fcc0000410000 */
[----:B------:R-:W0:Y:S01]  /*4ed0*/  MUFU.TANH R54, R54 ;  /* 0x0000003600367308 */ /* 0x000e220000002400 */
[----:B--2---:R-:W-:-:S07]  /*4ee0*/  FMNMX.FTZ R71, R53, R78, !PT ;  /* 0x0000004e35477209 */ /* 0x004fce0007810000 */
        /* <DEDUP_REMOVED lines=13> */
[----:B-1----:R-:W-:Y:S01]  /*4fc0*/  FMNMX.FTZ R65, R59, R78, !PT ;  /* 0x0000004e3b417209 */ /* 0x002fe20007810000 */
[----:B------:R-:W-:-:S06]  /*4fd0*/  FMUL.FTZ R78, R0, R85 ;  /* 0x00000055004e7220 */ /* 0x000fcc0000410000 */
[----:B------:R-:W1:Y:S01]  /*4fe0*/  MUFU.TANH R63, R63 ;  /* 0x0000003f003f7308 */ /* 0x000e620000002400 */
[----:B0-----:R-:W-:Y:S01]  /*4ff0*/  FMNMX.FTZ R71, R61, R80, !PT ;  /* 0x000000503d477209 */ /* 0x001fe20007810000 */
[----:B------:R-:W-:Y:S02]  /*5000*/  WARPGROUP.DEPBAR.LE gsb0, 0x0 ;  /* 0x00008000000079c5 */ /* 0x000fe40000010000 */
[----:B------:R-:W-:-:S04]  /*5010*/  WARPGROUP.ARRIVE ;  /* 0x00000000000079c5 */ /* 0x000fc80000000000 */
[----:B------:R-:W0:Y:S01]  /*5020*/  MUFU.TANH R62, R62 ;  /* 0x0000003e003e7308 */ /* 0x000e220000002400 */
[----:B--2---:R-:W-:Y:S01]  /*5030*/  FMNMX.FTZ R80, R60, R65, !PT ;  /* 0x000000413c507209 */ /* 0x004fe20007810000 */
[----:B------:R-:W-:Y:S06]  /*5040*/  QGMMA.64x96x32.F32.E4M3.E4M3 R88, R144, gdesc[UR4], R88, gsb0 ;  /* 0x0160000490587df3 */ /* 0x000fec0008000858 */
        /* <DEDUP_REMOVED lines=29> */
[----:B------:R-:W-:-:S06]  /*5220*/  WARPGROUP.DEPBAR.LE gsb0, 0x0 ;  /* 0x00008000000079c5 */ /* 0x000fcc0000010000 */
[----:B------:R-:W0:Y:S01]  /*5230*/  MUFU.TANH R80, R80 ;  /* 0x0000005000507308 */ /* 0x000e220000002400 */
[----:B--2---:R-:W-:Y:S02]  /*5240*/  FMNMX.FTZ R81, R78, R65, !PT ;  /* 0x000000414e517209 */ /* 0x004fe40007810000 */
[----:B-1----:R-:W-:-:S03]  /*5250*/  FMNMX.FTZ R71, R79, R84, !PT ;  /* 0x000000544f477209 */ /* 0x002fc60007810000 */
[----:B------:R-:W1:Y:S01]  /*5260*/  SHFL.BFLY PT, R84, R81, 0x2, 0x1f ;  /* 0x0c401f0051547f89 */ /* 0x000e6200000e0000 */
[----:B0-----:R-:W-:-:S05]  /*5270*/  FMNMX.FTZ R82, R80, R71, !PT ;  /* 0x0000004750527209 */ /* 0x001fca0007810000 */
[----:B------:R-:W0:Y:S01]  /*5280*/  SHFL.BFLY PT, R65, R82, 0x2, 0x1f ;  /* 0x0c401f0052417f89 */ /* 0x000e2200000e0000 */
[----:B-1----:R-:W-:-:S05]  /*5290*/  FMNMX.FTZ R84, R81, R84, !PT ;  /* 0x0000005451547209 */ /* 0x002fca0007810000 */
[----:B------:R-:W1:Y:S01]  /*52a0*/  SHFL.BFLY PT, R71, R84, 0x1, 0x1f ;  /* 0x0c201f0054477f89 */ /* 0x000e6200000e0000 */
[----:B0-----:R-:W-:-:S05]  /*52b0*/  FMNMX.FTZ R83, R82, R65, !PT ;  /* 0x0000004152537209 */ /* 0x001fca0007810000 */
[----:B------:R-:W0:Y:S01]  /*52c0*/  SHFL.BFLY PT, R86, R83, 0x1, 0x1f ;  /* 0x0c201f0053567f89 */ /* 0x000e2200000e0000 */
[----:B-1----:R-:W-:-:S05]  /*52d0*/  FMNMX.FTZ R71, R84, R71, !PT ;  /* 0x0000004754477209 */ /* 0x002fca0007810000 */
[----:B------:R-:W-:-:S04]  /*52e0*/  FADD.FTZ R4, -R71, R4 ;  /* 0x0000000447047221 */ /* 0x000fc80000010100 */
[----:B------:R-:W-:Y:S01]  /*52f0*/  FMUL.FTZ R82, R4, UR17 ;  /* 0x0000001104527c20 */ /* 0x000fe20008410000 */
[----:B0-----:R-:W-:Y:S01]  /*5300*/  FMNMX.FTZ R65, R83, R86, !PT ;  /* 0x0000005653417209 */ /* 0x001fe20007810000 */
[----:B------:R-:W-:-:S04]  /*5310*/  IMAD.U32 R86, RZ, RZ, UR17 ;  /* 0x00000011ff567e24 */ /* 0x000fc8000f8e00ff */
[----:B------:R-:W-:Y:S01]  /*5320*/  FADD.FTZ R4, -R65, R8 ;  /* 0x0000000841047221 */ /* 0x000fe20000010100 */
[----:B------:R-:W-:-:S01]  /*5330*/  FFMA.FTZ R81, R71, R86, -8 ;  /* 0xc100000047517423 */ /* 0x000fc20000010056 */
[----:B------:R0:W-:Y:S02]  /*5340*/  MUFU.EX2 R8, R82 ;  /* 0x0000005200087308 */ /* 0x0001e40000000800 */
[----:B------:R-:W-:Y:S01]  /*5350*/  FMUL.FTZ R4, R4, UR17 ;  /* 0x0000001104047c20 */ /* 0x000fe20008410000 */
[--C-:B------:R-:W-:Y:S01]  /*5360*/  FFMA.FTZ R9, R9, UR17, -R81.reuse ;  /* 0x0000001109097c23 */ /* 0x100fe20008010851 */
[----:B------:R-:W-:-:S01]  /*5370*/  FFMA.FTZ R10, R10, UR17, -R81 ;  /* 0x000000110a0a7c23 */ /* 0x000fc20008010851 */
[--C-:B------:R-:W-:Y:S01]  /*5380*/  FFMA.FTZ R13, R13, UR17, -R81.reuse ;  /* 0x000000110d0d7c23 */ /* 0x100fe20008010851 */
[----:B------:R-:W-:-:S01]  /*5390*/  FFMA.FTZ R14, R14, UR17, -R81 ;  /* 0x000000110e0e7c23 */ /* 0x000fc20008010851 */
[--C-:B------:R-:W-:Y:S01]  /*53a0*/  FFMA.FTZ R21, R21, UR17, -R81.reuse ;  /* 0x0000001115157c23 */ /* 0x100fe20008010851 */
[----:B------:R-:W-:-:S01]  /*53b0*/  FFMA.FTZ R24, R24, UR17, -R81 ;  /* 0x0000001118187c23 */ /* 0x000fc20008010851 */
[----:B0-----:R-:W-:-:S02]  /*53c0*/  IMAD.U32 R82, RZ, RZ, UR17 ;  /* 0x00000011ff527e24 */ /* 0x001fc4000f8e00ff */
        /* <DEDUP_REMOVED lines=25> */
[----:B------:R-:W-:Y:S01]  /*5560*/  FFMA.FTZ R78, R78, UR17, -R81 ;  /* 0x000000114e4e7c23 */ /* 0x000fe20008010851 */
[----:B------:R-:W-:-:S01]  /*5570*/  FFMA.FTZ R81, R65, R82, -8 ;  /* 0xc100000041517423 */ /* 0x000fc20000010052 */
[----:B------:R-:W0:Y:S03]  /*5580*/  MUFU.EX2 R9, R9 ;  /* 0x0000000900097308 */ /* 0x000e260000000800 */
        /* <DEDUP_REMOVED lines=30> */
[----:B-1----:R-:W-:-:S01]  /*5770*/  FFMA.FTZ R5, R4, R5, R11 ;  /* 0x0000000504057223 */ /* 0x002fc2000001000b */
[--C-:B------:R-:W-:Y:S01]  /*5780*/  FFMA.FTZ R67, R67, UR17, -R81.reuse ;  /* 0x0000001143437c23 */ /* 0x100fe20008010851 */
[----:B------:R-:W-:-:S01]  /*5790*/  FFMA.FTZ R70, R70, UR17, -R81 ;  /* 0x0000001146467c23 */ /* 0x000fc20008010851 */
[--C-:B------:R-:W-:Y:S01]  /*57a0*/  FFMA.FTZ R83, R72, UR17, -R81.reuse ;  /* 0x0000001148537c23 */ /* 0x100fe20008010851 */
[----:B------:R-:W-:-:S01]  /*57b0*/  FFMA.FTZ R72, R75, UR17, -R81 ;  /* 0x000000114b487c23 */ /* 0x000fc20008010851 */
[----:B------:R-:W-:-:S02]  /*57c0*/  FFMA.FTZ R75, R76, UR17, -R81 ;  /* 0x000000114c4b7c23 */ /* 0x000fc40008010851 */
        /* <DEDUP_REMOVED lines=91> */
[----:B0-----:R-:W-:-:S01]  /*5d80*/  FADD.FTZ R5, R62, R7 ;  /* 0x000000073e057221 */ /* 0x001fc20000010000 */
[----:B------:R-:W-:-:S06]  /*5d90*/  FFMA.FTZ R7, R79, UR17, -R81 ;  /* 0x000000114f077c23 */ /* 0x000fcc0008010851 */
[----:B------:R-:W0:Y:S01]  /*5da0*/  MUFU.EX2 R64, R64 ;  /* 0x0000004000407308 */ /* 0x000e220000000800 */
[----:B--2---:R-:W-:-:S07]  /*5db0*/  FADD.FTZ R79, R63, R76 ;  /* 0x0000004c3f4f7221 */ /* 0x004fce0000010000 */
[----:B------:R-:W2:Y:S01]  /*5dc0*/  MUFU.EX2 R67, R67 ;  /* 0x0000004300437308 */ /* 0x000ea20000000800 */
[----:B-1----:R-:W-:-:S01]  /*5dd0*/  FADD.FTZ R76, R66, R5 ;  /* 0x00000005424c7221 */ /* 0x002fc20000010000 */
[----:B------:R-:W-:-:S05]  /*5de0*/  @!P1 VIADD R5, R6, 0x19c40 ;  /* 0x00019c4006059836 */ /* 0x000fca0000000000 */
[----:B------:R-:W-:Y:S01]  /*5df0*/  @!P1 PRMT R5, RZ, 0x654, R5 ;  /* 0x00000654ff059816 */ /* 0x000fe20000000005 */
[----:B------:R-:W1:Y:S01]  /*5e00*/  MUFU.EX2 R68, R68 ;  /* 0x0000004400447308 */ /* 0x000e620000000800 */
[----:B0-----:R-:W-:-:S01]  /*5e10*/  FADD.FTZ R85, R64, R79 ;  /* 0x0000004f40557221 */ /* 0x001fc20000010000 */
[----:B------:R-:W-:Y:S01]  /*5e20*/  FFMA.FTZ R79, R80, UR17, -R81 ;  /* 0x00000011504f7c23 */ /* 0x000fe20008010851 */
[----:B------:R0:W-:Y:S05]  /*5e30*/  @!P1 SYNCS.ARRIVE.TRANS64.RED.A1T0 RZ, [R5+URZ], RZ ;  /* 0x000000ff05ff99a7 */ /* 0x0001ea000810043f */
[----:B------:R-:W3:Y:S01]  /*5e40*/  MUFU.EX2 R70, R70 ;  /* 0x0000004600467308 */ /* 0x000ee20000000800 */
[----:B--2---:R-:W-:-:S07]  /*5e50*/  FADD.FTZ R87, R67, R76 ;  /* 0x0000004c43577221 */ /* 0x004fce0000010000 */
[----:B------:R-:W2:Y:S01]  /*5e60*/  MUFU.EX2 R69, R69 ;  /* 0x0000004500457308 */ /* 0x000ea20000000800 */
[----:B-1----:R-:W-:-:S07]  /*5e70*/  FADD.FTZ R76, R68, R85 ;  /* 0x00000055444c7221 */ /* 0x002fce0000010000 */
[----:B------:R-:W0:Y:S01]  /*5e80*/  MUFU.EX2 R83, R83 ;  /* 0x0000005300537308 */ /* 0x000e220000000800 */
[----:B---3--:R-:W-:-:S07]  /*5e90*/  FADD.FTZ R80, R70, R87 ;  /* 0x0000005746507221 */ /* 0x008fce0000010000 */
[----:B------:R-:W1:Y:S01]  /*5ea0*/  MUFU.EX2 R73, R73 ;  /* 0x0000004900497308 */ /* 0x000e620000000800 */
[----:B--2---:R-:W-:-:S07]  /*5eb0*/  FADD.FTZ R76, R69, R76 ;  /* 0x0000004c454c7221 */ /* 0x004fce0000010000 */
[----:B------:R-:W2:Y:S01]  /*5ec0*/  MUFU.EX2 R72, R72 ;  /* 0x0000004800487308 */ /* 0x000ea20000000800 */
[----:B0-----:R-:W-:-:S07]  /*5ed0*/  FADD.FTZ R5, R83, R80 ;  /* 0x0000005053057221 */ /* 0x001fce0000010000 */
[----:B------:R-:W0:Y:S08]  /*5ee0*/  MUFU.EX2 R74, R74 ;  /* 0x0000004a004a7308 */ /* 0x000e300000000800 */
[----:B------:R-:W3:Y:S08]  /*5ef0*/  MUFU.EX2 R75, R75 ;  /* 0x0000004b004b7308 */ /* 0x000ef00000000800 */
[----:B------:R-:W4:Y:S08]  /*5f00*/  MUFU.EX2 R77, R77 ;  /* 0x0000004d004d7308 */ /* 0x000f300000000800 */
[----:B------:R1:W5:Y:S08]  /*5f10*/  MUFU.EX2 R6, R7 ;  /* 0x0000000700067308 */ /* 0x0003700000000800 */
[----:B------:R-:W5:Y:S01]  /*5f20*/  MUFU.EX2 R78, R78 ;  /* 0x0000004e004e7308 */ /* 0x000f620000000800 */
[----:B-1----:R-:W-:-:S01]  /*5f30*/  FADD.FTZ R7, R73, R76 ;  /* 0x0000004c49077221 */ /* 0x002fc20000010000 */
[----:B--2---:R-:W-:-:S03]  /*5f40*/  FADD.FTZ R76, R72, R5 ;  /* 0x00000005484c7221 */ /* 0x004fc60000010000 */
[----:B0-----:R-:W-:Y:S01]  /*5f50*/  FADD.FTZ R80, R74, R7 ;  /* 0x000000074a507221 */ /* 0x001fe20000010000 */
[----:B---3--:R-:W-:-:S02]  /*5f60*/  FADD.FTZ R5, R75, R76 ;  /* 0x0000004c4b057221 */ /* 0x008fc40000010000 */
[----:B------:R-:W0:Y:S01]  /*5f70*/  MUFU.EX2 R79, R79 ;  /* 0x0000004f004f7308 */ /* 0x000e220000000800 */
[----:B----4-:R-:W-:-:S01]  /*5f80*/  FADD.FTZ R7, R77, R80 ;  /* 0x000000504d077221 */ /* 0x010fc20000010000 */
[----:B-----5:R-:W-:-:S03]  /*5f90*/  FADD.FTZ R76, R6, R5 ;  /* 0x00000005064c7221 */ /* 0x020fc60000010000 */
[----:B------:R-:W-:Y:S01]  /*5fa0*/  FADD.FTZ R7, R78, R7 ;  /* 0x000000074e077221 */ /* 0x000fe20000010000 */
[----:B0-----:R-:W-:-:S01]  /*5fb0*/  FADD.FTZ R5, R79, R76 ;  /* 0x0000004c4f057221 */ /* 0x001fc20000010000 */
[----:B------:R-:W-:Y:S06]  /*5fc0*/  @!P0 BRA `(.L_x_153) ;  /* 0x0000000000048947 */ /* 0x000fec0003800000 */
[----:B------:R-:W-:Y:S01]  /*5fd0*/  BPT.TRAP 0x1 ;  /* 0x000000040000795c */ /* 0x000fe20000300000 */
.L_x_153:
[----:B------:R-:W-:Y:S01]  /*5fe0*/  R2UR UR7, R3 ;  /* 0x00000000030772ca */ /* 0x000fe200000e0000 */
[----:B------:R-:W-:Y:S01]  /*5ff0*/  UIADD3 UR6, UR11, 0x19c60, URZ ;  /* 0x00019c600b067890 */ /* 0x000fe2000fffe03f */
[----:B------:R-:W-:Y:S01]  /*6000*/  ISETP.LT.AND P1, PT, RZ, UR46, PT ;  /* 0x0000002eff007c0c */ /* 0x000fe2000bf21270 */
[----:B------:R-:W-:Y:S01]  /*6010*/  UMOV UR18, UR37 ;  /* 0x0000002500127c82 */ /* 0x000fe20008000000 */
[----:B------:R-:W-:Y:S01]  /*6020*/  F2FP.SATFINITE.E4M3.F32.PACK_AB_MERGE_C R13, R14, R13, RZ ;  /* 0x0000000d0e0d723e */ /* 0x000fe200048070ff */
[----:B------:R-:W-:Y:S01]  /*6030*/  UMOV UR19, UR36 ;  /* 0x0000002400137c82 */ /* 0x000fe20008000000 */
[----:B------:R-:W-:Y:S01]  /*6040*/  F2FP.SATFINITE.E4M3.F32.PACK_AB_MERGE_C R15, R20, R15, RZ ;  /* 0x0000000f140f723e */ /* 0x000fe200048070ff */
[-C--:B------:R-:W-:Y:S01]  /*6050*/  FMUL.FTZ R88, R88, R8.reuse ;  /* 0x0000000858587220 */ /* 0x080fe20000410000 */
[----:B------:R-:W-:Y:S01]  /*6060*/  F2FP.SATFINITE.E4M3.F32.PACK_AB_MERGE_C R27, R28, R27, RZ ;  /* 0x0000001b1c1b723e */ /* 0x000fe200048070ff */
[-C--:B------:R-:W-:Y:S01]  /*6070*/  FMUL.FTZ R89, R89, R8.reuse ;  /* 0x0000000859597220 */ /* 0x080fe20000410000 */
[----:B------:R-:W-:Y:S01]  /*6080*/  F2FP.SATFINITE.E4M3.F32.PACK_AB_MERGE_C R29, R30, R29, RZ ;  /* 0x0000001d1e1d723e */ /* 0x000fe200048070ff */
[-C--:B------:R-:W-:Y:S01]  /*6090*/  FMUL.FTZ R92, R92, R8.reuse ;  /* 0x000000085c5c7220 */ /* 0x080fe20000410000 */
[----:B------:R-:W-:Y:S01]  /*60a0*/  F2FP.SATFINITE.E4M3.F32.PACK_AB_MERGE_C R35, R36, R35, RZ ;  /* 0x000000232423723e */ /* 0x000fe200048070ff */
[----:B------:R-:W-:Y:S01]  /*60b0*/  UPRMT UR6, UR7, 0x654, UR6 ;  /* 0x0000065407067896 */ /* 0x000fe20008000006 */
[----:B------:R-:W-:Y:S01]  /*60c0*/  F2FP.SATFINITE.E4M3.F32.PACK_AB_MERGE_C R37, R38, R37, RZ ;  /* 0x000000252625723e */ /* 0x000fe200048070ff */
[----:B------:R-:W-:Y:S01]  /*60d0*/  UIADD3 UR7, UR46, -0x1, URZ ;  /* 0xffffffff2e077890 */ /* 0x000fe2000fffe03f */
[----:B------:R-:W-:Y:S01]  /*60e0*/  F2FP.SATFINITE.E4M3.F32.PACK_AB_MERGE_C R43, R44, R43, RZ ;  /* 0x0000002b2c2b723e */ /* 0x000fe200048070ff */
[-C--:B------:R-:W-:Y:S01]  /*60f0*/  FMUL.FTZ R93, R93, R8.reuse ;  /* 0x000000085d5d7220 */ /* 0x080fe20000410000 */
[----:B------:R-:W-:Y:S01]  /*6100*/  F2FP.SATFINITE.E4M3.F32.PACK_AB_MERGE_C R45, R46, R45, RZ ;  /* 0x0000002d2e2d723e */ /* 0x000fe200048070ff */
[-C--:B------:R-:W-:Y:S01]  /*6110*/  FMUL.FTZ R96, R96, R8.reuse ;  /* 0x0000000860607220 */ /* 0x080fe20000410000 */
[----:B------:R-:W-:Y:S01]  /*6120*/  F2FP.SATFINITE.E4M3.F32.PACK_AB_MERGE_C R51, R52, R51, RZ ;  /* 0x000000333433723e */ /* 0x000fe200048070ff */
[-C--:B------:R-:W-:Y:S01]  /*6130*/  FMUL.FTZ R97, R97, R8.reuse ;  /* 0x0000000861617220 */ /* 0x080fe20000410000 */
[----:B------:R-:W-:Y:S01]  /*6140*/  F2FP.SATFINITE.E4M3.F32.PACK_AB_MERGE_C R53, R54, R53, RZ ;  /* 0x000000353635723e */ /* 0x000fe200048070ff */
[----:B------:R-:W-:Y:S01]  /*6150*/  SYNCS.ARRIVE.TRANS64.RED.A1T0 RZ, [UR6], RZ ;  /* 0x000000ffffff79a7 */ /* 0x000fe20008100406 */
[----:B------:R-:W-:Y:S01]  /*6160*/  F2FP.SATFINITE.E4M3.F32.PACK_AB_MERGE_C R59, R60, R59, RZ ;  /* 0x0000003b3c3b723e */ /* 0x000fe200048070ff */
[----:B------:R-:W-:Y:S01]  /*6170*/  UMOV UR46, UR7 ;  /* 0x00000007002e7c82 */ /* 0x000fe20008000000 */
[----:B------:R-:W-:Y:S01]  /*6180*/  F2FP.SATFINITE.E4M3.F32.PACK_AB_MERGE_C R61, R62, R61, RZ ;  /* 0x0000003d3e3d723e */ /* 0x000fe200048070ff */
[----:B------:R-:W-:Y:S01]  /*6190*/  FMUL.FTZ R100, R100, R8 ;  /* 0x0000000864647220 */ /* 0x000fe20000410000 */
        /* <DEDUP_REMOVED lines=64> */
.L_x_144:
[----:B------:R-:W-:Y:S06]  /*65a0*/  BAR.ARV 0x8, 0x200 ;  /* 0x0208000000007b1d */ /* 0x000fec0000002000 */
[----:B------:R-:W-:Y:S05]  /*65b0*/  @!P0 BRA `(.L_x_155) ;  /* 0x0000000000048947 */ /* 0x000fea0003800000 */
[----:B------:R-:W-:Y:S01]  /*65c0*/  BPT.TRAP 0x1 ;  /* 0x000000040000795c */ /* 0x000fe20000300000 */
.L_x_155:
[----:B------:R-:W-:Y:S01]  /*65d0*/  MOV R15, UR36 ;  /* 0x00000024000f7c02 */ /* 0x000fe20008000f00 */
[----:B------:R-:W-:-:S04]  /*65e0*/  IMAD.U32 R0, RZ, RZ, UR37 ;  /* 0x00000025ff007e24 */ /* 0x000fc8000f8e00ff */
[----:B------:R-:W-:Y:S01]  /*65f0*/  IMAD R15, R15, 0x8, R2 ;  /* 0x000000080f0f7824 */ /* 0x000fe200078e0202 */
[----:B------:R-:W-:-:S04]  /*6600*/  SHF.L.U32 R0, R0, 0x1f, RZ ;  /* 0x0000001f00007819 */ /* 0x000fc800000006ff */
[----:B------:R0:W1:Y:S01]  /*6610*/  SYNCS.PHASECHK.TRANS64.TRYWAIT P1, [R15+URZ+0x19c50], R0 ;  /* 0x019c50000f0075a7 */ /* 0x000062000802017f */
[----:B------:R-:W-:Y:S05]  /*6620*/  @!P0 BRA `(.L_x_156) ;  /* 0x0000000000048947 */ /* 0x000fea0003800000 */
[----:B------:R-:W-:Y:S01]  /*6630*/  BPT.TRAP 0x1 ;  /* 0x000000040000795c */ /* 0x000fe20000300000 */
.L_x_156:
[----:B------:R-:W-:Y:S01]  /*6640*/  VIADD R2, R2, 0x3000 ;  /* 0x0000300002027836 */ /* 0x000fe20000000000 */
[----:B-1----:R-:W-:Y:S06]  /*6650*/  @P1 BRA `(.L_x_157) ;  /* 0x0000000000081947 */ /* 0x002fec0003800000 */
[----:B------:R-:W1:Y:S02]  /*6660*/  SYNCS.PHASECHK.TRANS64.TRYWAIT P1, [R15+URZ+0x19c50], R0 ;  /* 0x019c50000f0075a7 */ /* 0x000e64000802017f */
[----:B-1----:R-:W-:Y:S05]  /*6670*/  @!P1 BRA `(.L_x_158) ;  /* 0x0000007c00149947 */ /* 0x002fea0003800000 */
.L_x_157:
[----:B------:R-:W-:Y:S05]  /*6680*/  WARPSYNC.ALL ;  /* 0x0000000000007948 */ /* 0x000fea0003800000 */
[----:B------:R-:W-:Y:S01]  /*6690*/  ULDC.64 UR10, c[0x0][0x9a0] ;  /* 0x00026800000a7ab9 */ /* 0x000fe20000000a00 */
[----:B------:R-:W-:Y:S01]  /*66a0*/  SHF.R.U32.HI R2, RZ, 0x4, R2 ;  /* 0x00000004ff027819 */ /* 0x000fe20000011602 */
[----:B------:R-:W-:Y:S01]  /*66b0*/  UISETP.NE.U32.AND UP0, UPT, UR10, URZ, UPT ;  /* 0x0000003f0a00728c */ /* 0x000fe2000bf05070 */
[----:B------:R-:W-:Y:S01]  /*66c0*/  IMAD.U32 R9, RZ, RZ, UR36 ;  /* 0x00000024ff097e24 */ /* 0x000fe2000f8e00ff */
[----:B------:R-:W-:Y:S01]  /*66d0*/  WARPGROUP.ARRIVE ;  /* 0x00000000000079c5 */ /* 0x000fe20000000000 */
[----:B------:R-:W-:Y:S01]  /*66e0*/  LOP3.LUT R2, R2, 0x3fff, RZ, 0xc0, !PT ;  /* 0x00003fff02027812 */ /* 0x000fe200078ec0ff */
[----:B------:R-:W-:Y:S01]  /*66f0*/  UISETP.NE.AND.EX UP0, UPT, UR11, URZ, UPT, UP0 ;  /* 0x0000003f0b00728c */ /* 0x000fe2000bf05300 */
[----:B------:R-:W-:-:S02]  /*6700*/  IMAD.MOV.U32 R4, RZ, RZ, 0x3f800000 ;  /* 0x3f800000ff047424 */ /* 0x000fc400078e00ff */
[----:B------:R-:W-:-:S03]  /*6710*/  LOP3.LUT R2, R2, 0x10000, RZ, 0xfc, !PT ;  /* 0x0001000002027812 */ /* 0x000fc600078efcff */
[----:B------:R-:W-:Y:S02]  /*6720*/  PLOP3.LUT P1, PT, PT, PT, UP0, 0x80, 0x0 ;  /* 0x000000000000781c */ /* 0x000fe40003f2f008 */
[----:B------:R-:W-:Y:S02]  /*6730*/  IMAD R8, R9, 0x300, R2 ;  /* 0x0000030009087824 */ /* 0x000fe400078e0202 */
[----:B------:R-:W-:Y:S01]  /*6740*/  IMAD.MOV.U32 R9, RZ, RZ, 0x40000040 ;  /* 0x40000040ff097424 */ /* 0x000fe200078e00ff */
[----:B------:R-:W-:Y:S01]  /*6750*/  @UP0 ULDC.64 UR8, c[0x0][0x9c8] ;  /* 0x0002720000080ab9 */ /* 0x000fe20000000a00 */
[----:B------:R-:W-:Y:S01]  /*6760*/  @UP0 ULDC.64 UR12, c[0x0][0x9d0] ;  /* 0x00027400000c0ab9 */ /* 0x000fe20000000a00 */
[----:B------:R-:W-:Y:S02]  /*6770*/  @UP0 UIMAD UR6, UR40, UR8, URZ ;  /* 0x00000008280602a4 */ /* 0x000fe4000f8e023f */
[----:B------:R-:W-:Y:S01]  /*6780*/  @UP0 UIMAD.WIDE.U32 UR4, UR41, UR8, URZ ;  /* 0x00000008290402a5 */ /* 0x000fe2000f8e003f */
[----:B------:R-:W-:Y:S01]  /*6790*/  R2UR UR7, R9 ;  /* 0x00000000090772ca */ /* 0x000fe200000e0000 */
[----:B------:R-:W-:-:S02]  /*67a0*/  @UP0 UIMAD UR8, UR41, UR9, UR6 ;  /* 0x00000009290802a4 */ /* 0x000fc4000f8e0206 */
[----:B------:R-:W-:Y:S01]  /*67b0*/  @UP0 USHF.R.S32.HI UR9, URZ, 0x1f, UR43 ;  /* 0x0000001f3f090899 */ /* 0x000fe2000801142b */
[----:B------:R-:W-:Y:S01]  /*67c0*/  R2UR UR6, R8 ;  /* 0x00000000080672ca */ /* 0x000fe200000e0000 */
[----:B------:R-:W-:Y:S02]  /*67d0*/  @UP0 UIADD3 UR5, UR5, UR8, URZ ;  /* 0x0000000805050290 */ /* 0x000fe4000fffe03f */
[----:B------:R-:W-:Y:S02]  /*67e0*/  @UP0 UIMAD UR8, UR9, UR12, URZ ;  /* 0x0000000c090802a4 */ /* 0x000fe4000f8e023f */
[----:B------:R-:W-:Y:S02]  /*67f0*/  @UP0 UIMAD.WIDE.U32 UR4, UR43, UR12, UR4 ;  /* 0x0000000c2b0402a5 */ /* 0x000fe4000f8e0004 */
[----:B------:R-:W-:-:S04]  /*6800*/  @UP0 UIMAD UR8, UR43, UR13, UR8 ;  /* 0x0000000d2b0802a4 */ /* 0x000fc8000f8e0208 */
[----:B------:R-:W-:-:S09]  /*6810*/  @UP0 UIADD3 UR5, UR5, UR8, URZ ;  /* 0x0000000805050290 */ /* 0x000fd2000fffe03f */
[----:B------:R-:W-:Y:S01]  /*6820*/  QGMMA.64x96x32.F32.E4M3.E4M3 R88, R148, gdesc[UR4], R88, gsb0 ;  /* 0x0160000494587df3 */ /* 0x000fe20008000858 */
[----:B------:R-:W-:-:S04]  /*6830*/  @UP0 ULEA UR6, UP1, UR4, UR10, 0x2 ;  /* 0x0000000a04060291 */ /* 0x000fc8000f82103f */
[----:B------:R-:W-:-:S03]  /*6840*/  @UP0 ULEA.HI.X UR5, UR4, UR11, UR5, 0x2, UP1 ;  /* 0x0000000b04050291 */ /* 0x000fc600088f1405 */
[----:B------:R-:W-:Y:S02]  /*6850*/  @UP0 UMOV UR4, UR6 ;  /* 0x0000000600040c82 */ /* 0x000fe40008000000 */
[----:B------:R-:W-:Y:S02]  /*6860*/  IMAD.U32 R12, RZ, RZ, UR4 ;  /* 0x00000004ff0c7e24 */ /* 0x000fe4000f8e00ff */
[----:B------:R-:W-:-:S05]  /*6870*/  IMAD.U32 R13, RZ, RZ, UR5 ;  /* 0x00000005ff0d7e24 */ /* 0x000fca000f8e00ff */
[----:B------:R2:W3:Y:S01]  /*6880*/  @P1 LDG.E R4, desc[UR52][R12.64] ;  /* 0x000000340c041981 */ /* 0x0004e2000c1e1900 */
[----:B------:R-:W-:Y:S02]  /*6890*/  VIADD R10, R8, 0x2 ;  /* 0x00000002080a7836 */ /* 0x000fe40000000000 */
[----:B------:R-:W-:-:S03]  /*68a0*/  IMAD.MOV.U32 R11, RZ, RZ, 0x40000040 ;  /* 0x40000040ff0b7424 */ /* 0x000fc600078e00ff */
[----:B------:R-:W-:Y:S02]  /*68b0*/  R2UR UR6, R10 ;  /* 0x000000000a0672ca */ /* 0x000fe400000e0000 */
[----:B------:R-:W-:Y:S01]  /*68c0*/  R2UR UR7, R11 ;  /* 0x000000000b0772ca */ /* 0x000fe200000e0000 */
[----:B------:R-:W-:Y:S02]  /*68d0*/  VIADD R10, R8, 0x4 ;  /* 0x00000004080a7836 */ /* 0x000fe40000000000 */
[----:B------:R-:W-:Y:S01]  /*68e0*/  IMAD.MOV.U32 R11, RZ, RZ, 0x40000040 ;  /* 0x40000040ff0b7424 */ /* 0x000fe200078e00ff */
[----:B------:R-:W-:Y:S02]  /*68f0*/  WARPGROUP.DEPBAR.LE gsb0, 0x0 ;  /* 0x00008000000079c5 */ /* 0x000fe40000010000 */
[----:B------:R-:W-:-:S07]  /*6900*/  WARPGROUP.ARRIVE ;  /* 0x00000000000079c5 */ /* 0x000fce0000000000 */
[----:B------:R-:W-:Y:S01]  /*6910*/  QGMMA.64x96x32.F32.E4M3.E4M3 R88, R136, gdesc[UR4], R88, gsb0 ;  /* 0x0160000488587df3 */ /* 0x000fe20008000858 */
[----:B------:R-:W-:Y:S02]  /*6920*/  R2UR UR6, R10 ;  /* 0x000000000a0672ca */ /* 0x000fe400000e0000 */
[----:B------:R-:W-:Y:S01]  /*6930*/  R2UR UR7, R11 ;  /* 0x000000000b0772ca */ /* 0x000fe200000e0000 */
[----:B------:R-:W-:Y:S01]  /*6940*/  VIADD R8, R8, 0x6 ;  /* 0x0000000608087836 */ /* 0x000fe20000000000 */
[----:B01----:R-:W0:Y:S01]  /*6950*/  SHFL.BFLY PT, R0, R7, 0x2, 0x1f ;  /* 0x0c401f0007007f89 */ /* 0x003e2200000e0000 */
[----:B------:R-:W-:-:S03]  /*6960*/  IMAD.MOV.U32 R9, RZ, RZ, 0x40000040 ;  /* 0x40000040ff097424 */ /* 0x000fc600078e00ff */
[----:B------:R-:W1:Y:S01]  /*6970*/  SHFL.BFLY PT, R2, R5, 0x2, 0x1f ;  /* 0x0c401f0005027f89 */ /* 0x000e6200000e0000 */
[----:B------:R-:W-:Y:S02]  /*6980*/  WARPGROUP.DEPBAR.LE gsb0, 0x0 ;  /* 0x00008000000079c5 */ /* 0x000fe40000010000 */
[----:B------:R-:W-:-:S06]  /*6990*/  WARPGROUP.ARRIVE ;  /* 0x00000000000079c5 */ /* 0x000fcc0000000000 */
[----:B------:R-:W-:Y:S01]  /*69a0*/  QGMMA.64x96x32.F32.E4M3.E4M3 R88, R140, gdesc[UR4], R88, gsb0 ;  /* 0x016000048c587df3 */ /* 0x000fe20008000858 */
[----:B------:R-:W-:Y:S02]  /*69b0*/  R2UR UR6, R8 ;  /* 0x00000000080672ca */ /* 0x000fe400000e0000 */
[----:B------:R-:W-:Y:S01]  /*69c0*/  R2UR UR7, R9 ;  /* 0x00000000090772ca */ /* 0x000fe200000e0000 */
[----:B0-----:R-:W-:-:S01]  /*69d0*/  FADD.FTZ R0, R0, R7 ;  /* 0x0000000700007221 */ /* 0x001fc20000010000 */
[----:B-1----:R-:W-:-:S04]  /*69e0*/  FADD.FTZ R2, R2, R5 ;  /* 0x0000000502027221 */ /* 0x002fc80000010000 */
[----:B------:R-:W0:Y:S04]  /*69f0*/  SHFL.BFLY PT, R9, R0, 0x1, 0x1f ;  /* 0x0c201f0000097f89 */ /* 0x000e2800000e0000 */
[----:B------:R-:W1:Y:S01]  /*6a00*/  SHFL.BFLY PT, R11, R2, 0x1, 0x1f ;  /* 0x0c201f00020b7f89 */ /* 0x000e6200000e0000 */
        /* <DEDUP_REMOVED lines=16> */
[----:B------:R-:W4:Y:S01]  /*6b10*/  @P1 MUFU.RCP R9, R11 ;  /* 0x0000000b00091308 */ /* 0x000f220000001000 */
[----:B--2---:R-:W-:-:S02]  /*6b20*/  IMAD.U32 R12, RZ, RZ, UR17 ;  /* 0x00000011ff0c7e24 */ /* 0x004fc4000f8e00ff */
        /* <DEDUP_REMOVED lines=10> */
[----:B----4-:R-:W-:Y:S01]  /*6bd0*/  FMUL.FTZ R6, R9, R4 ;  /* 0x0000000409067220 */ /* 0x010fe20000410000 */
[----:B------:R-:W-:-:S02]  /*6be0*/  WARPGROUP.DEPBAR.LE gsb0, 0x0 ;  /* 0x00008000000079c5 */ /* 0x000fc40000010000 */
[----:B------:R-:W-:Y:S05]  /*6bf0*/  @!P0 BRA `(.L_x_159) ;  /* 0x0000000000048947 */ /* 0x000fea0003800000 */
[----:B------:R-:W-:Y:S01]  /*6c00*/  BPT.TRAP 0x1 ;  /* 0x000000040000795c */ /* 0x000fe20000300000 */
.L_x_159:
[----:B------:R-:W-:Y:S01]  /*6c10*/  VIADD R4, R15, 0x19c60 ;  /* 0x00019c600f047836 */ /* 0x000fe20000000000 */
[----:B------:R-:W-:Y:S01]  /*6c20*/  UIADD3 UR36, UR36, 0x1, URZ ;  /* 0x0000000124247890 */ /* 0x000fe2000fffe03f */
[-C--:B------:R-:W-:Y:S01]  /*6c30*/  FMUL.FTZ R62, R88, R5.reuse ;  /* 0x00000005583e7220 */ /* 0x080fe20000410000 */
[-C--:B------:R-:W-:Y:S01]  /*6c40*/  FMUL.FTZ R58, R89, R5.reuse ;  /* 0x00000005593a7220 */ /* 0x080fe20000410000 */
[-C--:B------:R-:W-:Y:S01]  /*6c50*/  FMUL.FTZ R61, R92, R5.reuse ;  /* 0x000000055c3d7220 */ /* 0x080fe20000410000 */
[----:B------:R-:W-:Y:S01]  /*6c60*/  PRMT R3, R3, 0x654, R4 ;  /* 0x0000065403037816 */ /* 0x000fe20000000004 */
[----:B------:R-:W-:Y:S01]  /*6c70*/  UISETP.NE.AND UP0, UPT, UR36, 0x2, UPT ;  /* 0x000000022400788c */ /* 0x000fe2000bf05270 */
[-C--:B------:R-:W-:Y:S01]  /*6c80*/  FMUL.FTZ R57, R93, R5.reuse ;  /* 0x000000055d397220 */ /* 0x080fe20000410000 */
[-C--:B------:R-:W-:Y:S01]  /*6c90*/  FMUL.FTZ R54, R96, R5.reuse ;  /* 0x0000000560367220 */ /* 0x080fe20000410000 */
[----:B------:R0:W-:Y:S01]  /*6ca0*/  SYNCS.ARRIVE.TRANS64.RED.A1T0 RZ, [R3+URZ], RZ ;  /* 0x000000ff03ff79a7 */ /* 0x0001e2000810043f */
        /* <DEDUP_REMOVED lines=19> */
[----:B------:R-:W-:Y:S01]  /*6de0*/  USEL UR4, URZ, 0x1, UP0 ;  /* 0x000000013f047887 */ /* 0x000fe20008000000 */
        /* <DEDUP_REMOVED lines=19> */
[----:B------:R-:W-:Y:S01]  /*6f20*/  PLOP3.LUT P0, PT, PT, PT, PT, 0x8, 0x0 ;  /* 0x000000000000781c */ /* 0x000fe20003f0e170 */
[-C--:B------:R-:W-:Y:S01]  /*6f30*/  FMUL.FTZ R15, R127, R6.reuse ;  /* 0x000000067f0f7220 */ /* 0x080fe20000410000 */
[-C--:B------:R-:W-:Y:S01]  /*6f40*/  FMUL.FTZ R12, R130, R6.reuse ;  /* 0x00000006820c7220 */ /* 0x080fe20000410000 */
[-C--:B------:R-:W-:Y:S01]  /*6f50*/  FMUL.FTZ R8, R131, R6.reuse ;  /* 0x0000000683087220 */ /* 0x080fe20000410000 */
[-C--:B------:R-:W-:Y:S01]  /*6f60*/  FMUL.FTZ R11, R134, R6.reuse ;  /* 0x00000006860b7220 */ /* 0x080fe20000410000 */
[----:B------:R-:W-:Y:S01]  /*6f70*/  FMUL.FTZ R135, R135, R6 ;  /* 0x0000000687877220 */ /* 0x000fe20000410000 */
[----:B------:R-:W-:-:S02]  /*6f80*/  UIADD3 UR38, UR38, 0x1, URZ ;  /* 0x0000000126267890 */ /* 0x000fc4000fffe03f */
[----:B------:R-:W-:Y:S02]  /*6f90*/  USEL UR36, UR36, URZ, UP0 ;  /* 0x0000003f24247287 */ /* 0x000fe40008000000 */
[----:B0-----:R-:W-:-:S12]  /*6fa0*/  ULOP3.LUT UR37, UR37, UR4, URZ, 0x3c, !UPT ;  /* 0x0000000425257292 */ /* 0x001fd8000f8e3c3f */
.L_x_137:
[----:B------:R-:W0:Y:S01]  /*6fb0*/  S2R R6, SR_CgaCtaId ;  /* 0x0000000000067919 */ /* 0x000e220000008800 */
[----:B------:R-:W-:Y:S01]  /*6fc0*/  MOV R3, 0x400 ;  /* 0x0000040000037802 */ /* 0x000fe20000000f00 */
[----:B------:R-:W-:Y:S01]  /*6fd0*/  BSSY B0, `(.L_x_160) ;  /* 0x0000214000007945 */ /* 0x000fe20003800000 */
[----:B------:R-:W-:Y:S02]  /*6fe0*/  BAR.SYNC.DEFER_BLOCKING 0x5, 0x200 ;  /* 0x0148000000007b1d */ /* 0x000fe40000010000 */
[----:B0-----:R-:W-:-:S05]  /*6ff0*/  LEA R3, R6, R3, 0x18 ;  /* 0x0000000306037211 */ /* 0x001fca00078ec0ff */
[----:B------:R-:W0:Y:S02]  /*7000*/  LDS.128 R40, [R3+0x19cd0] ;  /* 0x019cd00003287984 */ /* 0x000e240000000c00 */
[----:B0-----:R-:W-:Y:S02]  /*7010*/  R2UR UR5, R41 ;  /* 0x00000000290572ca */ /* 0x001fe400000e0000 */
[----:B------:R-:W-:Y:S01]  /*7020*/  R2UR UR43, R42 ;  /* 0x000000002a2b72ca */ /* 0x000fe200000e0000 */
[----:B------:R-:W-:Y:S06]  /*7030*/  BAR.ARV 0x4, 0x200 ;  /* 0x0108000000007b1d */ /* 0x000fec0000002000 */
[----:B------:R-:W-:Y:S08]  /*7040*/  @P0 BRA `(.L_x_161) ;  /* 0x0000001400a40947 */ /* 0x000ff00003800000 */
[----:B------:R-:W0:Y:S01]  /*7050*/  S2R R63, SR_TID.X ;  /* 0x00000000003f7919 */ /* 0x000e220000002100 */
[----:B------:R-:W-:Y:S01]  /*7060*/  ULDC.64 UR6, c[0x4][0x38] ;  /* 0x01000e0000067ab9 */ /* 0x000fe20000000a00 */
[----:B0-----:R-:W-:-:S05]  /*7070*/  IMAD.SHL.U32 R6, R63, 0x4, RZ ;  /* 0x000000043f067824 */ /* 0x001fca00078e00ff */
[----:B------:R-:W-:-:S04]  /*7080*/  LOP3.LUT R6, R6, 0xc, RZ, 0xc0, !PT ;  /* 0x0000000c06067812 */ /* 0x000fc800078ec0ff */
[----:B------:R-:W-:-:S05]  /*7090*/  IADD3 R6, P0, R6, UR6, RZ ;  /* 0x0000000606067c10 */ /* 0x000fca000ff1e0ff */
[----:B------:R-:W-:Y:S01]  /*70a0*/  IMAD.X R7, RZ, RZ, UR7, P0 ;  /* 0x00000007ff077e24 */ /* 0x000fe200080e06ff */
[----:B------:R-:W0:Y:S01]  /*70b0*/  S2R R40, SR_SWINHI ;  /* 0x0000000000287919 */ /* 0x000e220000002f00 */
[----:B------:R-:W-:Y:S01]  /*70c0*/  F2FP.BF16.F32.PACK_AB R47, R47, R48 ;  /* 0x000000302f2f723e */ /* 0x000fe200000010ff */
[----:B------:R-:W-:Y:S02]  /*70d0*/  ULDC.64 UR6, c[0x0][0xc00] ;  /* 0x0003000000067ab9 */ /* 0x000fe40000000a00 */
[----:B------:R1:W2:Y:S01]  /*70e0*/  LDG.E.CONSTANT R6, desc[UR52][R6.64] ;  /* 0x0000003406067981 */ /* 0x0002a2000c1e9900 */
[----:B------:R-:W-:Y:S01]  /*70f0*/  F2FP.BF16.F32.PACK_AB R44, R39, R44 ;  /* 0x0000002c272c723e */ /* 0x000fe200000010ff */
[----:B------:R-:W-:Y:S01]  /*7100*/  UISETP.NE.U32.AND UP0, UPT, UR6, URZ, UPT ;  /* 0x0000003f0600728c */ /* 0x000fe2000bf05070 */
[----:B------:R-:W-:Y:S01]  /*7110*/  F2FP.BF16.F32.PACK_AB R5, R5, R52 ;  /* 0x000000340505723e */ /* 0x000fe200000010ff */
[----:B------:R-:W-:Y:S01]  /*7120*/  USHF.L.U32 UR8, UR41, 0x2, URZ ;  /* 0x0000000229087899 */ /* 0x000fe2000800063f */
[----:B------:R-:W-:Y:S01]  /*7130*/  F2FP.BF16.F32.PACK_AB R50, R49, R50 ;  /* 0x000000323132723e */ /* 0x000fe200000010ff */
[----:B------:R-:W-:Y:S01]  /*7140*/  UISETP.NE.AND.EX UP0, UPT, UR7, URZ, UPT, UP0 ;  /* 0x0000003f0700728c */ /* 0x000fe2000bf05300 */
[----:B------:R-:W-:Y:S01]  /*7150*/  F2FP.BF16.F32.PACK_AB R53, R53, R54 ;  /* 0x000000363535723e */ /* 0x000fe200000010ff */
[----:B------:R-:W-:Y:S01]  /*7160*/  USHF.L.U64.HI UR9, UR41, 0x2, UR40 ;  /* 0x0000000229097899 */ /* 0x000fe20008010228 */
[----:B------:R-:W-:Y:S01]  /*7170*/  F2FP.BF16.F32.PACK_AB R4, R51, R4 ;  /* 0x000000043304723e */ /* 0x000fe200000010ff */
[----:B------:R-:W-:Y:S01]  /*7180*/  UIADD3 UR4, UP1, UR8, UR6, URZ ;  /* 0x0000000608047290 */ /* 0x000fe2000ff3e03f */
[----:B-1----:R-:W-:-:S02]  /*7190*/  LOP3.LUT P0, R7, R63, 0x3, RZ, 0xc0, !PT ;  /* 0x000000033f077812 */ /* 0x002fc4000780c0ff */
[----:B------:R-:W-:Y:S01]  /*71a0*/  F2FP.BF16.F32.PACK_AB R38, R37, R38 ;  /* 0x000000262526723e */ /* 0x000fe200000010ff */
[----:B------:R-:W-:Y:S01]  /*71b0*/  UIADD3.X UR6, UR9, UR7, URZ, UP1, !UPT ;  /* 0x0000000709067290 */ /* 0x000fe20008ffe43f */
[----:B------:R-:W-:Y:S02]  /*71c0*/  ISETP.EQ.OR P0, PT, R7, 0x3, !P0 ;  /* 0x000000030700780c */ /* 0x000fe40004702670 */
[----:B------:R-:W-:Y:S02]  /*71d0*/  F2FP.BF16.F32.PACK_AB R32, R31, R32 ;  /* 0x000000201f20723e */ /* 0x000fe400000010ff */
[----:B------:R-:W-:Y:S02]  /*71e0*/  SEL R37, R47, R44, P0 ;  /* 0x0000002c2f257207 */ /* 0x000fe40000000000 */
[----:B------:R-:W-:Y:S02]  /*71f0*/  SEL R44, R44, R47, P0 ;  /* 0x0000002f2c2c7207 */ /* 0x000fe40000000000 */
[----:B------:R-:W-:-:S02]  /*7200*/  F2FP.BF16.F32.PACK_AB R25, R25, R26 ;  /* 0x0000001a1919723e */ /* 0x000fc400000010ff */
[----:B------:R-:W-:Y:S02]  /*7210*/  SEL R47, R5, R50, P0 ;  /* 0x00000032052f7207 */ /* 0x000fe40000000000 */
[----:B------:R-:W-:Y:S02]  /*7220*/  SEL R31, R53, R4, P0 ;  /* 0x00000004351f7207 */ /* 0x000fe40000000000 */
[----:B------:R-:W-:Y:S02]  /*7230*/  SEL R26, R4, R53, P0 ;  /* 0x00000035041a7207 */ /* 0x000fe40000000000 */
[----:B------:R-:W-:Y:S02]  /*7240*/  SEL R50, R50, R5, P0 ;  /* 0x0000000532327207 */ /* 0x000fe40000000000 */
[----:B------:R-:W-:Y:S02]  /*7250*/  MOV R4, R3 ;  /* 0x0000000300047202 */ /* 0x000fe40000000f00 */
[----:B0-----:R-:W-:-:S02]  /*7260*/  MOV R5, R40 ;  /* 0x0000002800057202 */ /* 0x001fc40000000f00 */
[----:B------:R-:W-:Y:S02]  /*7270*/  F2FP.BF16.F32.PACK_AB R11, R11, R12 ;  /* 0x0000000c0b0b723e */ /* 0x000fe400000010ff */
[----:B------:R-:W-:Y:S02]  /*7280*/  F2FP.BF16.F32.PACK_AB R10, R9, R10 ;  /* 0x0000000a090a723e */ /* 0x000fe400000010ff */
[----:B------:R-:W-:Y:S01]  /*7290*/  F2FP.BF16.F32.PACK_AB R12, R135, R8 ;  /* 0x00000008870c723e */ /* 0x000fe200000010ff */
[----:B------:R-:W-:Y:S01]  /*72a0*/  IMAD.WIDE R8, R156, 0x2, R4 ;  /* 0x000000029c087825 */ /* 0x000fe200078e0204 */
[----:B------:R-:W-:Y:S02]  /*72b0*/  F2FP.BF16.F32.PACK_AB R35, R35, R36 ;  /* 0x000000242323723e */ /* 0x000fe400000010ff */
[----:B------:R-:W-:Y:S02]  /*72c0*/  F2FP.BF16.F32.PACK_AB R45, R45, R46 ;  /* 0x0000002e2d2d723e */ /* 0x000fe400000010ff */
[----:B------:R-:W-:-:S02]  /*72d0*/  F2FP.BF16.F32.PACK_AB R27, R27, R28 ;  /* 0x0000001c1b1b723e */ /* 0x000fc400000010ff */
[----:B------:R-:W-:Y:S02]  /*72e0*/  F2FP.BF16.F32.PACK_AB R24, R21, R24 ;  /* 0x000000181518723e */ /* 0x000fe400000010ff */
[----:B------:R-:W-:Y:S02]  /*72f0*/  F2FP.BF16.F32.PACK_AB R13, R13, R14 ;  /* 0x0000000e0d0d723e */ /* 0x000fe400000010ff */
[----:B------:R-:W-:Y:S02]  /*7300*/  SEL R51, R11, R12, P0 ;  /* 0x0000000c0b337207 */ /* 0x000fe40000000000 */
[----:B------:R-:W-:Y:S02]  /*7310*/  SEL R46, R12, R11, P0 ;  /* 0x0000000b0c2e7207 */ /* 0x000fe40000000000 */
[----:B------:R-:W-:Y:S02]  /*7320*/  LOP3.LUT R7, R8, 0x180, RZ, 0xc0, !PT ;  /* 0x0000018008077812 */ /* 0x000fe400078ec0ff */
[----:B------:R-:W-:-:S02]  /*7330*/  SEL R39, R35, R32, P0 ;  /* 0x0000002023277207 */ /* 0x000fc40000000000 */
[----:B------:R-:W-:Y:S02]  /*7340*/  IADD3 R12, P5, R8, 0x20, RZ ;  /* 0x00000020080c7810 */ /* 0x000fe40007fbe0ff */
[----:B------:R-:W-:Y:S02]  /*7350*/  SEL R32, R32, R35, P0 ;  /* 0x0000002320207207 */ /* 0x000fe40000000000 */
[----:B------:R-:W-:Y:S02]  /*7360*/  SEL R35, R27, R24, P0 ;  /* 0x000000181b237207 */ /* 0x000fe40000000000 */
[----:B------:R-:W-:Y:S02]  /*7370*/  SEL R28, R24, R27, P0 ;  /* 0x0000001b181c7207 */ /* 0x000fe40000000000 */
[----:B------:R-:W-:Y:S02]  /*7380*/  SEL R27, R13, R10, P0 ;  /* 0x0000000a0d1b7207 */ /* 0x000fe40000000000 */
[----:B------:R-:W-:-:S02]  /*7390*/  SEL R36, R10, R13, P0 ;  /* 0x0000000d0a247207 */ /* 0x000fc40000000000 */
[----:B------:R-:W-:Y:S02]  /*73a0*/  SHF.R.U64 R7, R7, 0x3, RZ ;  /* 0x0000000307077819 */ /* 0x000fe400000012ff */
[----:B------:R-:W-:Y:S02]  /*73b0*/  LOP3.LUT R10, R12, 0x180, RZ, 0xc0, !PT ;  /* 0x000001800c0a7812 */ /* 0x000fe400078ec0ff */
[----:B------:R-:W-:Y:S02]  /*73c0*/  F2FP.BF16.F32.PACK_AB R58, R57, R58 ;  /* 0x0000003a393a723e */ /* 0x000fe400000010ff */
[----:B------:R-:W-:Y:S02]  /*73d0*/  F2FP.BF16.F32.PACK_AB R56, R55, R56 ;  /* 0x000000383738723e */ /* 0x000fe400000010ff */
[C---:B------:R-:W-:Y:S02]  /*73e0*/  IADD3 R14, P4, R8.reuse, 0x3000, RZ ;  /* 0x00003000080e7810 */ /* 0x040fe40007f9e0ff */
[----:B------:R-:W-:-:S02]  /*73f0*/  IADD3 R53, P3, R8, 0x3020, RZ ;  /* 0x0000302008357810 */ /* 0x000fc40007f7e0ff */
[C---:B------:R-:W-:Y:S01]  /*7400*/  IADD3 R55, P2, R8.reuse, 0x6000, RZ ;  /* 0x0000600008377810 */ /* 0x040fe20007f5e0ff */
[--C-:B------:R-:W-:Y:S01]  /*7410*/  IMAD.X R21, RZ, RZ, R9.reuse, P4 ;  /* 0x000000ffff157224 */ /* 0x100fe200020e0609 */
[----:B------:R-:W-:Y:S02]  /*7420*/  IADD3 R57, P1, R8, 0x6020, RZ ;  /* 0x0000602008397810 */ /* 0x000fe40007f3e0ff */
[----:B------:R-:W-:Y:S01]  /*7430*/  LOP3.LUT R8, R7, R8, RZ, 0x3c, !PT ;  /* 0x0000000807087212 */ /* 0x000fe200078e3cff */
[--C-:B------:R-:W-:Y:S01]  /*7440*/  IMAD.X R13, RZ, RZ, R9.reuse, P2 ;  /* 0x000000ffff0d7224 */ /* 0x100fe200010e0609 */
[----:B------:R-:W-:Y:S01]  /*7450*/  SHF.R.U64 R7, R10, 0x3, RZ ;  /* 0x000000030a077819 */ /* 0x000fe200000012ff */
[----:B------:R-:W-:Y:S01]  /*7460*/  IMAD.X R11, RZ, RZ, R9, P1 ;  /* 0x000000ffff0b7224 */ /* 0x000fe200008e0609 */
[----:B------:R-:W-:Y:S02]  /*7470*/  F2FP.BF16.F32.PACK_AB R33, R33, R34 ;  /* 0x000000222121723e */ /* 0x000fe400000010ff */
[----:B------:R-:W-:-:S02]  /*7480*/  LOP3.LUT R24, R7, R12, RZ, 0x3c, !PT ;  /* 0x0000000c07187212 */ /* 0x000fc400078e3cff */
[----:B------:R-:W-:Y:S02]  /*7490*/  LOP3.LUT R7, R14, 0x180, RZ, 0xc0, !PT ;  /* 0x000001800e077812 */ /* 0x000fe400078ec0ff */
[----:B------:R-:W-:Y:S02]  /*74a0*/  F2FP.BF16.F32.PACK_AB R30, R29, R30 ;  /* 0x0000001e1d1e723e */ /* 0x000fe400000010ff */
[----:B------:R-:W-:Y:S02]  /*74b0*/  F2FP.BF16.F32.PACK_AB R61, R61, R62 ;  /* 0x0000003e3d3d723e */ /* 0x000fe400000010ff */
[----:B------:R-:W-:Y:S02]  /*74c0*/  F2FP.BF16.F32.PACK_AB R59, R59, R60 ;  /* 0x0000003c3b3b723e */ /* 0x000fe400000010ff */
[----:B------:R-:W-:Y:S01]  /*74d0*/  F2FP.BF16.F32.PACK_AB R20, R15, R20 ;  /* 0x000000140f14723e */ /* 0x000fe200000010ff */
[----:B------:R-:W-:Y:S01]  /*74e0*/  IMAD.X R15, RZ, RZ, R9, P3 ;  /* 0x000000ffff0f7224 */ /* 0x000fe200018e0609 */
[----:B------:R-:W-:-:S02]  /*74f0*/  SEL R49, R45, R38, P0 ;  /* 0x000000262d317207 */ /* 0x000fc40000000000 */
[----:B------:R-:W-:Y:S02]  /*7500*/  SEL R40, R38, R45, P0 ;  /* 0x0000002d26287207 */ /* 0x000fe40000000000 */
[----:B------:R-:W-:Y:S02]  /*7510*/  SHF.R.U64 R7, R7, 0x3, RZ ;  /* 0x0000000307077819 */ /* 0x000fe400000012ff */
[----:B------:R-:W-:Y:S02]  /*7520*/  SEL R45, R33, R30, P0 ;  /* 0x0000001e212d7207 */ /* 0x000fe40000000000 */
[----:B------:R-:W-:Y:S02]  /*7530*/  SEL R30, R30, R33, P0 ;  /* 0x000000211e1e7207 */ /* 0x000fe40000000000 */
[----:B------:R-:W-:Y:S02]  /*7540*/  LOP3.LUT R10, R53, 0x180, RZ, 0xc0, !PT ;  /* 0x00000180350a7812 */ /* 0x000fe400078ec0ff */
[----:B------:R-:W-:-:S02]  /*7550*/  LOP3.LUT R34, R57, 0x180, RZ, 0xc0, !PT ;  /* 0x0000018039227812 */ /* 0x000fc400078ec0ff */
[----:B------:R-:W-:Y:S02]  /*7560*/  SEL R29, R61, R58, P0 ;  /* 0x0000003a3d1d7207 */ /* 0x000fe40000000000 */
[----:B------:R-:W-:Y:S02]  /*7570*/  SEL R41, R59, R56, P0 ;  /* 0x000000383b297207 */ /* 0x000fe40000000000 */
[----:B------:R-:W-:Y:S02]  /*7580*/  SEL R33, R25, R20, P0 ;  /* 0x0000001419217207 */ /* 0x000fe40000000000 */
[----:B------:R-:W-:Y:S01]  /*7590*/  SEL R42, R20, R25, P0 ;  /* 0x00000019142a7207 */ /* 0x000fe20000000000 */
[----:B------:R-:W-:Y:S01]  /*75a0*/  IMAD.X R25, RZ, RZ, R9, P5 ;  /* 0x000000ffff197224 */ /* 0x000fe200028e0609 */
[----:B------:R-:W-:Y:S02]  /*75b0*/  SEL R58, R58, R61, P0 ;  /* 0x0000003d3a3a7207 */ /* 0x000fe40000000000 */
[----:B------:R-:W-:-:S02]  /*75c0*/  SEL R56, R56, R59, P0 ;  /* 0x0000003b38387207 */ /* 0x000fc40000000000 */
[----:B------:R-:W-:Y:S02]  /*75d0*/  LOP3.LUT R20, R7, R14, RZ, 0x3c, !PT ;  /* 0x0000000e07147212 */ /* 0x000fe400078e3cff */
[----:B------:R-:W-:Y:S02]  /*75e0*/  SHF.R.U64 R10, R10, 0x3, RZ ;  /* 0x000000030a0a7819 */ /* 0x000fe400000012ff */
[----:B------:R-:W-:Y:S02]  /*75f0*/  SHF.R.U64 R34, R34, 0x3, RZ ;  /* 0x0000000322227819 */ /* 0x000fe400000012ff */
[----:B------:R-:W-:Y:S02]  /*7600*/  LOP3.LUT R14, R10, R53, RZ, 0x3c, !PT ;  /* 0x000000350a0e7212 */ /* 0x000fe400078e3cff */
[----:B------:R-:W-:Y:S02]  /*7610*/  LOP3.LUT R10, R34, R57, RZ, 0x3c, !PT ;  /* 0x00000039220a7212 */ /* 0x000fe400078e3cff */
[----:B------:R-:W-:-:S02]  /*7620*/  MOV R54, R20 ;  /* 0x0000001400367202 */ /* 0x000fc40000000f00 */
[----:B------:R-:W-:Y:S02]  /*7630*/  LOP3.LUT R12, R55, 0x180, RZ, 0xc0, !PT ;  /* 0x00000180370c7812 */ /* 0x000fe400078ec0ff */
[----:B------:R-:W-:Y:S02]  /*7640*/  MOV R57, R8 ;  /* 0x0000000800397202 */ /* 0x000fe40000000f00 */
[----:B------:R-:W-:Y:S02]  /*7650*/  SHF.R.U64 R12, R12, 0x3, RZ ;  /* 0x000000030c0c7819 */ /* 0x000fe400000012ff */
[----:B------:R-:W-:Y:S02]  /*7660*/  MOV R48, R10 ;  /* 0x0000000a00307202 */ /* 0x000fe40000000f00 */
[----:B------:R-:W-:Y:S02]  /*7670*/  LOP3.LUT R12, R12, R55, RZ, 0x3c, !PT ;  /* 0x000000370c0c7212 */ /* 0x000fe400078e3cff */
[----:B------:R-:W-:-:S02]  /*7680*/  MOV R53, R14 ;  /* 0x0000000e00357202 */ /* 0x000fc40000000f00 */
[----:B------:R-:W-:Y:S02]  /*7690*/  MOV R52, R12 ;  /* 0x0000000c00347202 */ /* 0x000fe40000000f00 */
[----:B------:R-:W-:Y:S02]  /*76a0*/  MOV R55, R24 ;  /* 0x0000001800377202 */ /* 0x000fe40000000f00 */
[----:B------:R-:W-:Y:S02]  /*76b0*/  PLOP3.LUT P2, PT, PT, PT, UP0, 0x80, 0x0 ;  /* 0x000000000000781c */ /* 0x000fe40003f4f008 */
[----:B--2---:R-:W-:Y:S01]  /*76c0*/  LOP3.LUT R7, R6, 0x2, RZ, 0x3c, !PT ;  /* 0x0000000206077812 */ /* 0x004fe200078e3cff */
[----:B------:R-:W-:Y:S04]  /*76d0*/  SHFL.IDX PT, R29, R29, R6, 0x1c1f ;  /* 0x001c1f061d1d7589 */ /* 0x000fe800000e0000 */
[----:B------:R-:W0:Y:S04]  /*76e0*/  SHFL.IDX PT, R58, R58, R7, 0x1c1f ;  /* 0x001c1f073a3a7589 */ /* 0x000e2800000e0000 */
[----:B------:R-:W-:Y:S04]  /*76f0*/  SHFL.IDX PT, R41, R41, R6, 0x1c1f ;  /* 0x001c1f0629297589 */ /* 0x000fe800000e0000 */
[----:B------:R-:W1:Y:S04]  /*7700*/  SHFL.IDX PT, R56, R56, R7, 0x1c1f ;  /* 0x001c1f0738387589 */ /* 0x000e6800000e0000 */
[----:B------:R-:W-:Y:S04]  /*7710*/  SHFL.IDX PT, R27, R27, R6, 0x1c1f ;  /* 0x001c1f061b1b7589 */ /* 0x000fe800000e0000 */
[----:B------:R-:W2:Y:S04]  /*7720*/  SHFL.IDX PT, R38, R36, R7, 0x1c1f ;  /* 0x001c1f0724267589 */ /* 0x000ea800000e0000 */
[----:B------:R-:W-:Y:S04]  /*7730*/  SHFL.IDX PT, R31, R31, R6, 0x1c1f ;  /* 0x001c1f061f1f7589 */ /* 0x000fe800000e0000 */
[----:B------:R-:W3:Y:S01]  /*7740*/  SHFL.IDX PT, R26, R26, R7, 0x1c1f ;  /* 0x001c1f071a1a7589 */ /* 0x000ee200000e0000 */
[----:B0-----:R-:W-:-:S02]  /*7750*/  SEL R8, R29, R58, P0 ;  /* 0x0000003a1d087207 */ /* 0x001fc40000000000 */
[----:B------:R-:W-:Y:S01]  /*7760*/  SEL R10, R58, R29, P0 ;  /* 0x0000001d3a0a7207 */ /* 0x000fe20000000000 */
[----:B------:R-:W-:Y:S04]  /*7770*/  SHFL.IDX PT, R39, R39, R6, 0x1c1f ;  /* 0x001c1f0627277589 */ /* 0x000fe800000e0000 */
[----:B------:R-:W-:Y:S01]  /*7780*/  SHFL.IDX PT, R47, R47, R6, 0x1c1f ;  /* 0x001c1f062f2f7589 */ /* 0x000fe200000e0000 */
[----:B-1----:R-:W-:Y:S02]  /*7790*/  SEL R9, R41, R56, P0 ;  /* 0x0000003829097207 */ /* 0x002fe40000000000 */
[----:B------:R-:W-:Y:S01]  /*77a0*/  SEL R11, R56, R41, P0 ;  /* 0x00000029380b7207 */ /* 0x000fe20000000000 */
[----:B------:R-:W0:Y:S01]  /*77b0*/  SHFL.IDX PT, R50, R50, R7, 0x1c1f ;  /* 0x001c1f0732327589 */ /* 0x000e2200000e0000 */
[----:B------:R-:W1:Y:S03]  /*77c0*/  LDC R41, c[0x0][0xbe8] ;  /* 0x0002fa00ff297b82 */ /* 0x000e660000000800 */
[----:B------:R-:W4:Y:S01]  /*77d0*/  SHFL.IDX PT, R32, R32, R7, 0x1c1f ;  /* 0x001c1f0720207589 */ /* 0x000f2200000e0000 */
[----:B--2---:R-:W-:-:S02]  /*77e0*/  SEL R36, R27, R38, P0 ;  /* 0x000000261b247207 */ /* 0x004fc40000000000 */
[----:B------:R-:W-:Y:S01]  /*77f0*/  SEL R38, R38, R27, P0 ;  /* 0x0000001b26267207 */ /* 0x000fe20000000000 */
[----:B------:R-:W-:Y:S04]  /*7800*/  SHFL.IDX PT, R37, R37, R6, 0x1c1f ;  /* 0x001c1f0625257589 */ /* 0x000fe800000e0000 */
[----:B------:R-:W-:Y:S01]  /*7810*/  SHFL.IDX PT, R35, R35, R6, 0x1c1f ;  /* 0x001c1f0623237589 */ /* 0x000fe200000e0000 */
[----:B---3--:R-:W-:Y:S02]  /*7820*/  SEL R12, R31, R26, P0 ;  /* 0x0000001a1f0c7207 */ /* 0x008fe40000000000 */
[----:B------:R-:W-:Y:S01]  /*7830*/  SEL R14, R26, R31, P0 ;  /* 0x0000001f1a0e7207 */ /* 0x000fe20000000000 */
[----:B------:R-:W-:Y:S04]  /*7840*/  SHFL.IDX PT, R49, R49, R6, 0x1c1f ;  /* 0x001c1f0631317589 */ /* 0x000fe800000e0000 */
[----:B------:R-:W2:Y:S04]  /*7850*/  SHFL.IDX PT, R44, R44, R7, 0x1c1f ;  /* 0x001c1f072c2c7589 */ /* 0x000ea800000e0000 */
[----:B------:R4:W3:Y:S01]  /*7860*/  SHFL.IDX PT, R34, R28, R7, 0x1c1f ;  /* 0x001c1f071c227589 */ /* 0x0008e200000e0000 */
[----:B0-----:R-:W-:-:S02]  /*7870*/  SEL R13, R47, R50, P0 ;  /* 0x000000322f0d7207 */ /* 0x001fc40000000000 */
[----:B------:R-:W-:Y:S01]  /*7880*/  SEL R15, R50, R47, P0 ;  /* 0x0000002f320f7207 */ /* 0x000fe20000000000 */
[----:B------:R-:W0:Y:S04]  /*7890*/  SHFL.IDX PT, R40, R40, R7, 0x1c1f ;  /* 0x001c1f0728287589 */ /* 0x000e2800000e0000 */
[----:B------:R-:W-:Y:S01]  /*78a0*/  SHFL.IDX PT, R45, R45, R6, 0x1c1f ;  /* 0x001c1f062d2d7589 */ /* 0x000fe200000e0000 */
[----:B----4-:R-:W-:-:S03]  /*78b0*/  SEL R28, R39, R32, P0 ;  /* 0x00000020271c7207 */ /* 0x010fc60000000000 */
[----:B------:R4:W1:Y:S04]  /*78c0*/  SHFL.IDX PT, R20, R30, R7, 0x1c1f ;  /* 0x001c1f071e147589 */ /* 0x00086800000e0000 */
[----:B------:R-:W-:Y:S04]  /*78d0*/  SHFL.IDX PT, R21, R33, R6, 0x1c1f ;  /* 0x001c1f0621157589 */ /* 0x000fe800000e0000 */
[----:B------:R-:W1:Y:S01]  /*78e0*/  SHFL.IDX PT, R42, R42, R7, 0x1c1f ;  /* 0x001c1f072a2a7589 */ /* 0x000e6200000e0000 */
[----:B--2---:R-:W-:Y:S02]  /*78f0*/  SEL R24, R37, R44, P0 ;  /* 0x0000002c25187207 */ /* 0x004fe40000000000 */
[----:B----4-:R-:W-:Y:S01]  /*7900*/  SEL R30, R32, R39, P0 ;  /* 0x00000027201e7207 */ /* 0x010fe20000000000 */
[----:B------:R2:W-:Y:S01]  /*7910*/  SHFL.IDX PT, R51, R51, R6, 0x1c1f ;  /* 0x001c1f0633337589 */ /* 0x0005e200000e0000 */
[----:B------:R-:W-:-:S02]  /*7920*/  SEL R26, R44, R37, P0 ;  /* 0x000000252c1a7207 */ /* 0x000fc40000000000 */
[----:B---3--:R-:W-:Y:S01]  /*7930*/  SEL R32, R35, R34, P0 ;  /* 0x0000002223207207 */ /* 0x008fe20000000000 */
[----:B------:R3:W4:Y:S01]  /*7940*/  SHFL.IDX PT, R46, R46, R7, 0x1c1f ;  /* 0x001c1f072e2e7589 */ /* 0x00072200000e0000 */
[----:B0-----:R-:W-:Y:S02]  /*7950*/  SEL R25, R49, R40, P0 ;  /* 0x0000002831197207 */ /* 0x001fe40000000000 */
[----:B------:R-:W-:Y:S01]  /*7960*/  SEL R27, R40, R49, P0 ;  /* 0x00000031281b7207 */ /* 0x000fe20000000000 */
[----:B------:R-:W-:Y:S01]  /*7970*/  BAR.SYNC.DEFER_BLOCKING 0x1, 0x180 ;  /* 0x0046000000007b1d */ /* 0x000fe20000010000 */
[----:B------:R-:W-:Y:S01]  /*7980*/  SEL R34, R34, R35, P0 ;  /* 0x0000002322227207 */ /* 0x000fe20000000000 */
[----:B--2---:R-:W-:Y:S01]  /*7990*/  IMAD.U32 R6, RZ, RZ, UR4 ;  /* 0x00000004ff067e24 */ /* 0x004fe2000f8e00ff */
[----:B-1----:R-:W-:Y:S02]  /*79a0*/  SEL R29, R45, R20, P0 ;  /* 0x000000142d1d7207 */ /* 0x002fe40000000000 */
[----:B------:R-:W-:Y:S01]  /*79b0*/  SEL R31, R20, R45, P0 ;  /* 0x0000002d141f7207 */ /* 0x000fe20000000000 */
[----:B---3--:R-:W-:Y:S01]  /*79c0*/  IMAD.U32 R7, RZ, RZ, UR6 ;  /* 0x00000006ff077e24 */ /* 0x008fe2000f8e00ff */
[----:B------:R-:W-:Y:S01]  /*79d0*/  ULDC.64 UR6, c[0x0][0xc08] ;  /* 0x0003020000067ab9 */ /* 0x000fe20000000a00 */
[----:B------:R-:W-:-:S02]  /*79e0*/  SEL R33, R21, R42, P0 ;  /* 0x0000002a15217207 */ /* 0x000fc40000000000 */
[----:B------:R-:W-:Y:S02]  /*79f0*/  SEL R35, R42, R21, P0 ;  /* 0x000000152a237207 */ /* 0x000fe40000000000 */
[----:B----4-:R-:W-:Y:S02]  /*7a00*/  SEL R37, R51, R46, P0 ;  /* 0x0000002e33257207 */ /* 0x010fe40000000000 */
[----:B------:R-:W-:Y:S01]  /*7a10*/  SEL R39, R46, R51, P0 ;  /* 0x000000332e277207 */ /* 0x000fe20000000000 */
[----:B------:R0:W-:Y:S04]  /*7a20*/  STSM.16.M88.4 [R57], R8 ;  /* 0x0000000839007844 */ /* 0x0001e80000000200 */
[----:B------:R1:W-:Y:S04]  /*7a30*/  STSM.16.M88.4 [R55], R12 ;  /* 0x0000000c37007844 */ /* 0x0003e80000000200 */
[----:B------:R2:W-:Y:S04]  /*7a40*/  STSM.16.M88.4 [R54], R24 ;  /* 0x0000001836007844 */ /* 0x0005e80000000200 */
[----:B------:R2:W-:Y:S04]  /*7a50*/  STSM.16.M88.4 [R53], R28 ;  /* 0x0000001c35007844 */ /* 0x0005e80000000200 */
[----:B------:R2:W-:Y:S04]  /*7a60*/  STSM.16.M88.4 [R52], R32 ;  /* 0x0000002034007844 */ /* 0x0005e80000000200 */
[----:B------:R2:W-:Y:S01]  /*7a70*/  STSM.16.M88.4 [R48], R36 ;  /* 0x0000002430007844 */ /* 0x0005e20000000200 */
[----:B------:R-:W-:Y:S06]  /*7a80*/  BAR.SYNC.DEFER_BLOCKING 0x1, 0x180 ;  /* 0x0046000000007b1d */ /* 0x000fec0000010000 */
[----:B0-----:R-:W3:Y:S01]  /*7a90*/  @P2 LDG.E R8, desc[UR52][R6.64] ;  /* 0x0000003406082981 */ /* 0x001ee2000c1e1900 */
[----:B------:R-:W-:Y:S01]  /*7aa0*/  UISETP.NE.U32.AND UP1, UPT, UR6, URZ, UPT ;  /* 0x0000003f0600728c */ /* 0x000fe2000bf25070 */
[----:B------:R-:W-:Y:S01]  /*7ab0*/  ISETP.NE.AND P1, PT, R41, 0x1, PT ;  /* 0x000000012900780c */ /* 0x000fe20003f25270 */
[----:B------:R-:W-:-:S02]  /*7ac0*/  UMOV UR4, URZ ;  /* 0x0000003f00047c82 */ /* 0x000fc40008000000 */
[----:B------:R-:W-:-:S06]  /*7ad0*/  UISETP.NE.AND.EX UP1, UPT, UR7, URZ, UPT, UP1 ;  /* 0x0000003f0700728c */ /* 0x000fcc000bf25310 */
[----:B------:R-:W-:-:S04]  /*7ae0*/  PLOP3.LUT P0, PT, PT, PT, UP1, 0x80, 0x0 ;  /* 0x000000000000781c */ /* 0x000fc80003f0f018 */
[----:B------:R-:W0:Y:S01]  /*7af0*/  @P1 LDC R10, c[0x0][0xbec] ;  /* 0x0002fb00ff0a1b82 */ /* 0x000e220000000800 */
[----:B------:R-:W-:-:S03]  /*7b00*/  @UP1 UIADD3 UR6, UP2, UR8, UR6, URZ ;  /* 0x0000000608061290 */ /* 0x000fc6000ff5e03f */
[----:B------:R-:W-:Y:S01]  /*7b10*/  ULDC UR8, c[0x0][0xa88] ;  /* 0x0002a20000087ab9 */ /* 0x000fe20000000800 */
[----:B------:R-:W-:Y:S02]  /*7b20*/  @UP1 UIADD3.X UR7, UR9, UR7, URZ, UP2, !UPT ;  /* 0x0000000709071290 */ /* 0x000fe400097fe43f */
[----:B-1----:R-:W-:Y:S01]  /*7b30*/  IMAD.U32 R14, RZ, RZ, UR6 ;  /* 0x00000006ff0e7e24 */ /* 0x002fe2000f8e00ff */
[----:B------:R-:W1:Y:S03]  /*7b40*/  @P1 LDC R12, c[0x0][0xbf0] ;  /* 0x0002fc00ff0c1b82 */ /* 0x000e660000000800 */
[----:B------:R-:W-:Y:S01]  /*7b50*/  IMAD.U32 R15, RZ, RZ, UR7 ;  /* 0x00000007ff0f7e24 */ /* 0x000fe2000f8e00ff */
[----:B---3--:R-:W-:Y:S01]  /*7b60*/  @P2 R2UR UR4, R8 ;  /* 0x00000000080422ca */ /* 0x008fe200000e0000 */
[----:B------:R-:W-:-:S06]  /*7b70*/  IMAD.U32 R8, RZ, RZ, UR8 ;  /* 0x00000008ff087e24 */ /* 0x000fcc000f8e00ff */
[----:B------:R2:W5:Y:S01]  /*7b80*/  @P0 LDG.E R8, desc[UR52][R14.64] ;  /* 0x000000340e080981 */ /* 0x000562000c1e1900 */
[----:B01----:R-:W-:Y:S07]  /*7b90*/  @P0 BRA `(.L_x_162) ;  /* 0x0000000000100947 */ /* 0x003fee0003800000 */
[----:B------:R-:W-:Y:S05]  /*7ba0*/  @!P2 BRA `(.L_x_162) ;  /* 0x00000000000ca947 */ /* 0x000fea0003800000 */
[----:B------:R-:W3:Y:S04]  /*7bb0*/  LDG.E R9, desc[UR52][R6.64] ;  /* 0x0000003406097981 */ /* 0x000ee8000c1e1900 */
[----:B-----5:R-:W3:Y:S02]  /*7bc0*/  LDG.E R8, desc[UR52][R6.64+0x4] ;  /* 0x0000043406087981 */ /* 0x020ee4000c1e1900 */
[----:B---3--:R-:W-:-:S07]  /*7bd0*/  IMAD.IADD R8, R8, 0x1, -R9 ;  /* 0x0000000108087824 */ /* 0x008fce00078e0a09 */
.L_x_162:
[----:B------:R-:W-:Y:S01]  /*7be0*/  IMAD.U32 R6, RZ, RZ, UR39 ;  /* 0x00000027ff067e24 */ /* 0x000fe2000f8e00ff */
[----:B------:R-:W-:Y:S01]  /*7bf0*/  USHF.R.S32.HI UR14, URZ, 0x1f, UR44 ;  /* 0x0000001f3f0e7899 */ /* 0x000fe2000801142c */
[----:B------:R-:W-:Y:S01]  /*7c00*/  IMAD R9, R22, 0x20, R16 ;  /* 0x0000002016097824 */ /* 0x000fe200078e0210 */
[----:B------:R-:W-:Y:S01]  /*7c10*/  ULDC.64 UR12, c[0x0][0xb90] ;  /* 0x0002e400000c7ab9 */ /* 0x000fe20000000a00 */
[----:B------:R-:W-:Y:S01]  /*7c20*/  IMAD R11, R6, 0xc0, R155 ;  /* 0x000000c0060b7824 */ /* 0x000fe200078e029b */
[----:B------:R-:W-:Y:S01]  /*7c30*/  USHF.R.S32.HI UR9, URZ, 0x1f, UR4 ;  /* 0x0000001f3f097899 */ /* 0x000fe20008011404 */
[----:B------:R-:W-:Y:S01]  /*7c40*/  IMAD.WIDE R4, R9, 0x2, R4 ;  /* 0x0000000209047825 */ /* 0x000fe200078e0204 */
[----:B------:R-:W-:Y:S01]  /*7c50*/  UIMAD UR10, UR14, UR12, URZ ;  /* 0x0000000c0e0a72a4 */ /* 0x000fe2000f8e023f */
[----:B------:R-:W0:Y:S01]  /*7c60*/  @P1 LDC R47, c[0x0][0xbec] ;  /* 0x0002fb00ff2f1b82 */ /* 0x000e220000000800 */
[----:B------:R-:W-:Y:S01]  /*7c70*/  UMOV UR8, UR4 ;  /* 0x0000000400087c82 */ /* 0x000fe20008000000 */
[----:B------:R-:W-:Y:S01]  /*7c80*/  @P1 IMAD.HI.U32 R7, R11, R10, RZ ;  /* 0x0000000a0b071227 */ /* 0x000fe200078e00ff */
[----:B------:R-:W-:Y:S01]  /*7c90*/  USEL UR40, UR40, URZ, !UP0 ;  /* 0x0000003f28287287 */ /* 0x000fe2000c000000 */
[----:B------:R-:W-:Y:S01]  /*7ca0*/  IADD3 R21, P2, R4, 0x1800, RZ ;  /* 0x0000180004157810 */ /* 0x000fe20007f5e0ff */
[----:B------:R-:W-:Y:S01]  /*7cb0*/  UIMAD.WIDE.U32 UR6, UR44, UR12, UR8 ;  /* 0x0000000c2c0672a5 */ /* 0x000fe2000f8e0008 */
[----:B------:R-:W-:Y:S01]  /*7cc0*/  IMAD.MOV.U32 R6, RZ, RZ, R11 ;  /* 0x000000ffff067224 */ /* 0x000fe200078e000b */
[----:B------:R-:W-:Y:S01]  /*7cd0*/  UIMAD UR10, UR44, UR13, UR10 ;  /* 0x0000000d2c0a72a4 */ /* 0x000fe2000f8e020a */
[----:B------:R-:W-:Y:S01]  /*7ce0*/  @P1 SHF.R.U32.HI R6, RZ, R12, R7 ;  /* 0x0000000cff061219 */ /* 0x000fe20000011607 */
[----:B------:R-:W-:Y:S01]  /*7cf0*/  USEL UR41, UR41, URZ, !UP0 ;  /* 0x0000003f29297287 */ /* 0x000fe2000c000000 */
[----:B--2---:R-:W-:Y:S01]  /*7d00*/  IMAD.U32 R14, RZ, RZ, UR39 ;  /* 0x00000027ff0e7e24 */ /* 0x004fe2000f8e00ff */
[----:B------:R-:W-:Y:S01]  /*7d10*/  ULDC.64 UR12, c[0x0][0xb98] ;  /* 0x0002e600000c7ab9 */ /* 0x000fe20000000a00 */
[----:B------:R-:W-:Y:S01]  /*7d20*/  UIADD3 UR7, UR7, UR10, URZ ;  /* 0x0000000a07077290 */ /* 0x000fe2000fffe03f */
[--C-:B------:R-:W-:Y:S01]  /*7d30*/  IMAD.MOV R10, RZ, RZ, -R6.reuse ;  /* 0x000000ffff0a7224 */ /* 0x100fe200078e0a06 */
[----:B------:R-:W-:Y:S01]  /*7d40*/  UIMAD UR8, UR40, UR12, URZ ;  /* 0x0000000c280872a4 */ /* 0x000fe2000f8e023f */
[----:B------:R-:W-:Y:S01]  /*7d50*/  SHF.R.S32.HI R7, RZ, 0x1f, R6 ;  /* 0x0000001fff077819 */ /* 0x000fe20000011406 */
[----:B------:R-:W-:Y:S01]  /*7d60*/  UIMAD.WIDE.U32 UR6, UR41, UR12, UR6 ;  /* 0x0000000c290672a5 */ /* 0x000fe2000f8e0006 */
[----:B------:R-:W-:Y:S01]  /*7d70*/  IMAD R9, R41, R10, R11 ;  /* 0x0000000a29097224 */ /* 0x000fe200078e020b */
[----:B------:R-:W-:Y:S01]  /*7d80*/  UIMAD UR8, UR41, UR13, UR8 ;  /* 0x0000000d290872a4 */ /* 0x000fe2000f8e0208 */
[----:B------:R-:W-:Y:S01]  /*7d90*/  LOP3.LUT R20, R21, 0x180, RZ, 0xc0, !PT ;  /* 0x0000018015147812 */ /* 0x000fe200078ec0ff */
[----:B------:R-:W-:Y:S01]  /*7da0*/  IMAD R14, R14, 0xc0, R153 ;  /* 0x000000c00e0e7824 */ /* 0x000fe200078e0299 */
[----:B------:R-:W-:Y:S01]  /*7db0*/  IADD3 R29, P6, R4, 0x3000, RZ ;  /* 0x00003000041d7810 */ /* 0x000fe20007fde0ff */
[----:B-----5:R-:W-:Y:S01]  /*7dc0*/  IMAD R45, R8, R41, RZ ;  /* 0x00000029082d7224 */ /* 0x020fe200078e02ff */
[----:B------:R-:W-:Y:S01]  /*7dd0*/  IADD3 R6, P0, R6, UR6, RZ ;  /* 0x0000000606067c10 */ /* 0x000fe2000ff1e0ff */
[----:B------:R-:W-:Y:S01]  /*7de0*/  IMAD.U32 R12, RZ, RZ, UR8 ;  /* 0x00000008ff0c7e24 */ /* 0x000fe2000f8e00ff */
[----:B------:R-:W-:Y:S01]  /*7df0*/  SHF.R.S32.HI R10, RZ, 0x1f, R9 ;  /* 0x0000001fff0a7819 */ /* 0x000fe20000011409 */
[----:B------:R-:W-:Y:S01]  /*7e00*/  ULDC.64 UR10, c[0x0][0xaa0] ;  /* 0x0002a800000a7ab9 */ /* 0x000fe20000000a00 */
[----:B------:R-:W-:-:S02]  /*7e10*/  SHF.R.U64 R20, R20, 0x3, RZ ;  /* 0x0000000314147819 */ /* 0x000fc400000012ff */
[----:B------:R-:W-:Y:S01]  /*7e20*/  IADD3.X R7, R7, UR7, R12, P0, !PT ;  /* 0x0000000707077c10 */ /* 0x000fe200087fe40c */
[----:B------:R-:W-:Y:S01]  /*7e30*/  ULDC.64 UR6, c[0x0][0xb88] ;  /* 0x0002e20000067ab9 */ /* 0x000fe20000000a00 */
[----:B------:R-:W-:Y:S01]  /*7e40*/  LOP3.LUT R20, R20, R21, RZ, 0x3c, !PT ;  /* 0x0000001514147212 */ /* 0x000fe200078e3cff */
[----:B------:R-:W-:Y:S01]  /*7e50*/  IMAD R10, R10, UR6, RZ ;  /* 0x000000060a0a7c24 */ /* 0x000fe2000f8e02ff */
[C---:B------:R-:W-:Y:S01]  /*7e60*/  IADD3 R13, P5, R4.reuse, 0x4800, RZ ;  /* 0x00004800040d7810 */ /* 0x040fe20007fbe0ff */
[----:B------:R-:W-:Y:S01]  /*7e70*/  IMAD.WIDE.U32 R6, R9, UR6, R6 ;  /* 0x0000000609067c25 */ /* 0x000fe2000f8e0006 */
[----:B------:R-:W-:Y:S02]  /*7e80*/  IADD3 R33, P4, R4, 0x6000, RZ ;  /* 0x0000600004217810 */ /* 0x000fe40007f9e0ff */
[----:B------:R-:W-:Y:S01]  /*7e90*/  LOP3.LUT R28, R29, 0x180, RZ, 0xc0, !PT ;  /* 0x000001801d1c7812 */ /* 0x000fe200078ec0ff */
[----:B------:R-:W-:Y:S01]  /*7ea0*/  IMAD R11, R9, UR7, R10 ;  /* 0x00000007090b7c24 */ /* 0x000fe2000f8e020a */
[----:B------:R-:W-:Y:S01]  /*7eb0*/  ULDC.64 UR6, c[0x0][0xb50] ;  /* 0x0002d40000067ab9 */ /* 0x000fe20000000a00 */
[----:B------:R-:W-:Y:S01]  /*7ec0*/  IMAD.X R21, RZ, RZ, R5, P2 ;  /* 0x000000ffff157224 */ /* 0x000fe200010e0605 */
[----:B------:R-:W-:Y:S01]  /*7ed0*/  LEA R10, P0, R6, UR6, 0x2 ;  /* 0x00000006060a7c11 */ /* 0x000fe2000f8010ff */
[----:B------:R-:W-:Y:S01]  /*7ee0*/  IMAD.IADD R7, R7, 0x1, R11 ;  /* 0x0000000107077824 */ /* 0x000fe200078e020b */
[----:B------:R-:W-:-:S02]  /*7ef0*/  LOP3.LUT R9, R4, 0x180, RZ, 0xc0, !PT ;  /* 0x0000018004097812 */ /* 0x000fc400078ec0ff */
[----:B------:R-:W-:Y:S01]  /*7f00*/  LOP3.LUT R12, R13, 0x180, RZ, 0xc0, !PT ;  /* 0x000001800d0c7812 */ /* 0x000fe200078ec0ff */
[----:B------:R-:W-:Y:S01]  /*7f10*/  SHFL.IDX PT, R36, R10, RZ, 0x1c1f ;  /* 0x001c1fff0a247589 */ /* 0x000fe200000e0000 */
[----:B------:R-:W-:Y:S01]  /*7f20*/  LEA.HI.X R11, R6, UR7, R7, 0x2, P0 ;  /* 0x00000007060b7c11 */ /* 0x000fe200080f1407 */
[----:B------:R-:W-:Y:S01]  /*7f30*/  VIADD R6, R14, 0x8 ;  /* 0x000000080e067836 */ /* 0x000fe20000000000 */
[----:B------:R-:W-:Y:S01]  /*7f40*/  LOP3.LUT P0, RZ, R23, 0x3, RZ, 0xc0, !PT ;  /* 0x0000000317ff7812 */ /* 0x000fe2000780c0ff */
[----:B------:R-:W-:Y:S01]  /*7f50*/  SHFL.IDX PT, R38, R10, 0x1, 0x1c1f ;  /* 0x003c1f000a267f89 */ /* 0x000fe200000e0000 */
[----:B------:R-:W-:Y:S02]  /*7f60*/  IADD3 R7, P3, R4, 0x7800, RZ ;  /* 0x0000780004077810 */ /* 0x000fe40007f7e0ff */
[-C--:B------:R-:W-:Y:S01]  /*7f70*/  ISETP.GE.OR P2, PT, R14, R45.reuse, P0 ;  /* 0x0000002d0e00720c */ /* 0x080fe20000746670 */
[----:B------:R-:W1:Y:S01]  /*7f80*/  SHFL.IDX PT, R37, R11, RZ, 0x1c1f ;  /* 0x001c1fff0b257589 */ /* 0x000e6200000e0000 */
[----:B------:R-:W-:-:S02]  /*7f90*/  ISETP.GE.OR P0, PT, R6, R45, P0 ;  /* 0x0000002d0600720c */ /* 0x000fc40000706670 */
[----:B------:R-:W-:Y:S01]  /*7fa0*/  SHF.R.U64 R9, R9, 0x3, RZ ;  /* 0x0000000309097819 */ /* 0x000fe200000012ff */
[----:B------:R-:W2:Y:S01]  /*7fb0*/  SHFL.IDX PT, R39, R11, 0x1, 0x1c1f ;  /* 0x003c1f000b277f89 */ /* 0x000ea200000e0000 */
[----:B------:R-:W-:Y:S01]  /*7fc0*/  LOP3.LUT R32, R33, 0x180, RZ, 0xc0, !PT ;  /* 0x0000018021207812 */ /* 0x000fe200078ec0ff */
[----:B------:R-:W-:Y:S01]  /*7fd0*/  UIMAD UR8, UR9, UR10, URZ ;  /* 0x0000000a090872a4 */ /* 0x000fe2000f8e023f */
[----:B------:R-:W-:Y:S02]  /*7fe0*/  LOP3.LUT R6, R7, 0x180, RZ, 0xc0, !PT ;  /* 0x0000018007067812 */ /* 0x000fe400078ec0ff */
[----:B------:R-:W-:Y:S02]  /*7ff0*/  SHF.R.U64 R28, R28, 0x3, RZ ;  /* 0x000000031c1c7819 */ /* 0x000fe400000012ff */
[----:B------:R-:W-:Y:S01]  /*8000*/  SHF.R.U64 R12, R12, 0x3, RZ ;  /* 0x000000030c0c7819 */ /* 0x000fe200000012ff */
[----:B------:R-:W-:Y:S01]  /*8010*/  UIMAD.WIDE.U32 UR6, UR4, UR10, URZ ;  /* 0x0000000a040672a5 */ /* 0x000fe2000f8e003f */
[----:B------:R-:W-:Y:S01]  /*8020*/  LOP3.LUT R8, R9, R4, RZ, 0x3c, !PT ;  /* 0x0000000409087212 */ /* 0x000fe200078e3cff */
[--C-:B------:R-:W-:Y:S01]  /*8030*/  IMAD.X R25, RZ, RZ, R5.reuse, P3 ;  /* 0x000000ffff197224 */ /* 0x100fe200018e0605 */
[----:B------:R-:W-:Y:S01]  /*8040*/  SHF.R.U64 R32, R32, 0x3, RZ ;  /* 0x0000000320207819 */ /* 0x000fe200000012ff */
[----:B-1----:R-:W-:Y:S01]  /*8050*/  @!P2 ST.E desc[UR52][R36.64], R0 ;  /* 0x000000002400a985 */ /* 0x002fe2000c101934 */
[----:B------:R-:W-:Y:S01]  /*8060*/  SHF.R.U64 R4, R6, 0x3, RZ ;  /* 0x0000000306047819 */ /* 0x000fe200000012ff */
[----:B------:R-:W-:Y:S01]  /*8070*/  UIMAD UR8, UR4, UR11, UR8 ;  /* 0x0000000b040872a4 */ /* 0x000fe2000f8e0208 */
[----:B------:R-:W-:Y:S01]  /*8080*/  LOP3.LUT R28, R28, R29, RZ, 0x3c, !PT ;  /* 0x0000001d1c1c7212 */ /* 0x000fe200078e3cff */
[----:B--2---:R1:W-:Y:S01]  /*8090*/  @!P0 ST.E desc[UR52][R38.64], R2 ;  /* 0x0000000226008985 */ /* 0x0043e2000c101934 */
[----:B------:R-:W-:Y:S01]  /*80a0*/  LOP3.LUT R12, R12, R13, RZ, 0x3c, !PT ;  /* 0x0000000d0c0c7212 */ /* 0x000fe200078e3cff */
[--C-:B------:R-:W-:Y:S01]  /*80b0*/  IMAD.X R29, RZ, RZ, R5.reuse, P6 ;  /* 0x000000ffff1d7224 */ /* 0x100fe200030e0605 */
[----:B------:R-:W-:Y:S01]  /*80c0*/  LOP3.LUT R32, R32, R33, RZ, 0x3c, !PT ;  /* 0x0000002120207212 */ /* 0x000fe200078e3cff */
[--C-:B------:R-:W-:Y:S01]  /*80d0*/  IMAD.X R13, RZ, RZ, R5.reuse, P5 ;  /* 0x000000ffff0d7224 */ /* 0x100fe200028e0605 */
[----:B------:R-:W-:Y:S01]  /*80e0*/  LOP3.LUT R24, R4, R7, RZ, 0x3c, !PT ;  /* 0x0000000704187212 */ /* 0x000fe200078e3cff */
[--C-:B------:R-:W-:Y:S01]  /*80f0*/  IMAD.X R33, RZ, RZ, R5.reuse, P4 ;  /* 0x000000ffff217224 */ /* 0x100fe200020e0605 */
[----:B------:R-:W-:Y:S01]  /*8100*/  ULDC.64 UR10, c[0x0][0xae8] ;  /* 0x0002ba00000a7ab9 */ /* 0x000fe20000000a00 */
[----:B------:R-:W-:Y:S01]  /*8110*/  IMAD.MOV.U32 R9, RZ, RZ, R5 ;  /* 0x000000ffff097224 */ /* 0x000fe200078e0005 */
[----:B------:R-:W-:Y:S01]  /*8120*/  UIADD3 UR7, UR7, UR8, URZ ;  /* 0x0000000807077290 */ /* 0x000fe2000fffe03f */
[----:B------:R2:W5:Y:S01]  /*8130*/  LD.E.128 R4, desc[UR52][R20.64] ;  /* 0x0000003414047980 */ /* 0x000562000c101d00 */
[----:B-1----:R-:W1:Y:S01]  /*8140*/  @P1 LDC R39, c[0x0][0xbf0] ;  /* 0x0002fc00ff271b82 */ /* 0x002e620000000800 */
[----:B------:R-:W-:Y:S01]  /*8150*/  IMAD R0, R19, 0x60, R22 ;  /* 0x0000006013007824 */ /* 0x000fe200078e0216 */
[----:B------:R-:W-:Y:S01]  /*8160*/  UIMAD UR4, UR14, UR10, URZ ;  /* 0x0000000a0e0472a4 */ /* 0x000fe2000f8e023f */
[----:B------:R-:W5:Y:S01]  /*8170*/  LD.E.128 R8, desc[UR52][R8.64] ;  /* 0x0000003408087980 */ /* 0x000f62000c101d00 */
[----:B------:R-:W-:-:S03]  /*8180*/  ULDC.64 UR8, c[0x0][0xaf0] ;  /* 0x0002bc0000087ab9 */ /* 0x000fc60000000a00 */
[----:B------:R-:W5:Y:S01]  /*8190*/  LD.E.128 R28, desc[UR52][R28.64] ;  /* 0x000000341c1c7980 */ /* 0x000f62000c101d00 */
[----:B--2---:R-:W-:Y:S01]  /*81a0*/  IMAD.U32 R21, RZ, RZ, UR39 ;  /* 0x00000027ff157e24 */ /* 0x004fe2000f8e00ff */
[----:B------:R-:W-:Y:S02]  /*81b0*/  UIMAD UR4, UR44, UR11, UR4 ;  /* 0x0000000b2c0472a4 */ /* 0x000fe4000f8e0204 */
[----:B------:R-:W-:Y:S01]  /*81c0*/  UIMAD.WIDE.U32 UR6, UR44, UR10, UR6 ;  /* 0x0000000a2c0672a5 */ /* 0x000fe2000f8e0006 */
[----:B------:R-:W-:Y:S01]  /*81d0*/  IMAD R36, R21, 0xc0, R0 ;  /* 0x000000c015247824 */ /* 0x000fe200078e0200 */
[----:B------:R-:W5:Y:S02]  /*81e0*/  LD.E.128 R12, desc[UR52][R12.64] ;  /* 0x000000340c0c7980 */ /* 0x000f64000c101d00 */
[----:B------:R-:W-:Y:S01]  /*81f0*/  UIADD3 UR7, UR7, UR4, URZ ;  /* 0x0000000407077290 */ /* 0x000fe2000fffe03f */
[----:B0-----:R-:W-:Y:S01]  /*8200*/  @P1 IMAD.HI.U32 R0, R36, R47, RZ ;  /* 0x0000002f24001227 */ /* 0x001fe200078e00ff */
[----:B------:R-:W-:Y:S01]  /*8210*/  UIMAD UR4, UR40, UR8, URZ ;  /* 0x00000008280472a4 */ /* 0x000fe2000f8e023f */
[----:B------:R-:W5:Y:S02]  /*8220*/  LD.E.128 R32, desc[UR52][R32.64] ;  /* 0x0000003420207980 */ /* 0x000f64000c101d00 */
[----:B------:R-:W-:Y:S01]  /*8230*/  IMAD.MOV.U32 R37, RZ, RZ, R36 ;  /* 0x000000ffff257224 */ /* 0x000fe200078e0024 */
[----:B------:R-:W-:Y:S01]  /*8240*/  UIMAD UR4, UR41, UR9, UR4 ;  /* 0x00000009290472a4 */ /* 0x000fe2000f8e0204 */
[----:B------:R-:W5:Y:S01]  /*8250*/  LD.E.128 R24, desc[UR52][R24.64] ;  /* 0x0000003418187980 */ /* 0x000f62000c101d00 */
[----:B------:R-:W-:Y:S01]  /*8260*/  UIMAD.WIDE.U32 UR6, UR41, UR8, UR6 ;  /* 0x00000008290672a5 */ /* 0x000fe2000f8e0006 */
[----:B-1----:R-:W-:-:S02]  /*8270*/  @P1 SHF.R.U32.HI R37, RZ, R39, R0 ;  /* 0x00000027ff251219 */ /* 0x002fc40000011600 */
[----:B------:R-:W-:Y:S01]  /*8280*/  ULDC.64 UR8, c[0x0][0xae0] ;  /* 0x0002b80000087ab9 */ /* 0x000fe20000000a00 */
[----:B------:R-:W-:Y:S01]  /*8290*/  UIADD3 UR4, UR7, UR4, URZ ;  /* 0x0000000407047290 */ /* 0x000fe2000fffe03f */
[--C-:B------:R-:W-:Y:S01]  /*82a0*/  SHF.R.S32.HI R0, RZ, 0x1f, R37.reuse ;  /* 0x0000001fff007819 */ /* 0x100fe20000011425 */
[----:B------:R-:W-:Y:S01]  /*82b0*/  IMAD.MOV R2, RZ, RZ, -R37 ;  /* 0x000000ffff027224 */ /* 0x000fe200078e0a25 */
[----:B------:R-:W-:Y:S01]  /*82c0*/  @!PT LDS RZ, [RZ] ;  /* 0x00000000fffff984 */ /* 0x000fe20000000800 */
[----:B------:R-:W-:Y:S01]  /*82d0*/  @!PT LDS RZ, [RZ] ;  /* 0x00000000fffff984 */ /* 0x000fe20000000800 */
[----:B------:R-:W-:Y:S01]  /*82e0*/  @!PT LDS RZ, [RZ] ;  /* 0x00000000fffff984 */ /* 0x000fe20000000800 */
[----:B------:R-:W-:Y:S01]  /*82f0*/  @!PT LDS RZ, [RZ] ;  /* 0x00000000fffff984 */ /* 0x000fe20000000800 */
[----:B------:R0:W-:Y:S06]  /*8300*/  MEMBAR.ALL.CTA ;  /* 0x0000000000007992 */ /* 0x0001ec0000008000 */
[----:B0-----:R-:W0:Y:S01]  /*8310*/  FENCE.VIEW.ASYNC.S ;  /* 0x00000000000073c6 */ /* 0x001e220000000000 */
[----:B------:R-:W-:-:S02]  /*8320*/  IMAD.U32 R21, RZ, RZ, UR7 ;  /* 0x00000007ff157e24 */ /* 0x000fc4000f8e00ff */
[----:B------:R-:W-:Y:S02]  /*8330*/  IMAD R0, R0, UR8, RZ ;  /* 0x0000000800007c24 */ /* 0x000fe4000f8e02ff */
[----:B------:R-:W-:Y:S02]  /*8340*/  IMAD R39, R41, R2, R36 ;  /* 0x0000000229277224 */ /* 0x000fe400078e0224 */
[----:B------:R-:W-:Y:S01]  /*8350*/  IMAD.U32 R20, RZ, RZ, UR6 ;  /* 0x00000006ff147e24 */ /* 0x000fe2000f8e00ff */
[----:B------:R-:W-:Y:S01]  /*8360*/  ULDC.64 UR6, c[0x0][0xad8] ;  /* 0x0002b60000067ab9 */ /* 0x000fe20000000a00 */
[----:B------:R-:W-:Y:S02]  /*8370*/  IMAD.U32 R21, RZ, RZ, UR4 ;  /* 0x00000004ff157e24 */ /* 0x000fe4000f8e00ff */
[C---:B------:R-:W-:Y:S01]  /*8380*/  IMAD R41, R37.reuse, UR9, R0 ;  /* 0x0000000925297c24 */ /* 0x040fe2000f8e0200 */
[----:B------:R-:W-:Y:S01]  /*8390*/  SHF.R.S32.HI R0, RZ, 0x1f, R39 ;  /* 0x0000001fff007819 */ /* 0x000fe20000011427 */
[----:B------:R-:W-:-:S04]  /*83a0*/  IMAD.WIDE.U32 R20, R37, UR8, R20 ;  /* 0x0000000825147c25 */ /* 0x000fc8000f8e0014 */
[----:B------:R-:W-:Y:S02]  /*83b0*/  IMAD.IADD R21, R21, 0x1, R41 ;  /* 0x0000000115157824 */ /* 0x000fe400078e0229 */
[----:B------:R-:W-:Y:S02]  /*83c0*/  IMAD R0, R0, UR6, RZ ;  /* 0x0000000600007c24 */ /* 0x000fe4000f8e02ff */
[----:B------:R-:W-:Y:S02]  /*83d0*/  IMAD.U32 R41, RZ, RZ, UR39 ;  /* 0x00000027ff297e24 */ /* 0x000fe4000f8e00ff */
[----:B------:R-:W-:Y:S02]  /*83e0*/  IMAD R37, R39, UR7, R0 ;  /* 0x0000000727257c24 */ /* 0x000fe4000f8e0200 */
[----:B------:R-:W-:Y:S02]  /*83f0*/  IMAD R0, R41, 0xc0, R22 ;  /* 0x000000c029007824 */ /* 0x000fe400078e0216 */
[----:B------:R-:W-:Y:S01]  /*8400*/  IMAD.WIDE.U32 R20, R39, UR6, R20 ;  /* 0x0000000627147c25 */ /* 0x000fe2000f8e0014 */
[----:B------:R-:W-:-:S02]  /*8410*/  ULDC.64 UR6, c[0x0][0xa80] ;  /* 0x0002a00000067ab9 */ /* 0x000fc40000000a00 */
[----:B------:R-:W-:Y:S01]  /*8420*/  ISETP.GE.AND P0, PT, R0, R45, PT ;  /* 0x0000002d0000720c */ /* 0x000fe20003f06270 */
[----:B------:R-:W-:Y:S01]  /*8430*/  IMAD.IADD R21, R21, 0x1, R37 ;  /* 0x0000000115157824 */ /* 0x000fe200078e0225 */
[----:B------:R-:W-:Y:S01]  /*8440*/  LEA R40, P1, R20, UR6, 0x1 ;  /* 0x0000000614287c11 */ /* 0x000fe2000f8208ff */
[----:B------:R-:W-:-:S03]  /*8450*/  VIADD R3, R3, 0x19c20 ;  /* 0x00019c2003037836 */ /* 0x000fc60000000000 */
[----:B------:R-:W-:Y:S02]  /*8460*/  LEA.HI.X R41, R20, UR7, R21, 0x1, P1 ;  /* 0x0000000714297c11 */ /* 0x000fe400088f0c15 */
[----:B------:R-:W-:Y:S01]  /*8470*/  PRMT R3, RZ, 0x654, R3 ;  /* 0x00000654ff037816 */ /* 0x000fe20000000003 */
[----:B0-----:R0:W1:Y:S01]  /*8480*/  SHFL.IDX PT, R20, R40, RZ, 0x1c1f ;  /* 0x001c1fff28147589 */ /* 0x00106200000e0000 */
[----:B------:R-:W-:Y:S02]  /*8490*/  BSSY B1, `(.L_x_163) ;  /* 0x0000011000017945 */ /* 0x000fe40003800000 */
[----:B------:R0:W-:Y:S01]  /*84a0*/  SYNCS.ARRIVE.TRANS64.RED.A1T0 RZ, [R3+URZ], RZ ;  /* 0x000000ff03ff79a7 */ /* 0x0001e2000810043f */
[----:B------:R0:W2:Y:S01]  /*84b0*/  SHFL.IDX PT, R21, R41, RZ, 0x1c1f ;  /* 0x001c1fff29157589 */ /* 0x0000a200000e0000 */
[----:B------:R-:W-:Y:S01]  /*84c0*/  SHF.R.S32.HI R42, RZ, 0x1f, R17 ;  /* 0x0000001fff2a7819 */ /* 0x000fe20000011411 */
[----:B------:R-:W-:Y:S06]  /*84d0*/  @P0 BRA `(.L_x_164) ;  /* 0x0000000000300947 */ /* 0x000fec0003800000 */
[----:B------:R-:W-:Y:S02]  /*84e0*/  ULDC UR4, c[0x0][0xac8] ;  /* 0x0002b20000047ab9 */ /* 0x000fe40000000800 */
[----:B------:R-:W-:Y:S02]  /*84f0*/  ISETP.GE.AND P1, PT, R17, UR4, PT ;  /* 0x0000000411007c0c */ /* 0x000fe4000bf26270 */
[----:B------:R-:W-:Y:S02]  /*8500*/  ISETP.GE.AND P2, PT, R18, UR4, PT ;  /* 0x0000000412007c0c */ /* 0x000fe4000bf46270 */
[----:B------:R-:W-:-:S09]  /*8510*/  ISETP.GE.AND P0, PT, R16, UR4, PT ;  /* 0x0000000410007c0c */ /* 0x000fd2000bf06270 */
[CC--:B-1----:R-:W-:Y:S02]  /*8520*/  @!P1 LEA R36, P3, R17.reuse, R20.reuse, 0x1 ;  /* 0x0000001411249211 */ /* 0x0c2fe400078608ff */
[----:B------:R-:W-:Y:S02]  /*8530*/  @!P2 LEA R38, P4, R18, R20, 0x1 ;  /* 0x000000141226a211 */ /* 0x000fe400078808ff */
[----:B0-2---:R-:W-:Y:S01]  /*8540*/  @!P0 IMAD.WIDE R2, R16, 0x2, R20 ;  /* 0x0000000210028825 */ /* 0x005fe200078e0214 */
[-C--:B------:R-:W-:Y:S02]  /*8550*/  @!P1 LEA.HI.X R37, R17, R21.reuse, R42, 0x1, P3 ;  /* 0x0000001511259211 */ /* 0x080fe400018f0c2a */
[----:B------:R-:W-:Y:S02]  /*8560*/  @!P2 LEA.HI.X R39, R18, R21, R157, 0x1, P4 ;  /* 0x000000151227a211 */ /* 0x000fe400020f0c9d */
[----:B-----5:R3:W-:Y:S04]  /*8570*/  @!P0 ST.E.128 desc[UR52][R2.64], R8 ;  /* 0x0000000802008985 */ /* 0x0207e8000c101d34 */
[----:B------:R3:W-:Y:S04]  /*8580*/  @!P1 ST.E.128 desc[UR52][R36.64], R28 ;  /* 0x0000001c24009985 */ /* 0x0007e8000c101d34 */
[----:B------:R3:W-:Y:S02]  /*8590*/  @!P2 ST.E.128 desc[UR52][R38.64], R32 ;  /* 0x000000202600a985 */ /* 0x0007e4000c101d34 */
.L_x_164:
[----:B------:R-:W-:Y:S05]  /*85a0*/  BSYNC B1 ;  /* 0x0000000000017941 */ /* 0x000fea0003800000 */
.L_x_163:
[----:B------:R-:W-:Y:S01]  /*85b0*/  VIADD R0, R0, 0x60 ;  /* 0x0000006000007836 */ /* 0x000fe20000000000 */
[----:B---3-5:R3:W4:Y:S04]  /*85c0*/  SHFL.IDX PT, R9, R41, 0x1, 0x1c1f ;  /* 0x003c1f0029097f89 */ /* 0x02872800000e0000 */
[----:B------:R-:W-:Y:S01]  /*85d0*/  ISETP.GE.AND P0, PT, R0, R45, PT ;  /* 0x0000002d0000720c */ /* 0x000fe20003f06270 */
[----:B------:R3:W0:-:S12]  /*85e0*/  SHFL.IDX PT, R8, R40, 0x1, 0x1c1f ;  /* 0x003c1f0028087f89 */ /* 0x00061800000e0000 */
[----:B---3--:R-:W-:Y:S05]  /*85f0*/  @P0 BRA `(.L_x_165) ;  /* 0x0000000800c40947 */ /* 0x008fea0003800000 */
[----:B------:R-:W-:Y:S02]  /*8600*/  ULDC UR4, c[0x0][0xac8] ;  /* 0x0002b20000047ab9 */ /* 0x000fe40000000800 */
[----:B------:R-:W-:Y:S02]  /*8610*/  ISETP.GE.AND P2, PT, R17, UR4, PT ;  /* 0x0000000411007c0c */ /* 0x000fe4000bf46270 */
[----:B------:R-:W-:-:S11]  /*8620*/  ISETP.GE.AND P1, PT, R16, UR4, PT ;  /* 0x0000000410007c0c */ /* 0x000fd6000bf26270 */
[C---:B0-----:R-:W-:Y:S02]  /*8630*/  @!P2 LEA R10, P0, R17.reuse, R8, 0x1 ;  /* 0x00000008110aa211 */ /* 0x041fe400078008ff */
[----:B----4-:R-:W-:Y:S02]  /*8640*/  @!P1 IMAD.WIDE R2, R16, 0x2, R8 ;  /* 0x0000000210029825 */ /* 0x010fe400078e0208 */
[----:B------:R-:W-:Y:S02]  /*8650*/  @!P2 LEA.HI.X R11, R17, R9, R42, 0x1, P0 ;  /* 0x00000009110ba211 */ /* 0x000fe400000f0c2a */
[----:B------:R-:W-:Y:S01]  /*8660*/  ISETP.GE.AND P0, PT, R18, UR4, PT ;  /* 0x0000000412007c0c */ /* 0x000fe2000bf06270 */
[----:B------:R3:W-:Y:S04]  /*8670*/  @!P1 ST.E.128 desc[UR52][R2.64], R4 ;  /* 0x0000000402009985 */ /* 0x0007e8000c101d34 */
[----:B------:R3:W-:Y:S08]  /*8680*/  @!P2 ST.E.128 desc[UR52][R10.64], R12 ;  /* 0x0000000c0a00a985 */ /* 0x0007f0000c101d34 */
[----:B------:R-:W-:Y:S05]  /*8690*/  @P0 BRA `(.L_x_165) ;  /* 0x00000008009c0947 */ /* 0x000fea0003800000 */
[----:B---3--:R-:W-:-:S04]  /*86a0*/  LEA R2, P0, R18, R8, 0x1 ;  /* 0x0000000812027211 */ /* 0x008fc800078008ff */
[----:B------:R-:W-:-:S05]  /*86b0*/  LEA.HI.X R3, R18, R9, R157, 0x1, P0 ;  /* 0x0000000912037211 */ /* 0x000fca00000f0c9d */
[----:B------:R0:W-:Y:S01]  /*86c0*/  ST.E.128 desc[UR52][R2.64], R24 ;  /* 0x0000001802007985 */ /* 0x0001e2000c101d34 */
[----:B------:R-:W-:Y:S05]  /*86d0*/  BRA `(.L_x_165) ;  /* 0x00000008008c7947 */ /* 0x000fea0003800000 */
.L_x_161:
[----:B------:R-:W-:Y:S01]  /*86e0*/  ULDC.64 UR6, c[0x0][0xc00] ;  /* 0x0003000000067ab9 */ /* 0x000fe20000000a00 */
[----:B------:R-:W-:Y:S01]  /*86f0*/  ULDC UR4, c[0x0][0xa88] ;  /* 0x0002a20000047ab9 */ /* 0x000fe20000000800 */
[----:B------:R-:W-:Y:S01]  /*8700*/  UISETP.NE.U32.AND UP0, UPT, UR6, URZ, UPT ;  /* 0x0000003f0600728c */ /* 0x000fe2000bf05070 */
[----:B------:R-:W0:Y:S03]  /*8710*/  LDC R11, c[0x0][0xbe8] ;  /* 0x0002fa00ff0b7b82 */ /* 0x000e260000000800 */
[----:B------:R-:W-:-:S03]  /*8720*/  UISETP.NE.AND.EX UP0, UPT, UR7, URZ, UPT, UP0 ;  /* 0x0000003f0700728c */ /* 0x000fc6000bf05300 */
[----:B------:R-:W-:Y:S02]  /*8730*/  ULDC.64 UR6, c[0x0][0xc00] ;  /* 0x0003000000067ab9 */ /* 0x000fe40000000a00 */
[----:B------:R-:W-:Y:S01]  /*8740*/  UIMAD.WIDE UR6, UR41, 0x4, UR6 ;  /* 0x00000004290678a5 */ /* 0x000fe2000f8e0206 */
[----:B------:R-:W-:-:S05]  /*8750*/  PLOP3.LUT P2, PT, PT, PT, UP0, 0x80, 0x0 ;  /* 0x000000000000781c */ /* 0x000fca0003f4f008 */
[----:B------:R-:W-:Y:S02]  /*8760*/  IMAD.U32 R2, RZ, RZ, UR6 ;  /* 0x00000006ff027e24 */ /* 0x000fe4000f8e00ff */
[----:B------:R-:W-:Y:S01]  /*8770*/  IMAD.U32 R3, RZ, RZ, UR7 ;  /* 0x00000007ff037e24 */ /* 0x000fe2000f8e00ff */
[----:B------:R-:W-:Y:S02]  /*8780*/  ULDC.64 UR6, c[0x0][0xc08] ;  /* 0x0003020000067ab9 */ /* 0x000fe40000000a00 */
[----:B------:R-:W-:-:S03]  /*8790*/  UISETP.NE.U32.AND UP1, UPT, UR6, URZ, UPT ;  /* 0x0000003f0600728c */ /* 0x000fc6000bf25070 */
[----:B------:R-:W2:Y:S01]  /*87a0*/  @P2 LDG.E R6, desc[UR52][R2.64] ;  /* 0x0000003402062981 */ /* 0x000ea2000c1e1900 */
[----:B------:R-:W-:Y:S01]  /*87b0*/  UISETP.NE.AND.EX UP1, UPT, UR7, URZ, UPT, UP1 ;  /* 0x0000003f0700728c */ /* 0x000fe2000bf25310 */
[----:B------:R-:W-:-:S05]  /*87c0*/  IMAD.U32 R0, RZ, RZ, UR4 ;  /* 0x00000004ff007e24 */ /* 0x000fca000f8e00ff */
[----:B------:R-:W-:-:S05]  /*87d0*/  PLOP3.LUT P3, PT, PT, PT, UP1, 0x80, 0x0 ;  /* 0x000000000000781c */ /* 0x000fca0003f6f018 */
[----:B------:R-:W-:Y:S02]  /*87e0*/  @UP1 ULDC.64 UR6, c[0x0][0xc08] ;  /* 0x0003020000061ab9 */ /* 0x000fe40000000a00 */
[----:B------:R-:W-:-:S06]  /*87f0*/  @UP1 UIMAD.WIDE UR6, UR41, 0x4, UR6 ;  /* 0x00000004290618a5 */ /* 0x000fcc000f8e0206 */
[----:B------:R-:W-:Y:S02]  /*8800*/  IMAD.U32 R4, RZ, RZ, UR6 ;  /* 0x00000006ff047e24 */ /* 0x000fe4000f8e00ff */
[----:B------:R-:W-:-:S05]  /*8810*/  IMAD.U32 R5, RZ, RZ, UR7 ;  /* 0x00000007ff057e24 */ /* 0x000fca000f8e00ff */
[----:B------:R1:W5:Y:S01]  /*8820*/  @P3 LDG.E R0, desc[UR52][R4.64] ;  /* 0x0000003404003981 */ /* 0x000362000c1e1900 */
[----:B0-----:R-:W-:Y:S01]  /*8830*/  ISETP.NE.AND P0, PT, R11, 0x1, PT ;  /* 0x000000010b00780c */ /* 0x001fe20003f05270 */
[----:B------:R-:W-:Y:S01]  /*8840*/  UMOV UR4, URZ ;  /* 0x0000003f00047c82 */ /* 0x000fe20008000000 */
[----:B------:R-:W-:Y:S01]  /*8850*/  USHF.R.S32.HI UR10, URZ, 0x1f, UR44 ;  /* 0x0000001f3f0a7899 */ /* 0x000fe2000801142c */
[----:B------:R-:W0:Y:S10]  /*8860*/  S2R R7, SR_TID.X ;  /* 0x0000000000077919 */ /* 0x000e340000002100 */
[----:B------:R-:W3:Y:S01]  /*8870*/  @P0 LDC R9, c[0x0][0xbec] ;  /* 0x0002fb00ff090b82 */ /* 0x000ee20000000800 */
[----:B0-----:R-:W-:-:S05]  /*8880*/  VIADD R7, R7, 0xffffff80 ;  /* 0xffffff8007077836 */ /* 0x001fca0000000000 */
[----:B------:R-:W-:Y:S02]  /*8890*/  ISETP.GE.AND P1, PT, R7, 0xc0, PT ;  /* 0x000000c00700780c */ /* 0x000fe40003f26270 */
[----:B--2---:R-:W-:-:S13]  /*88a0*/  @P2 R2UR UR4, R6 ;  /* 0x00000000060422ca */ /* 0x004fda00000e0000 */
[----:B------:R-:W-:Y:S01]  /*88b0*/  USHF.R.S32.HI UR9, URZ, 0x1f, UR4 ;  /* 0x0000001f3f097899 */ /* 0x000fe20008011404 */
[----:B-1-3--:R-:W-:Y:S11]  /*88c0*/  @P3 BRA `(.L_x_166) ;  /* 0x0000000000103947 */ /* 0x00aff60003800000 */
[----:B------:R-:W-:Y:S05]  /*88d0*/  @!P2 BRA `(.L_x_166) ;  /* 0x00000000000ca947 */ /* 0x000fea0003800000 */
[----:B------:R-:W2:Y:S04]  /*88e0*/  LDG.E R5, desc[UR52][R2.64] ;  /* 0x0000003402057981 */ /* 0x000ea8000c1e1900 */
[----:B-----5:R-:W2:Y:S02]  /*88f0*/  LDG.E R0, desc[UR52][R2.64+0x4] ;  /* 0x0000043402007981 */ /* 0x020ea4000c1e1900 */
[----:B--2---:R-:W-:-:S07]  /*8900*/  IMAD.IADD R0, R0, 0x1, -R5 ;  /* 0x0000000100007824 */ /* 0x004fce00078e0a05 */
.L_x_166:
[----:B------:R-:W-:Y:S01]  /*8910*/  USEL UR41, UR41, URZ, !UP0 ;  /* 0x0000003f29297287 */ /* 0x000fe2000c000000 */
[----:B------:R-:W-:Y:S01]  /*8920*/  BSSY B1, `(.L_x_167) ;  /* 0x000002d000017945 */ /* 0x000fe20003800000 */
[----:B------:R-:W-:-:S03]  /*8930*/  USEL UR40, UR40, URZ, !UP0 ;  /* 0x0000003f28287287 */ /* 0x000fc6000c000000 */
[----:B------:R-:W-:Y:S09]  /*8940*/  @P1 BRA `(.L_x_168) ;  /* 0x0000000000a81947 */ /* 0x000ff20003800000 */
[----:B------:R-:W0:Y:S01]  /*8950*/  S2R R3, SR_TID.X ;  /* 0x0000000000037919 */ /* 0x000e220000002100 */
[----:B------:R-:W1:Y:S01]  /*8960*/  LDC R7, c[0x0][0xbe8] ;  /* 0x0002fa00ff077b82 */ /* 0x000e620000000800 */
[----:B------:R-:W-:-:S04]  /*8970*/  IMAD.U32 R2, RZ, RZ, UR39 ;  /* 0x00000027ff027e24 */ /* 0x000fc8000f8e00ff */
[----:B0-----:R-:W-:Y:S02]  /*8980*/  IMAD R2, R2, 0xc0, R3 ;  /* 0x000000c002027824 */ /* 0x001fe400078e0203 */
[----:B-1---5:R-:W-:Y:S02]  /*8990*/  IMAD R3, R0, R7, RZ ;  /* 0x0000000700037224 */ /* 0x022fe400078e02ff */
[----:B------:R-:W-:-:S05]  /*89a0*/  VIADD R4, R2, 0xffffff80 ;  /* 0xffffff8002047836 */ /* 0x000fca0000000000 */
[----:B------:R-:W-:-:S13]  /*89b0*/  ISETP.GE.AND P1, PT, R4, R3, PT ;  /* 0x000000030400720c */ /* 0x000fda0003f26270 */
[----:B------:R-:W-:Y:S05]  /*89c0*/  @P1 BRA `(.L_x_168) ;  /* 0x0000000000881947 */ /* 0x000fea0003800000 */
[----:B------:R-:W-:Y:S01]  /*89d0*/  ISETP.NE.AND P1, PT, R7, 0x1, PT ;  /* 0x000000010700780c */ /* 0x000fe20003f25270 */
[----:B------:R-:W-:Y:S01]  /*89e0*/  ULDC.64 UR12, c[0x0][0xb90] ;  /* 0x0002e400000c7ab9 */ /* 0x000fe20000000a00 */
[----:B------:R-:W-:Y:S01]  /*89f0*/  UMOV UR6, UR4 ;  /* 0x0000000400067c82 */ /* 0x000fe20008000000 */
[----:B------:R-:W-:Y:S01]  /*8a00*/  UIMAD UR8, UR10, UR12, URZ ;  /* 0x0000000c0a0872a4 */ /* 0x000fe2000f8e023f */
[----:B------:R-:W-:Y:S01]  /*8a10*/  IMAD.MOV.U32 R2, RZ, RZ, R4 ;  /* 0x000000ffff027224 */ /* 0x000fe200078e0004 */
[----:B------:R-:W-:Y:S02]  /*8a20*/  UMOV UR7, UR9 ;  /* 0x0000000900077c82 */ /* 0x000fe40008000000 */
[----:B------:R-:W-:Y:S02]  /*8a30*/  UIMAD.WIDE.U32 UR6, UR44, UR12, UR6 ;  /* 0x0000000c2c0672a5 */ /* 0x000fe4000f8e0006 */
[----:B------:R-:W-:-:S03]  /*8a40*/  UIMAD UR8, UR44, UR13, UR8 ;  /* 0x0000000d2c0872a4 */ /* 0x000fc6000f8e0208 */
[----:B------:R-:W-:Y:S01]  /*8a50*/  ULDC.64 UR12, c[0x0][0xb98] ;  /* 0x0002e600000c7ab9 */ /* 0x000fe20000000a00 */
[----:B------:R-:W0:Y:S01]  /*8a60*/  @P1 LDC R3, c[0x0][0xbec] ;  /* 0x0002fb00ff031b82 */ /* 0x000e220000000800 */
[----:B------:R-:W-:Y:S02]  /*8a70*/  UIADD3 UR7, UR7, UR8, URZ ;  /* 0x0000000807077290 */ /* 0x000fe4000fffe03f */
[----:B------:R-:W-:Y:S02]  /*8a80*/  UIMAD UR8, UR40, UR12, URZ ;  /* 0x0000000c280872a4 */ /* 0x000fe4000f8e023f */
[----:B------:R-:W-:Y:S02]  /*8a90*/  UIMAD.WIDE.U32 UR6, UR41, UR12, UR6 ;  /* 0x0000000c290672a5 */ /* 0x000fe4000f8e0006 */
[----:B------:R-:W-:Y:S01]  /*8aa0*/  UIMAD UR8, UR41, UR13, UR8 ;  /* 0x0000000d290872a4 */ /* 0x000fe2000f8e0208 */
[----:B------:R-:W1:Y:S02]  /*8ab0*/  @P1 LDC R6, c[0x0][0xbf0] ;  /* 0x0002fc00ff061b82 */ /* 0x000e640000000800 */
[----:B------:R-:W-:Y:S01]  /*8ac0*/  ULDC.64 UR12, c[0x0][0xb88] ;  /* 0x0002e200000c7ab9 */ /* 0x000fe20000000a00 */
[----:B0-----:R-:W-:-:S05]  /*8ad0*/  @P1 IMAD.HI.U32 R3, R4, R3, RZ ;  /* 0x0000000304031227 */ /* 0x001fca00078e00ff */
[----:B-1----:R-:W-:Y:S01]  /*8ae0*/  @P1 SHF.R.U32.HI R2, RZ, R6, R3 ;  /* 0x00000006ff021219 */ /* 0x002fe20000011603 */
[----:B------:R-:W-:-:S03]  /*8af0*/  IMAD.U32 R6, RZ, RZ, UR8 ;  /* 0x00000008ff067e24 */ /* 0x000fc6000f8e00ff */
[--C-:B------:R-:W-:Y:S01]  /*8b00*/  SHF.R.S32.HI R3, RZ, 0x1f, R2.reuse ;  /* 0x0000001fff037819 */ /* 0x100fe20000011402 */
[----:B------:R-:W-:Y:S01]  /*8b10*/  IMAD.MOV R5, RZ, RZ, -R2 ;  /* 0x000000ffff057224 */ /* 0x000fe200078e0a02 */
[----:B------:R-:W-:-:S03]  /*8b20*/  IADD3 R2, P1, R2, UR6, RZ ;  /* 0x0000000602027c10 */ /* 0x000fc6000ff3e0ff */
[----:B------:R-:W-:Y:S01]  /*8b30*/  IMAD R5, R7, R5, R4 ;  /* 0x0000000507057224 */ /* 0x000fe200078e0204 */
[----:B------:R-:W-:Y:S01]  /*8b40*/  IADD3.X R3, R3, UR7, R6, P1, !PT ;  /* 0x0000000703037c10 */ /* 0x000fe20008ffe406 */
[----:B------:R-:W-:-:S03]  /*8b50*/  ULDC.64 UR6, c[0x0][0xb50] ;  /* 0x0002d40000067ab9 */ /* 0x000fc60000000a00 */
[----:B------:R-:W-:Y:S01]  /*8b60*/  SHF.R.S32.HI R4, RZ, 0x1f, R5 ;  /* 0x0000001fff047819 */ /* 0x000fe20000011405 */
[----:B------:R-:W-:-:S04]  /*8b70*/  IMAD.WIDE.U32 R2, R5, UR12, R2 ;  /* 0x0000000c05027c25 */ /* 0x000fc8000f8e0002 */
[----:B------:R-:W-:-:S04]  /*8b80*/  IMAD R4, R4, UR12, RZ ;  /* 0x0000000c04047c24 */ /* 0x000fc8000f8e02ff */
[----:B------:R-:W-:Y:S01]  /*8b90*/  IMAD R7, R5, UR13, R4 ;  /* 0x0000000d05077c24 */ /* 0x000fe2000f8e0204 */
[----:B------:R-:W-:-:S03]  /*8ba0*/  LEA R4, P1, R2, UR6, 0x2 ;  /* 0x0000000602047c11 */ /* 0x000fc6000f8210ff */
[----:B------:R-:W-:-:S05]  /*8bb0*/  IMAD.IADD R3, R3, 0x1, R7 ;  /* 0x0000000103037824 */ /* 0x000fca00078e0207 */
[----:B------:R-:W-:Y:S01]  /*8bc0*/  LEA.HI.X R5, R2, UR7, R3, 0x2, P1 ;  /* 0x0000000702057c11 */ /* 0x000fe200088f1403 */
[----:B------:R-:W-:-:S05]  /*8bd0*/  IMAD.MOV.U32 R3, RZ, RZ, -0x800000 ;  /* 0xff800000ff037424 */ /* 0x000fca00078e00ff */
[----:B------:R0:W-:Y:S02]  /*8be0*/  STG.E desc[UR52][R4.64], R3 ;  /* 0x0000000304007986 */ /* 0x0001e4000c101934 */
.L_x_168:
[----:B------:R-:W-:Y:S05]  /*8bf0*/  BSYNC B1 ;  /* 0x0000000000017941 */ /* 0x000fea0003800000 */
.L_x_167:
[----:B0-----:R-:W0:Y:S01]  /*8c00*/  @P0 LDC R3, c[0x0][0xbf0] ;  /* 0x0002fc00ff030b82 */ /* 0x001e220000000800 */
[----:B------:R-:W-:Y:S01]  /*8c10*/  ULDC.64 UR12, c[0x0][0xaa0] ;  /* 0x0002a800000c7ab9 */ /* 0x000fe20000000a00 */
[----:B------:R-:W-:Y:S01]  /*8c20*/  IMAD.U32 R5, RZ, RZ, UR39 ;  /* 0x00000027ff057e24 */ /* 0x000fe2000f8e00ff */
[----:B------:R-:W-:Y:S01]  /*8c30*/  UIMAD UR8, UR9, UR12, URZ ;  /* 0x0000000c090872a4 */ /* 0x000fe2000f8e023f */
[----:B------:R-:W-:Y:S01]  /*8c40*/  IMAD R2, R19, 0x60, R22 ;  /* 0x0000006013027824 */ /* 0x000fe200078e0216 */
[----:B------:R-:W-:Y:S01]  /*8c50*/  UIMAD.WIDE.U32 UR6, UR4, UR12, URZ ;  /* 0x0000000c040672a5 */ /* 0x000fe2000f8e003f */
[----:B------:R-:W-:Y:S01]  /*8c60*/  BSSY B1, `(.L_x_169) ;  /* 0x0000039000017945 */ /* 0x000fe20003800000 */
[----:B------:R-:W-:Y:S01]  /*8c70*/  UIMAD UR8, UR4, UR13, UR8 ;  /* 0x0000000d040872a4 */ /* 0x000fe2000f8e0208 */
[----:B------:R-:W-:Y:S01]  /*8c80*/  IMAD R4, R5, 0xc0, R2 ;  /* 0x000000c005047824 */ /* 0x000fe200078e0202 */
[----:B------:R-:W-:Y:S01]  /*8c90*/  SHF.R.S32.HI R10, RZ, 0x1f, R17 ;  /* 0x0000001fff0a7819 */ /* 0x000fe20000011411 */
[----:B------:R-:W-:Y:S01]  /*8ca0*/  ULDC.64 UR12, c[0x0][0xae8] ;  /* 0x0002ba00000c7ab9 */ /* 0x000fe20000000a00 */
[----:B------:R-:W-:Y:S01]  /*8cb0*/  UIADD3 UR7, UR7, UR8, URZ ;  /* 0x0000000807077290 */ /* 0x000fe2000fffe03f */
[----:B------:R-:W-:Y:S01]  /*8cc0*/  @P0 IMAD.HI.U32 R2, R4, R9, RZ ;  /* 0x0000000904020227 */ /* 0x000fe200078e00ff */
[----:B------:R-:W-:-:S02]  /*8cd0*/  UIMAD UR4, UR10, UR12, URZ ;  /* 0x0000000c0a0472a4 */ /* 0x000fc4000f8e023f */
[----:B------:R-:W-:Y:S01]  /*8ce0*/  UIMAD.WIDE.U32 UR6, UR44, UR12, UR6 ;  /* 0x0000000c2c0672a5 */ /* 0x000fe2000f8e0006 */
[----:B------:R-:W-:Y:S01]  /*8cf0*/  IMAD.MOV.U32 R5, RZ, RZ, R4 ;  /* 0x000000ffff057224 */ /* 0x000fe200078e0004 */
[----:B------:R-:W-:Y:S01]  /*8d00*/  UIMAD UR4, UR44, UR13, UR4 ;  /* 0x0000000d2c0472a4 */ /* 0x000fe2000f8e0204 */
[----:B------:R-:W-:-:S03]  /*8d10*/  ULDC.64 UR8, c[0x0][0xaf0] ;  /* 0x0002bc0000087ab9 */ /* 0x000fc60000000a00 */
[----:B------:R-:W-:Y:S02]  /*8d20*/  UIADD3 UR7, UR7, UR4, URZ ;  /* 0x0000000407077290 */ /* 0x000fe4000fffe03f */
[----:B------:R-:W-:Y:S01]  /*8d30*/  UIMAD UR4, UR40, UR8, URZ ;  /* 0x00000008280472a4 */ /* 0x000fe2000f8e023f */
[----:B0-----:R-:W-:Y:S01]  /*8d40*/  @P0 SHF.R.U32.HI R5, RZ, R3, R2 ;  /* 0x00000003ff050219 */ /* 0x001fe20000011602 */
[----:B------:R-:W-:Y:S02]  /*8d50*/  UIMAD.WIDE.U32 UR6, UR41, UR8, UR6 ;  /* 0x00000008290672a5 */ /* 0x000fe4000f8e0006 */
[----:B------:R-:W-:Y:S01]  /*8d60*/  UIMAD UR4, UR41, UR9, UR4 ;  /* 0x00000009290472a4 */ /* 0x000fe2000f8e0204 */
[--C-:B------:R-:W-:Y:S01]  /*8d70*/  SHF.R.S32.HI R2, RZ, 0x1f, R5.reuse ;  /* 0x0000001fff027819 */ /* 0x100fe20000011405 */
[----:B------:R-:W-:Y:S01]  /*8d80*/  IMAD.MOV R7, RZ, RZ, -R5 ;  /* 0x000000ffff077224 */ /* 0x000fe200078e0a05 */
[----:B------:R-:W-:Y:S01]  /*8d90*/  ULDC.64 UR8, c[0x0][0xae0] ;  /* 0x0002b80000087ab9 */ /* 0x000fe20000000a00 */
[----:B------:R-:W-:-:S02]  /*8da0*/  UIADD3 UR4, UR7, UR4, URZ ;  /* 0x0000000407047290 */ /* 0x000fc4000fffe03f */
[----:B------:R-:W-:Y:S02]  /*8db0*/  IMAD.U32 R3, RZ, RZ, UR7 ;  /* 0x00000007ff037e24 */ /* 0x000fe4000f8e00ff */
[----:B------:R-:W-:Y:S02]  /*8dc0*/  IMAD R6, R2, UR8, RZ ;  /* 0x0000000802067c24 */ /* 0x000fe4000f8e02ff */
[----:B------:R-:W-:Y:S01]  /*8dd0*/  IMAD.U32 R2, RZ, RZ, UR6 ;  /* 0x00000006ff027e24 */ /* 0x000fe2000f8e00ff */
[----:B------:R-:W-:Y:S01]  /*8de0*/  ULDC.64 UR6, c[0x0][0xad8] ;  /* 0x0002b60000067ab9 */ /* 0x000fe20000000a00 */
[----:B------:R-:W-:Y:S02]  /*8df0*/  IMAD.U32 R3, RZ, RZ, UR4 ;  /* 0x00000004ff037e24 */ /* 0x000fe4000f8e00ff */
[----:B------:R-:W-:Y:S02]  /*8e00*/  IMAD R7, R11, R7, R4 ;  /* 0x000000070b077224 */ /* 0x000fe400078e0204 */
[----:B------:R-:W-:-:S02]  /*8e10*/  IMAD R9, R5, UR9, R6 ;  /* 0x0000000905097c24 */ /* 0x000fc4000f8e0206 */
[----:B------:R-:W-:Y:S01]  /*8e20*/  IMAD.WIDE.U32 R2, R5, UR8, R2 ;  /* 0x0000000805027c25 */ /* 0x000fe2000f8e0002 */
[----:B------:R-:W-:-:S03]  /*8e30*/  SHF.R.S32.HI R4, RZ, 0x1f, R7 ;  /* 0x0000001fff047819 */ /* 0x000fc60000011407 */
[----:B------:R-:W-:Y:S02]  /*8e40*/  IMAD.IADD R3, R3, 0x1, R9 ;  /* 0x0000000103037824 */ /* 0x000fe400078e0209 */
[----:B------:R-:W-:Y:S02]  /*8e50*/  IMAD.U32 R9, RZ, RZ, UR39 ;  /* 0x00000027ff097e24 */ /* 0x000fe4000f8e00ff */
[----:B------:R-:W-:Y:S02]  /*8e60*/  IMAD R4, R4, UR6, RZ ;  /* 0x0000000604047c24 */ /* 0x000fe4000f8e02ff */
[----:B-----5:R-:W-:Y:S02]  /*8e70*/  IMAD R11, R0, R11, RZ ;  /* 0x0000000b000b7224 */ /* 0x020fe400078e02ff */
[----:B------:R-:W-:Y:S02]  /*8e80*/  IMAD R0, R9, 0xc0, R22 ;  /* 0x000000c009007824 */ /* 0x000fe400078e0216 */
[----:B------:R-:W-:-:S02]  /*8e90*/  IMAD R5, R7, UR7, R4 ;  /* 0x0000000707057c24 */ /* 0x000fc4000f8e0204 */
[----:B------:R-:W-:Y:S01]  /*8ea0*/  IMAD.WIDE.U32 R2, R7, UR6, R2 ;  /* 0x0000000607027c25 */ /* 0x000fe2000f8e0002 */
[----:B------:R-:W-:Y:S01]  /*8eb0*/  ISETP.GE.AND P0, PT, R0, R11, PT ;  /* 0x0000000b0000720c */ /* 0x000fe20003f06270 */
[----:B------:R-:W-:Y:S02]  /*8ec0*/  ULDC.64 UR6, c[0x0][0xa80] ;  /* 0x0002a00000067ab9 */ /* 0x000fe40000000a00 */
[----:B------:R-:W-:Y:S01]  /*8ed0*/  IMAD.IADD R3, R3, 0x1, R5 ;  /* 0x0000000103037824 */ /* 0x000fe200078e0205 */
[----:B------:R-:W-:-:S04]  /*8ee0*/  LEA R4, P1, R2, UR6, 0x1 ;  /* 0x0000000602047c11 */ /* 0x000fc8000f8208ff */
[----:B------:R-:W-:Y:S02]  /*8ef0*/  LEA.HI.X R5, R2, UR7, R3, 0x1, P1 ;  /* 0x0000000702057c11 */ /* 0x000fe400088f0c03 */
[----:B------:R0:W1:Y:S04]  /*8f00*/  SHFL.IDX PT, R2, R4, RZ, 0x1c1f ;  /* 0x001c1fff04027589 */ /* 0x00006800000e0000 */
[----:B------:R0:W2:Y:S01]  /*8f10*/  SHFL.IDX PT, R3, R5, RZ, 0x1c1f ;  /* 0x001c1fff05037589 */ /* 0x0000a200000e0000 */
[----:B------:R-:W-:Y:S05]  /*8f20*/  @P0 BRA `(.L_x_170) ;  /* 0x0000000000300947 */ /* 0x000fea0003800000 */
[----:B------:R-:W-:Y:S02]  /*8f30*/  ULDC UR4, c[0x0][0xac8] ;  /* 0x0002b20000047ab9 */ /* 0x000fe40000000800 */
[----:B------:R-:W-:Y:S02]  /*8f40*/  ISETP.GE.AND P3, PT, R17, UR4, PT ;  /* 0x0000000411007c0c */ /* 0x000fe4000bf66270 */
[----:B------:R-:W-:Y:S02]  /*8f50*/  ISETP.GE.AND P4, PT, R18, UR4, PT ;  /* 0x0000000412007c0c */ /* 0x000fe4000bf86270 */
[----:B------:R-:W-:-:S09]  /*8f60*/  ISETP.GE.AND P2, PT, R16, UR4, PT ;  /* 0x0000000410007c0c */ /* 0x000fd2000bf46270 */
[CC--:B-1----:R-:W-:Y:S02]  /*8f70*/  @!P3 LEA R8, P0, R17.reuse, R2.reuse, 0x1 ;  /* 0x000000021108b211 */ /* 0x0c2fe400078008ff */
[----:B------:R-:W-:Y:S02]  /*8f80*/  @!P4 LEA R12, P1, R18, R2, 0x1 ;  /* 0x00000002120cc211 */ /* 0x000fe400078208ff */
[----:B--2---:R-:W-:Y:S01]  /*8f90*/  @!P2 IMAD.WIDE R6, R16, 0x2, R2 ;  /* 0x000000021006a825 */ /* 0x004fe200078e0202 */
[-C--:B------:R-:W-:Y:S02]  /*8fa0*/  @!P3 LEA.HI.X R9, R17, R3.reuse, R10, 0x1, P0 ;  /* 0x000000031109b211 */ /* 0x080fe400000f0c0a */
[----:B------:R-:W-:Y:S02]  /*8fb0*/  @!P4 LEA.HI.X R13, R18, R3, R157, 0x1, P1 ;  /* 0x00000003120dc211 */ /* 0x000fe400008f0c9d */
[----:B------:R3:W-:Y:S04]  /*8fc0*/  @!P2 ST.E.128 desc[UR52][R6.64], RZ ;  /* 0x000000ff0600a985 */ /* 0x0007e8000c101d34 */
[----:B------:R3:W-:Y:S04]  /*8fd0*/  @!P3 ST.E.128 desc[UR52][R8.64], RZ ;  /* 0x000000ff0800b985 */ /* 0x0007e8000c101d34 */
[----:B------:R3:W-:Y:S02]  /*8fe0*/  @!P4 ST.E.128 desc[UR52][R12.64], RZ ;  /* 0x000000ff0c00c985 */ /* 0x0007e4000c101d34 */
.L_x_170:
[----:B------:R-:W-:Y:S05]  /*8ff0*/  BSYNC B1 ;  /* 0x0000000000017941 */ /* 0x000fea0003800000 */
.L_x_169:
[----:B------:R-:W-:Y:S01]  /*9000*/  VIADD R0, R0, 0x60 ;  /* 0x0000006000007836 */ /* 0x000fe20000000000 */
[----:B--2---:R2:W4:Y:S04]  /*9010*/  SHFL.IDX PT, R3, R5, 0x1, 0x1c1f ;  /* 0x003c1f0005037f89 */ /* 0x00452800000e0000 */
[----:B------:R-:W-:Y:S01]  /*9020*/  ISETP.GE.AND P0, PT, R0, R11, PT ;  /* 0x0000000b0000720c */ /* 0x000fe20003f06270 */
[----:B-1----:R2:W1:-:S12]  /*9030*/  SHFL.IDX PT, R2, R4, 0x1, 0x1c1f ;  /* 0x003c1f0004027f89 */ /* 0x00245800000e0000 */
[----:B--2---:R-:W-:Y:S05]  /*9040*/  @P0 BRA `(.L_x_165) ;  /* 0x0000000000300947 */ /* 0x004fea0003800000 */
[----:B------:R-:W-:Y:S02]  /*9050*/  ULDC UR4, c[0x0][0xac8] ;  /* 0x0002b20000047ab9 */ /* 0x000fe40000000800 */
[----:B------:R-:W-:Y:S02]  /*9060*/  ISETP.GE.AND P3, PT, R17, UR4, PT ;  /* 0x0000000411007c0c */ /* 0x000fe4000bf66270 */
[----:B------:R-:W-:Y:S02]  /*9070*/  ISETP.GE.AND P4, PT, R18, UR4, PT ;  /* 0x0000000412007c0c */ /* 0x000fe4000bf86270 */
[----:B------:R-:W-:-:S09]  /*9080*/  ISETP.GE.AND P2, PT, R16, UR4, PT ;  /* 0x0000000410007c0c */ /* 0x000fd2000bf46270 */
[CC--:B-1-3--:R-:W-:Y:S02]  /*9090*/  @!P3 LEA R6, P0, R17.reuse, R2.reuse, 0x1 ;  /* 0x000000021106b211 */ /* 0x0cafe400078008ff */
[----:B------:R-:W-:Y:S02]  /*90a0*/  @!P4 LEA R8, P1, R18, R2, 0x1 ;  /* 0x000000021208c211 */ /* 0x000fe400078208ff */
[----:B0---4-:R-:W-:Y:S01]  /*90b0*/  @!P2 IMAD.WIDE R4, R16, 0x2, R2 ;  /* 0x000000021004a825 */ /* 0x011fe200078e0202 */
[-C--:B------:R-:W-:Y:S02]  /*90c0*/  @!P3 LEA.HI.X R7, R17, R3.reuse, R10, 0x1, P0 ;  /* 0x000000031107b211 */ /* 0x080fe400000f0c0a */
[----:B------:R-:W-:Y:S02]  /*90d0*/  @!P4 LEA.HI.X R9, R18, R3, R157, 0x1, P1 ;  /* 0x000000031209c211 */ /* 0x000fe400008f0c9d */
[----:B------:R0:W-:Y:S04]  /*90e0*/  @!P2 ST.E.128 desc[UR52][R4.64], RZ ;  /* 0x000000ff0400a985 */ /* 0x0001e8000c101d34 */
[----:B------:R0:W-:Y:S04]  /*90f0*/  @!P3 ST.E.128 desc[UR52][R6.64], RZ ;  /* 0x000000ff0600b985 */ /* 0x0001e8000c101d34 */
[----:B------:R0:W-:Y:S02]  /*9100*/  @!P4 ST.E.128 desc[UR52][R8.64], RZ ;  /* 0x000000ff0800c985 */ /* 0x0001e4000c101d34 */
.L_x_165:
[----:B------:R-:W-:Y:S05]  /*9110*/  BSYNC B0 ;  /* 0x0000000000007941 */ /* 0x000fea0003800000 */
.L_x_160:
[----:B------:R-:W-:Y:S02]  /*9120*/  ULDC UR4, c[0x0][0xc3c] ;  /* 0x00030f0000047ab9 */ /* 0x000fe40000000800 */
[----:B------:R-:W-:-:S13]  /*9130*/  ISETP.GE.AND P0, PT, R43, UR4, PT ;  /* 0x000000042b007c0c */ /* 0x000fda000bf06270 */
[----:B------:R-:W-:Y:S05]  /*9140*/  @!P0 BRA `(.L_x_171) ;  /* 0xffffff7c00208947 */ /* 0x000fea000383ffff */
[----:B------:R-:W-:Y:S05]  /*9150*/  EXIT ;  /* 0x000000000000794d */ /* 0x000fea0003800000 */
.L_x_134:
[----:B------:R-:W-:-:S08]  /*9160*/  NOP ;  /* 0x0000000000007918 */ /* 0x000fd00000000000 */
[----:B------:R-:W0:-:S00]  /*9170*/  USETMAXREG.DEALLOC.CTAPOOL 0x20 ;  /* 0x00000020000079c8 */ /* 0x000e0000080e0500 */
[----:B0-----:R-:W-:Y:S01]  /*9180*/  LOP3.LUT R2, R0, 0x3, RZ, 0xc0, !PT ;  /* 0x0000000300027812 */ /* 0x001fe200078ec0ff */
[----:B------:R-:W-:Y:S01]  /*9190*/  IMAD.MOV.U32 R4, RZ, RZ, RZ ;  /* 0x000000ffff047224 */ /* 0x000fe200078e00ff */
[----:B------:R-:W-:-:S04]  /*91a0*/  LOP3.LUT R23, R23, 0xfffffffd, RZ, 0xc0, !PT ;  /* 0xfffffffd17177812 */ /* 0x000fc800078ec0ff */
[----:B------:R-:W0:Y:S02]  /*91b0*/  SHFL.IDX PT, R2, R2, RZ, 0x1f ;  /* 0x00001fff02027589 */ /* 0x000e2400000e0000 */
[----:B0-----:R-:W-:-:S13]  /*91c0*/  ISETP.NE.AND P0, PT, R2, RZ, PT ;  /* 0x000000ff0200720c */ /* 0x001fda0003f05270 */
[----:B------:R-:W-:Y:S01]  /*91d0*/  @P0 LOP3.LUT R23, R23, 0x2, RZ, 0xfc, !PT ;  /* 0x0000000217170812 */ /* 0x000fe200078efcff */
[----:B------:R-:W-:Y:S06]  /*91e0*/  @!P0 BRA `(.L_x_172) ;  /* 0x0000000000248947 */ /* 0x000fec0003800000 */
[----:B------:R-:W0:Y:S08]  /*91f0*/  S2UR UR5, SR_CgaCtaId ;  /* 0x00000000000579c3 */ /* 0x000e300000008800 */
[----:B------:R-:W-:Y:S06]  /*9200*/  BAR.SYNC.DEFER_BLOCKING 0x5, 0x200 ;  /* 0x0148000000007b1d */ /* 0x000fec0000010000 */
[----:B------:R-:W-:-:S02]  /*9210*/  UMOV UR4, 0x400 ;  /* 0x0000040000047882 */ /* 0x000fc40000000000 */
[----:B0-----:R-:W-:-:S09]  /*9220*/  ULEA UR4, UR5, UR4, 0x18 ;  /* 0x0000000405047291 */ /* 0x001fd2000f8ec03f */
[----:B------:R-:W0:Y:S02]  /*9230*/  LDS.128 R24, [UR4+0x19cd0] ;  /* 0x019cd004ff187984 */ /* 0x000e240008000c00 */
[----:B0-----:R-:W-:Y:S02]  /*9240*/  R2UR UR45, R27 ;  /* 0x000000001b2d72ca */ /* 0x001fe400000e0000 */
[----:B------:R-:W-:Y:S01]  /*9250*/  R2UR UR36, R26 ;  /* 0x000000001a2472ca */ /* 0x000fe200000e0000 */
[----:B------:R-:W-:Y:S06]  /*9260*/  BAR.ARV 0x4, 0x200 ;  /* 0x0108000000007b1d */ /* 0x000fec0000002000 */
[----:B------:R-:W-:Y:S08]  /*9270*/  BRA `(.L_x_173) ;  /* 0x0000000800187947 */ /* 0x000ff00003800000 */
.L_x_172:
[----:B------:R-:W0:Y:S01]  /*9280*/  S2R R2, SR_TID.X ;  /* 0x0000000000027919 */ /* 0x000e220000002100 */
[----:B------:R-:W-:Y:S01]  /*9290*/  ULDC UR4, c[0x0][0xc3c] ;  /* 0x00030f0000047ab9 */ /* 0x000fe20000000800 */
[----:B------:R-:W1:Y:S01]  /*92a0*/  LDC R9, c[0x0][0xc38] ;  /* 0x00030e00ff097b82 */ /* 0x000e620000000800 */
[----:B0-----:R-:W-:-:S04]  /*92b0*/  LOP3.LUT R5, R2, 0x1f, RZ, 0xc0, !PT ;  /* 0x0000001f02057812 */ /* 0x001fc800078ec0ff */
[----:B------:R-:W-:-:S04]  /*92c0*/  ISETP.NE.AND P0, PT, R5, 0x1f, PT ;  /* 0x0000001f0500780c */ /* 0x000fc80003f05270 */
[----:B------:R-:W-:-:S13]  /*92d0*/  ISETP.GE.OR P1, PT, R5, UR4, !P0 ;  /* 0x0000000405007c0c */ /* 0x000fda000c726670 */
[----:B------:R-:W0:Y:S02]  /*92e0*/  @!P1 LDC.64 R2, c[0x0][0xc80] ;  /* 0x00032000ff029b82 */ /* 0x000e240000000a00 */
[----:B0-----:R-:W-:-:S05]  /*92f0*/  @!P1 IMAD.WIDE.U32 R2, R5, 0x4, R2 ;  /* 0x0000000405029825 */ /* 0x001fca00078e0002 */
[----:B------:R-:W2:Y:S01]  /*9300*/  @!P1 LDG.E R4, desc[UR52][R2.64] ;  /* 0x0000003402049981 */ /* 0x000ea2000c1e1900 */
[C---:B------:R-:W-:Y:S01]  /*9310*/  ISETP.NE.AND P1, PT, R5.reuse, RZ, PT ;  /* 0x000000ff0500720c */ /* 0x040fe20003f25270 */
[----:B------:R-:W-:Y:S01]  /*9320*/  UMOV UR45, URZ ;  /* 0x0000003f002d7c82 */ /* 0x000fe20008000000 */
[C---:B------:R-:W-:Y:S01]  /*9330*/  ISETP.GE.U32.AND P2, PT, R5.reuse, 0x2, PT ;  /* 0x000000020500780c */ /* 0x040fe20003f46070 */
[----:B------:R-:W-:Y:S01]  /*9340*/  IMAD.MOV.U32 R24, RZ, RZ, RZ ;  /* 0x000000ffff187224 */ /* 0x000fe200078e00ff */
[C---:B------:R-:W-:Y:S02]  /*9350*/  ISETP.GE.U32.AND P3, PT, R5.reuse, 0x4, PT ;  /* 0x000000040500780c */ /* 0x040fe40003f66070 */
[C---:B------:R-:W-:Y:S02]  /*9360*/  ISETP.GE.U32.AND P4, PT, R5.reuse, 0x8, PT ;  /* 0x000000080500780c */ /* 0x040fe40003f86070 */
[----:B------:R-:W-:Y:S01]  /*9370*/  ISETP.GE.U32.AND P5, PT, R5, 0x10, PT ;  /* 0x000000100500780c */ /* 0x000fe20003fa6070 */
[----:B--2---:R-:W0:Y:S02]  /*9380*/  SHFL.UP PT, R6, R4, 0x1, RZ ;  /* 0x0420000004067989 */ /* 0x004e2400000e00ff */
[----:B0-----:R-:W-:-:S05]  /*9390*/  SEL R7, R6, RZ, P1 ;  /* 0x000000ff06077207 */ /* 0x001fca0000800000 */
[----:B------:R-:W-:-:S05]  /*93a0*/  IMAD.IADD R7, R4, 0x1, R7 ;  /* 0x0000000104077824 */ /* 0x000fca00078e0207 */
[----:B------:R-:W0:Y:S02]  /*93b0*/  SHFL.UP PT, R6, R7, 0x2, RZ ;  /* 0x0440000007067989 */ /* 0x000e2400000e00ff */
[----:B0-----:R-:W-:-:S05]  /*93c0*/  SEL R6, R6, RZ, P2 ;  /* 0x000000ff06067207 */ /* 0x001fca0001000000 */
[----:B------:R-:W-:-:S05]  /*93d0*/  IMAD.IADD R6, R7, 0x1, R6 ;  /* 0x0000000107067824 */ /* 0x000fca00078e0206 */
[----:B------:R-:W0:Y:S02]  /*93e0*/  SHFL.UP PT, R8, R6, 0x4, RZ ;  /* 0x0480000006087989 */ /* 0x000e2400000e00ff */
[----:B0-----:R-:W-:-:S04]  /*93f0*/  SEL R3, R8, RZ, P3 ;  /* 0x000000ff08037207 */ /* 0x001fc80001800000 */
[----:B------:R-:W-:-:S05]  /*9400*/  IADD3 R3, R6, R3, RZ ;  /* 0x0000000306037210 */ /* 0x000fca0007ffe0ff */
[----:B------:R-:W0:Y:S02]  /*9410*/  SHFL.UP PT, R2, R3, 0x8, RZ ;  /* 0x0500000003027989 */ /* 0x000e2400000e00ff */
[----:B0-----:R-:W-:-:S05]  /*9420*/  SEL R2, R2, RZ, P4 ;  /* 0x000000ff02027207 */ /* 0x001fca0002000000 */
[----:B------:R-:W-:-:S05]  /*9430*/  IMAD.IADD R2, R3, 0x1, R2 ;  /* 0x0000000103027824 */ /* 0x000fca00078e0202 */
[----:B------:R-:W0:Y:S02]  /*9440*/  SHFL.UP PT, R7, R2, 0x10, RZ ;  /* 0x0600000002077989 */ /* 0x000e2400000e00ff */
[----:B0-----:R-:W-:-:S05]  /*9450*/  SEL R7, R7, RZ, P5 ;  /* 0x000000ff07077207 */ /* 0x001fca0002800000 */
[----:B------:R-:W-:Y:S02]  /*9460*/  IMAD.IADD R8, R2, 0x1, R7 ;  /* 0x0000000102087824 */ /* 0x000fe400078e0207 */
[----:B------:R-:W0:Y:S03]  /*9470*/  S2R R7, SR_CTAID.X ;  /* 0x0000000000077919 */ /* 0x000e260000002500 */
[----:B------:R-:W1:Y:S02]  /*9480*/  SHFL.IDX PT, R6, R8, 0x1f, 0x1f ;  /* 0x03e01f0008067f89 */ /* 0x000e6400000e0000 */
[----:B-1----:R-:W-:-:S04]  /*9490*/  IMAD R6, R6, R9, RZ ;  /* 0x0000000906067224 */ /* 0x002fc800078e02ff */
[----:B------:R-:W-:Y:S01]  /*94a0*/  IMAD.MOV.U32 R3, RZ, RZ, R6 ;  /* 0x000000ffff037224 */ /* 0x000fe200078e0006 */
[----:B0-----:R-:W-:-:S13]  /*94b0*/  ISETP.GT.AND P6, PT, R6, R7, PT ;  /* 0x000000070600720c */ /* 0x001fda0003fc4270 */
[----:B------:R-:W-:Y:S05]  /*94c0*/  @P6 BRA `(.L_x_174) ;  /* 0x0000000000a06947 */ /* 0x000fea0003800000 */
[----:B------:R-:W-:Y:S01]  /*94d0*/  IMAD.MOV.U32 R6, RZ, RZ, R3 ;  /* 0x000000ffff067224 */ /* 0x000fe200078e0003 */
[----:B------:R-:W-:Y:S01]  /*94e0*/  UMOV UR45, URZ ;  /* 0x0000003f002d7c82 */ /* 0x000fe20008000000 */
[----:B------:R-:W-:Y:S01]  /*94f0*/  ULDC UR6, c[0x0][0xc3c] ;  /* 0x00030f0000067ab9 */ /* 0x000fe20000000800 */
[----:B------:R-:W-:-:S05]  /*9500*/  ULDC UR5, c[0x0][0xc3c] ;  /* 0x00030f0000057ab9 */ /* 0x000fca0000000800 */
.L_x_178:
[----:B------:R-:W-:-:S03]  /*9510*/  UIADD3 UR4, UR45, 0x1f, URZ ;  /* 0x0000001f2d047890 */ /* 0x000fc6000fffe03f */
[----:B------:R-:W-:Y:S01]  /*9520*/  UMOV UR45, UR5 ;  /* 0x00000005002d7c82 */ /* 0x000fe20008000000 */
[----:B------:R-:W-:-:S06]  /*9530*/  UISETP.GE.AND UP0, UPT, UR4, UR6, UPT ;  /* 0x000000060400728c */ /* 0x000fcc000bf06270 */
[----:B------:R-:W-:-:S13]  /*9540*/  PLOP3.LUT P6, PT, PT, PT, UP0, 0x40, 0x0 ;  /* 0x000000000000781c */ /* 0x000fda0003fce808 */
[----:B------:R-:W-:Y:S05]  /*9550*/  @!P6 BRA `(.L_x_175) ;  /* 0x000000040034e947 */ /* 0x000fea0003800000 */
[----:B------:R-:W-:Y:S01]  /*9560*/  UMOV UR45, UR4 ;  /* 0x00000004002d7c82 */ /* 0x000fe20008000000 */
[----:B------:R-:W-:Y:S01]  /*9570*/  BSSY B0, `(.L_x_176) ;  /* 0x0000008000007945 */ /* 0x000fe20003800000 */
[----:B------:R-:W-:Y:S02]  /*9580*/  VIADD R9, R5, UR45 ;  /* 0x0000002d05097c36 */ /* 0x000fe40008000000 */
[----:B------:R-:W-:-:S03]  /*9590*/  IMAD.MOV.U32 R4, RZ, RZ, RZ ;  /* 0x000000ffff047224 */ /* 0x000fc600078e00ff */
[----:B------:R-:W-:-:S13]  /*95a0*/  ISETP.GE.OR P6, PT, R9, UR6, !P0 ;  /* 0x0000000609007c0c */ /* 0x000fda000c7c6670 */
[----:B------:R-:W-:Y:S05]  /*95b0*/  @P6 BRA `(.L_x_177) ;  /* 0x00000000000c6947 */ /* 0x000fea0003800000 */
[----:B------:R-:W0:Y:S02]  /*95c0*/  LDC.64 R2, c[0x0][0xc80] ;  /* 0x00032000ff027b82 */ /* 0x000e240000000a00 */
[----:B0-----:R-:W-:-:S05]  /*95d0*/  IMAD.WIDE R2, R9, 0x4, R2 ;  /* 0x0000000409027825 */ /* 0x001fca00078e0202 */
[----:B------:R0:W5:Y:S02]  /*95e0*/  LDG.E R4, desc[UR52][R2.64] ;  /* 0x0000003402047981 */ /* 0x000164000c1e1900 */
.L_x_177:
[----:B------:R-:W-:Y:S05]  /*95f0*/  BSYNC B0 ;  /* 0x0000000000007941 */ /* 0x000fea0003800000 */
.L_x_176:
[----:B0----5:R-:W0:Y:S02]  /*9600*/  SHFL.UP PT, R2, R4, 0x1, RZ ;  /* 0x0420000004027989 */ /* 0x021e2400000e00ff */
[----:B0-----:R-:W-:-:S05]  /*9610*/  SEL R3, R2, RZ, P1 ;  /* 0x000000ff02037207 */ /* 0x001fca0000800000 */
[----:B------:R-:W-:-:S05]  /*9620*/  IMAD.IADD R3, R4, 0x1, R3 ;  /* 0x0000000104037824 */ /* 0x000fca00078e0203 */
[----:B------:R-:W0:Y:S02]  /*9630*/  SHFL.UP PT, R2, R3, 0x2, RZ ;  /* 0x0440000003027989 */ /* 0x000e2400000e00ff */
        /* <DEDUP_REMOVED lines=10> */
[----:B------:R-:W-:Y:S02]  /*96e0*/  IMAD.IADD R8, R10, 0x1, R9 ;  /* 0x000000010a087824 */ /* 0x000fe400078e0209 */
[----:B------:R-:W0:Y:S03]  /*96f0*/  LDC R9, c[0x0][0xc38] ;  /* 0x00030e00ff097b82 */ /* 0x000e260000000800 */
[----:B------:R-:W0:Y:S02]  /*9700*/  SHFL.IDX PT, R12, R8, 0x1f, 0x1f ;  /* 0x03e01f00080c7f89 */ /* 0x000e2400000e0000 */
[----:B0-----:R-:W-:-:S04]  /*9710*/  IMAD R3, R12, R9, RZ ;  /* 0x000000090c037224 */ /* 0x001fc800078e02ff */
[----:B------:R-:W-:-:S05]  /*9720*/  IMAD.IADD R6, R3, 0x1, R6 ;  /* 0x0000000103067824 */ /* 0x000fca00078e0206 */
[----:B------:R-:W-:-:S13]  /*9730*/  ISETP.GT.AND P6, PT, R6, R7, PT ;  /* 0x000000070600720c */ /* 0x000fda0003fc4270 */
[----:B------:R-:W-:Y:S05]  /*9740*/  @!P6 BRA `(.L_x_178) ;  /* 0xfffffffc0070e947 */ /* 0x000fea000383ffff */
.L_x_174:
[----:B------:R-:W-:-:S04]  /*9750*/  IMAD.IADD R11, R6, 0x1, -R3 ;  /* 0x00000001060b7824 */ /* 0x000fc800078e0a03 */
[----:B------:R-:W-:-:S05]  /*9760*/  IMAD R2, R8, R9, R11 ;  /* 0x0000000908027224 */ /* 0x000fca00078e020b */
[----:B------:R-:W-:-:S13]  /*9770*/  ISETP.GT.AND P0, PT, R2, R7, PT ;  /* 0x000000070200720c */ /* 0x000fda0003f04270 */
[----:B------:R-:W-:Y:S02]  /*9780*/  VOTEU.ANY UR5, UPT, !P0 ;  /* 0x0000000000057886 */ /* 0x000fe400040e0100 */
[----:B------:R-:W-:Y:S02]  /*9790*/  UPOPC UR4, UR5 ;  /* 0x00000005000472bf */ /* 0x000fe40008000000 */
[----:B------:R-:W-:-:S04]  /*97a0*/  ISETP.NE.AND P0, PT, RZ, UR5, PT ;  /* 0x00000005ff007c0c */ /* 0x000fc8000bf05270 */
[----:B------:R-:W-:-:S05]  /*97b0*/  IMAD.U32 R13, RZ, RZ, UR4 ;  /* 0x00000004ff0d7e24 */ /* 0x000fca000f8e00ff */
[----:B------:R-:W0:Y:S02]  /*97c0*/  SHFL.IDX PT, R4, R4, R13, 0x1f ;  /* 0x00001f0d04047589 */ /* 0x000e2400000e0000 */
[----:B0-----:R-:W-:-:S04]  /*97d0*/  IABS R6, R4 ;  /* 0x0000000400067213 */ /* 0x001fc80000000000 */
[----:B------:R-:W0:Y:S08]  /*97e0*/  I2F.RP R10, R6 ;  /* 0x00000006000a7306 */ /* 0x000e300000209400 */
[----:B0-----:R-:W0:Y:S02]  /*97f0*/  MUFU.RCP R10, R10 ;  /* 0x0000000a000a7308 */ /* 0x001e240000001000 */
[----:B0-----:R-:W-:-:S06]  /*9800*/  VIADD R2, R10, 0xffffffe ;  /* 0x0ffffffe0a027836 */ /* 0x001fcc0000000000 */
[----:B------:R0:W1:Y:S01]  /*9810*/  F2I.FTZ.U32.TRUNC.NTZ R3, R2 ;  /* 0x0000000200037305 */ /* 0x000062000021f000 */
[----:B------:R-:W-:Y:S05]  /*9820*/  @!P0 BRA `(.L_x_179) ;  /* 0x00000000000c8947 */ /* 0x000fea0003800000 */
[----:B------:R-:W-:-:S06]  /*9830*/  UIADD3 UR5, UR4, -0x1, URZ ;  /* 0xffffffff04057890 */ /* 0x000fcc000fffe03f */
[----:B------:R-:W-:-:S05]  /*9840*/  IMAD.U32 R13, RZ, RZ, UR5 ;  /* 0x00000005ff0d7e24 */ /* 0x000fca000f8e00ff */
[----:B------:R2:W3:Y:S02]  /*9850*/  SHFL.IDX PT, R24, R8, R13, 0x1f ;  /* 0x00001f0d08187589 */ /* 0x0004e400000e0000 */
.L_x_179:
[----:B01----:R-:W-:Y:S01]  /*9860*/  IMAD.MOV R2, RZ, RZ, -R3 ;  /* 0x000000ffff027224 */ /* 0x003fe200078e0a03 */
[----:B------:R-:W-:Y:S01]  /*9870*/  UIADD3 UR45, UR4, UR45, URZ ;  /* 0x0000002d042d7290 */ /* 0x000fe2000fffe03f */
[----:B---3--:R-:W-:Y:S02]  /*9880*/  IMAD R24, R24, R9, R11 ;  /* 0x0000000918187224 */ /* 0x008fe400078e020b */
[----:B------:R-:W-:Y:S01]  /*9890*/  IMAD.MOV.U32 R11, RZ, RZ, R2 ;  /* 0x000000ffff0b7224 */ /* 0x000fe200078e0002 */
[----:B------:R-:W-:Y:S01]  /*98a0*/  IABS R2, R4 ;  /* 0x0000000400027213 */ /* 0x000fe20000000000 */
[----:B------:R-:W-:Y:S02]  /*98b0*/  IMAD.IADD R9, R7, 0x1, -R24 ;  /* 0x0000000107097824 */ /* 0x000fe400078e0a18 */
[----:B------:R-:W-:Y:S02]  /*98c0*/  IMAD R7, R11, R6, RZ ;  /* 0x000000060b077224 */ /* 0x000fe400078e02ff */
[----:B------:R-:W-:Y:S01]  /*98d0*/  IMAD.MOV R10, RZ, RZ, -R2 ;  /* 0x000000ffff0a7224 */ /* 0x000fe200078e0a02 */
[----:B--2---:R-:W-:Y:S01]  /*98e0*/  IABS R8, R9 ;  /* 0x0000000900087213 */ /* 0x004fe20000000000 */
[----:B------:R-:W-:-:S04]  /*98f0*/  IMAD.MOV.U32 R2, RZ, RZ, RZ ;  /* 0x000000ffff027224 */ /* 0x000fc800078e00ff */
[----:B------:R-:W-:-:S04]  /*9900*/  IMAD.HI.U32 R2, R3, R7, R2 ;  /* 0x0000000703027227 */ /* 0x000fc800078e0002 */
[----:B------:R-:W-:Y:S02]  /*9910*/  IMAD.MOV.U32 R3, RZ, RZ, R8 ;  /* 0x000000ffff037224 */ /* 0x000fe400078e0008 */
[----:B------:R-:W-:Y:S02]  /*9920*/  IMAD.MOV.U32 R7, RZ, RZ, R10 ;  /* 0x000000ffff077224 */ /* 0x000fe400078e000a */
[----:B------:R-:W-:-:S04]  /*9930*/  IMAD.HI.U32 R2, R2, R3, RZ ;  /* 0x0000000302027227 */ /* 0x000fc800078e00ff */
[----:B------:R-:W-:-:S05]  /*9940*/  IMAD R3, R2, R7, R3 ;  /* 0x0000000702037224 */ /* 0x000fca00078e0203 */
[----:B------:R-:W-:-:S13]  /*9950*/  ISETP.GT.U32.AND P1, PT, R6, R3, PT ;  /* 0x000000030600720c */ /* 0x000fda0003f24070 */
[----:B------:R-:W-:Y:S02]  /*9960*/  @!P1 IMAD.IADD R3, R3, 0x1, -R6 ;  /* 0x0000000103039824 */ /* 0x000fe400078e0a06 */
[----:B------:R-:W-:Y:S01]  /*9970*/  @!P1 VIADD R2, R2, 0x1 ;  /* 0x0000000102029836 */ /* 0x000fe20000000000 */
[----:B------:R-:W-:Y:S02]  /*9980*/  ISETP.NE.AND P1, PT, R4, RZ, PT ;  /* 0x000000ff0400720c */ /* 0x000fe40003f25270 */
[----:B------:R-:W-:Y:S02]  /*9990*/  ISETP.GE.U32.AND P0, PT, R3, R6, PT ;  /* 0x000000060300720c */ /* 0x000fe40003f06070 */
[----:B------:R-:W-:-:S04]  /*99a0*/  LOP3.LUT R3, R9, R4, RZ, 0x3c, !PT ;  /* 0x0000000409037212 */ /* 0x000fc800078e3cff */
[----:B------:R-:W-:-:S07]  /*99b0*/  ISETP.GE.AND P2, PT, R3, RZ, PT ;  /* 0x000000ff0300720c */ /* 0x000fce0003f46270 */
[----:B------:R-:W-:-:S06]  /*99c0*/  @P0 VIADD R2, R2, 0x1 ;  /* 0x0000000102020836 */ /* 0x000fcc0000000000 */
[----:B------:R-:W-:Y:S01]  /*99d0*/  @!P2 IMAD.MOV R2, RZ, RZ, -R2 ;  /* 0x000000ffff02a224 */ /* 0x000fe200078e0a02 */
[----:B------:R-:W-:-:S04]  /*99e0*/  @!P1 LOP3.LUT R2, RZ, R4, RZ, 0x33, !PT ;  /* 0x00000004ff029212 */ /* 0x000fc800078e33ff */
[----:B------:R-:W-:Y:S01]  /*99f0*/  R2UR UR36, R2 ;  /* 0x00000000022472ca */ /* 0x000fe200000e0000 */
[----:B------:R-:W-:-:S04]  /*9a00*/  IMAD.MOV R25, RZ, RZ, -R2 ;  /* 0x000000ffff197224 */ /* 0x000fc800078e0a02 */
[----:B------:R-:W-:Y:S01]  /*9a10*/  IMAD R25, R4, R25, R9 ;  /* 0x0000001904197224 */ /* 0x000fe200078e0209 */
[----:B------:R-:W-:Y:S09]  /*9a20*/  BRA `(.L_x_180) ;  /* 0x00000000000c7947 */ /* 0x000ff20003800000 */
.L_x_175:
[----:B------:R-:W-:Y:S01]  /*9a30*/  IMAD.MOV.U32 R24, RZ, RZ, R7 ;  /* 0x000000ffff187224 */ /* 0x000fe200078e0007 */
[----:B------:R-:W-:Y:S01]  /*9a40*/  UMOV UR36, URZ ;  /* 0x0000003f00247c82 */ /* 0x000fe20008000000 */
[----:B------:R-:W-:-:S07]  /*9a50*/  IMAD.MOV.U32 R25, RZ, RZ, RZ ;  /* 0x000000ffff197224 */ /* 0x000fce00078e00ff */
.L_x_180:
[----:B------:R-:W-:Y:S01]  /*9a60*/  ISETP.NE.AND P0, PT, R5, RZ, PT ;  /* 0x000000ff0500720c */ /* 0x000fe20003f05270 */
[----:B------:R-:W-:Y:S02]  /*9a70*/  IMAD.U32 R26, RZ, RZ, UR36 ;  /* 0x00000024ff1a7e24 */ /* 0x000fe4000f8e00ff */
[----:B------:R-:W-:-:S10]  /*9a80*/  IMAD.U32 R27, RZ, RZ, UR45 ;  /* 0x0000002dff1b7e24 */ /* 0x000fd4000f8e00ff */
[----:B------:R-:W0:Y:S01]  /*9a90*/  @!P0 S2R R3, SR_CgaCtaId ;  /* 0x0000000000038919 */ /* 0x000e220000008800 */
[----:B------:R-:W-:-:S04]  /*9aa0*/  @!P0 MOV R2, 0x400 ;  /* 0x0000040000028802 */ /* 0x000fc80000000f00 */
[----:B0-----:R-:W-:-:S05]  /*9ab0*/  @!P0 LEA R2, R3, R2, 0x18 ;  /* 0x0000000203028211 */ /* 0x001fca00078ec0ff */
[----:B------:R0:W-:Y:S01]  /*9ac0*/  @!P0 STS.128 [R2+0x19cd0], R24 ;  /* 0x019cd01802008388 */ /* 0x0001e20000000c00 */
[----:B------:R-:W-:Y:S06]  /*9ad0*/  BAR.ARV 0x5, 0x200 ;  /* 0x0148000000007b1d */ /* 0x000fec0000002000 */
.L_x_173:
[----:B------:R-:W-:Y:S01]  /*9ae0*/  ULDC UR4, c[0x0][0xc3c] ;  /* 0x00030f0000047ab9 */ /* 0x000fe20000000800 */
[----:B------:R1:W-:Y:S01]  /*9af0*/  STL [R1+0x8], RZ ;  /* 0x000008ff01007387 */ /* 0x0003e20000100800 */
[----:B------:R-:W-:Y:S01]  /*9b00*/  UISETP.GE.AND UP0, UPT, UR45, UR4, UPT ;  /* 0x000000042d00728c */ /* 0x000fe2000bf06270 */
[----:B------:R-:W-:Y:S02]  /*9b10*/  IMAD.MOV.U32 R19, RZ, RZ, 0x1 ;  /* 0x00000001ff137424 */ /* 0x000fe400078e00ff */
[----:B------:R-:W-:-:S03]  /*9b20*/  IMAD.MOV.U32 R18, RZ, RZ, RZ ;  /* 0x000000ffff127224 */ /* 0x000fc600078e00ff */
[----:B------:R-:W-:-:S13]  /*9b30*/  PLOP3.LUT P0, PT, PT, PT, UP0, 0x80, 0x0 ;  /* 0x000000000000781c */ /* 0x000fda0003f0f008 */
[----:B-1----:R-:W-:Y:S05]  /*9b40*/  @P0 BRA `(.L_x_181) ;  /* 0x0000004000880947 */ /* 0x002fea0003800000 */
[----:B------:R-:W1:Y:S01]  /*9b50*/  S2R R12, SR_TID.X ;  /* 0x00000000000c7919 */ /* 0x000e620000002100 */
[----:B------:R-:W2:Y:S01]  /*9b60*/  S2UR UR5, SR_CgaCtaId ;  /* 0x00000000000579c3 */ /* 0x000ea20000008800 */
[----:B------:R-:W-:Y:S01]  /*9b70*/  IMAD.SHL.U32 R9, R0, 0x800, RZ ;  /* 0x0000080000097824 */ /* 0x000fe200078e00ff */
[----:B------:R-:W-:Y:S01]  /*9b80*/  UMOV UR4, 0x400 ;  /* 0x0000040000047882 */ /* 0x000fe20000000000 */
[----:B------:R-:W-:Y:S01]  /*9b90*/  IMAD.MOV.U32 R29, RZ, RZ, 0x40 ;  /* 0x00000040ff1d7424 */ /* 0x000fe200078e00ff */
[----:B------:R-:W-:Y:S01]  /*9ba0*/  ULDC UR43, c[0x0][0xc] ;  /* 0x00000300002b7ab9 */ /* 0x000fe20000000800 */
[----:B------:R-:W-:Y:S01]  /*9bb0*/  IMAD.MOV.U32 R19, RZ, RZ, 0x1 ;  /* 0x00000001ff137424 */ /* 0x000fe200078e00ff */
[----:B------:R-:W-:Y:S01]  /*9bc0*/  ULOP3.LUT UR38, UR42, 0x1, URZ, 0xfc, !UPT ;  /* 0x000000012a267892 */ /* 0x000fe2000f8efc3f */
[----:B------:R-:W-:Y:S01]  /*9bd0*/  IMAD.MOV.U32 R18, RZ, RZ, RZ ;  /* 0x000000ffff127224 */ /* 0x000fe200078e00ff */
[----:B------:R-:W-:Y:S01]  /*9be0*/  ULOP3.LUT UR44, UR42, 0x2, URZ, 0xfc, !UPT ;  /* 0x000000022a2c7892 */ /* 0x000fe2000f8efc3f */
[----:B------:R-:W-:Y:S01]  /*9bf0*/  ULDC.64 UR50, c[0x0][0x198] ;  /* 0x0000660000327ab9 */ /* 0x000fe20000000a00 */
[----:B--2---:R-:W-:-:S06]  /*9c00*/  ULEA UR4, UR5, UR4, 0x18 ;  /* 0x0000000405047291 */ /* 0x004fcc000f8ec03f */
[----:B------:R-:W-:Y:S01]  /*9c10*/  IMAD.U32 R17, RZ, RZ, UR4 ;  /* 0x00000004ff117e24 */ /* 0x000fe2000f8e00ff */
[C---:B-1----:R-:W-:Y:S01]  /*9c20*/  LOP3.LUT R10, R12.reuse, 0x7f, RZ, 0xc0, !PT ;  /* 0x0000007f0c0a7812 */ /* 0x042fe200078ec0ff */
[C---:B------:R-:W-:Y:S01]  /*9c30*/  IMAD.SHL.U32 R3, R12.reuse, 0x20, RZ ;  /* 0x000000200c037824 */ /* 0x040fe200078e00ff */
[----:B------:R-:W-:Y:S01]  /*9c40*/  SHF.R.U32.HI R4, RZ, 0x1, R12 ;  /* 0x00000001ff047819 */ /* 0x000fe2000001160c */
[C---:B0-----:R-:W-:Y:S01]  /*9c50*/  IMAD.SHL.U32 R2, R12.reuse, 0x10, RZ ;  /* 0x000000100c027824 */ /* 0x041fe200078e00ff */
[----:B------:R-:W-:Y:S01]  /*9c60*/  LOP3.LUT P0, RZ, R12, 0x4, RZ, 0xc0, !PT ;  /* 0x000000040cff7812 */ /* 0x000fe2000780c0ff */
[----:B------:R-:W-:Y:S01]  /*9c70*/  IMAD.SHL.U32 R6, R10, 0x10, RZ ;  /* 0x000000100a067824 */ /* 0x000fe200078e00ff */
[C---:B------:R-:W-:Y:S01]  /*9c80*/  LOP3.LUT R5, R3.reuse, 0x360, RZ, 0xc0, !PT ;  /* 0x0000036003057812 */ /* 0x040fe200078ec0ff */
[C---:B------:R-:W-:Y:S01]  /*9c90*/  IMAD.SHL.U32 R0, R12.reuse, 0x80, RZ ;  /* 0x000000800c007824 */ /* 0x040fe200078e00ff */
[----:B------:R-:W-:Y:S01]  /*9ca0*/  LOP3.LUT R3, R3, 0x80, RZ, 0xc0, !PT ;  /* 0x0000008003037812 */ /* 0x000fe200078ec0ff */
[----:B------:R-:W-:Y:S01]  /*9cb0*/  IMAD.SHL.U32 R11, R12, 0x2, RZ ;  /* 0x000000020c0b7824 */ /* 0x000fe200078e00ff */
[----:B------:R-:W-:Y:S01]  /*9cc0*/  LOP3.LUT R7, R2, 0x60, RZ, 0xc0, !PT ;  /* 0x0000006002077812 */ /* 0x000fe200078ec0ff */
[----:B------:R-:W-:Y:S01]  /*9cd0*/  IMAD.SHL.U32 R8, R12, 0x4, RZ ;  /* 0x000000040c087824 */ /* 0x000fe200078e00ff */
[----:B------:R-:W-:-:S02]  /*9ce0*/  LOP3.LUT R3, R3, 0x10, R4, 0xf8, !PT ;  /* 0x0000001003037812 */ /* 0x000fc400078ef804 */
[----:B------:R-:W-:Y:S02]  /*9cf0*/  LOP3.LUT R4, R4, 0x20, RZ, 0xc0, !PT ;  /* 0x0000002004047812 */ /* 0x000fe400078ec0ff */
[--C-:B------:R-:W-:Y:S02]  /*9d00*/  LOP3.LUT R5, R5, 0x400, R6.reuse, 0xf8, !PT ;  /* 0x0000040005057812 */ /* 0x100fe400078ef806 */
[----:B------:R-:W-:Y:S02]  /*9d10*/  LOP3.LUT R13, R7, 0x700, R6, 0xf8, !PT ;  /* 0x00000700070d7812 */ /* 0x000fe400078ef806 */
[----:B------:R-:W-:Y:S02]  /*9d20*/  LOP3.LUT R7, R4, 0x10, R12, 0xf8, !PT ;  /* 0x0000001004077812 */ /* 0x000fe400078ef80c */
[----:B------:R-:W-:Y:S02]  /*9d30*/  LOP3.LUT R6, R2, 0x90, RZ, 0xc0, !PT ;  /* 0x0000009002067812 */ /* 0x000fe400078ec0ff */
[----:B------:R-:W-:-:S02]  /*9d40*/  LOP3.LUT R4, R0, 0x400, RZ, 0xc0, !PT ;  /* 0x0000040000047812 */ /* 0x000fc400078ec0ff */
[----:B------:R-:W-:Y:S02]  /*9d50*/  LOP3.LUT R7, R7, 0x380, R0, 0xf8, !PT ;  /* 0x0000038007077812 */ /* 0x000fe400078ef800 */
[----:B------:R-:W-:Y:S02]  /*9d60*/  LOP3.LUT R6, R6, 0x10, R11, 0x78, !PT ;  /* 0x0000001006067812 */ /* 0x000fe400078e780b */
[----:B------:R-:W-:Y:S02]  /*9d70*/  LOP3.LUT R0, R3, 0x10, R8, 0x78, !PT ;  /* 0x0000001003007812 */ /* 0x000fe400078e7808 */
[----:B------:R-:W-:Y:S02]  /*9d80*/  LOP3.LUT R4, R4, 0x800, R9, 0xf8, !PT ;  /* 0x0000080004047812 */ /* 0x000fe400078ef809 */
[----:B------:R-:W-:Y:S02]  /*9d90*/  LOP3.LUT R7, R7, 0x70, R2, 0x78, !PT ;  /* 0x0000007007077812 */ /* 0x000fe400078e7802 */
[----:B------:R-:W-:-:S02]  /*9da0*/  LOP3.LUT R6, R13, R6, RZ, 0xfc, !PT ;  /* 0x000000060d067212 */ /* 0x000fc400078efcff */
[----:B------:R-:W-:Y:S02]  /*9db0*/  LOP3.LUT R0, R5, R0, RZ, 0xfc, !PT ;  /* 0x0000000005007212 */ /* 0x000fe400078efcff */
[----:B------:R-:W-:Y:S01]  /*9dc0*/  LOP3.LUT R28, R4, R7, RZ, 0xfc, !PT ;  /* 0x00000007041c7212 */ /* 0x000fe200078efcff */
[----:B------:R-:W-:Y:S01]  /*9dd0*/  IMAD.IADD R4, R17, 0x1, R6 ;  /* 0x0000000111047824 */ /* 0x000fe200078e0206 */
[----:B------:R-:W-:Y:S01]  /*9de0*/  SHF.R.U32.HI R3, RZ, 0x1, R10 ;  /* 0x00000001ff037819 */ /* 0x000fe2000001160a */
[----:B------:R0:W-:Y:S01]  /*9df0*/  STL [R1], R0 ;  /* 0x0000000001007387 */ /* 0x0001e20000100800 */
[----:B------:R-:W-:Y:S02]  /*9e00*/  LOP3.LUT R2, R2, 0x10, RZ, 0xc0, !PT ;  /* 0x0000001002027812 */ /* 0x000fe400078ec0ff */
[----:B------:R-:W-:Y:S01]  /*9e10*/  SEL R29, R29, 0xffffffc0, !P0 ;  /* 0xffffffc01d1d7807 */ /* 0x000fe20004000000 */
[----:B------:R1:W-:Y:S04]  /*9e20*/  STL [R1+0x8], RZ ;  /* 0x000008ff01007387 */ /* 0x0003e80000100800 */
[----:B------:R1:W-:Y:S01]  /*9e30*/  STL [R1+0x4], R4 ;  /* 0x0000040401007387 */ /* 0x0003e20000100800 */
[----:B0-----:R-:W-:-:S05]  /*9e40*/  IMAD.SHL.U32 R0, R12, 0x40, RZ ;  /* 0x000000400c007824 */ /* 0x001fca00078e00ff */
[----:B------:R-:W-:Y:S02]  /*9e50*/  LOP3.LUT R0, R3, 0x40, R0, 0xf8, !PT ;  /* 0x0000004003007812 */ /* 0x000fe400078ef800 */
[C---:B------:R-:W-:Y:S02]  /*9e60*/  LOP3.LUT R3, R2.reuse, 0x20, RZ, 0xfc, !PT ;  /* 0x0000002002037812 */ /* 0x040fe400078efcff */
[----:B-1----:R-:W-:-:S07]  /*9e70*/  LOP3.LUT R0, R2, 0x40, RZ, 0xfc, !PT ;  /* 0x0000004002007812 */ /* 0x002fce00078efcff */
.L_x_254:
[----:B------:R-:W-:Y:S01]  /*9e80*/  ULDC.64 UR4, c[0x0][0xc88] ;  /* 0x0003220000047ab9 */ /* 0x000fe20000000a00 */
[----:B------:R-:W-:Y:S01]  /*9e90*/  ULDC.64 UR6, c[0x0][0xa18] ;  /* 0x0002860000067ab9 */ /* 0x000fe20000000a00 */
[----:B------:R-:W-:-:S06]  /*9ea0*/  UIMAD.WIDE UR4, UR45, 0x4, UR4 ;  /* 0x000000042d0478a5 */ /* 0x000fcc000f8e0204 */
[----:B0-----:R-:W-:Y:S02]  /*9eb0*/  IMAD.U32 R2, RZ, RZ, UR4 ;  /* 0x00000004ff027e24 */ /* 0x001fe4000f8e00ff */
[----:B------:R-:W-:Y:S01]  /*9ec0*/  IMAD.U32 R3, RZ, RZ, UR5 ;  /* 0x00000005ff037e24 */ /* 0x000fe2000f8e00ff */
[----:B------:R-:W-:Y:S01]  /*9ed0*/  UISETP.NE.U32.AND UP0, UPT, UR6, URZ, UPT ;  /* 0x0000003f0600728c */ /* 0x000fe2000bf05070 */
[----:B------:R-:W-:-:S03]  /*9ee0*/  ULDC.64 UR4, c[0x0][0xa28] ;  /* 0x00028a0000047ab9 */ /* 0x000fc60000000a00 */
[----:B------:R-:W2:Y:S01]  /*9ef0*/  LDG.E R2, desc[UR52][R2.64] ;  /* 0x0000003402027981 */ /* 0x000ea2000c1e1900 */
[----:B------:R-:W-:Y:S02]  /*9f00*/  UISETP.NE.AND.EX UP0, UPT, UR7, URZ, UPT, UP0 ;  /* 0x0000003f0700728c */ /* 0x000fe4000bf05300 */
[----:B------:R-:W-:Y:S01]  /*9f10*/  UISETP.NE.U32.AND UP1, UPT, UR4, URZ, UPT ;  /* 0x0000003f0400728c */ /* 0x000fe2000bf25070 */
[----:B------:R-:W-:-:S03]  /*9f20*/  ULDC UR8, c[0x0][0x288] ;  /* 0x0000a20000087ab9 */ /* 0x000fc60000000800 */
[----:B------:R-:W-:Y:S01]  /*9f30*/  UISETP.NE.AND.EX UP1, UPT, UR5, URZ, UPT, UP1 ;  /* 0x0000003f0500728c */ /* 0x000fe2000bf25310 */
[----:B------:R-:W-:Y:S01]  /*9f40*/  PLOP3.LUT P3, PT, PT, PT, UP0, 0x80, 0x0 ;  /* 0x000000000000781c */ /* 0x000fe20003f6f008 */
[----:B------:R-:W-:-:S04]  /*9f50*/  IMAD.U32 R27, RZ, RZ, UR8 ;  /* 0x00000008ff1b7e24 */ /* 0x000fc8000f8e00ff */
[----:B------:R-:W-:Y:S02]  /*9f60*/  PLOP3.LUT P2, PT, PT, PT, UP1, 0x80, 0x0 ;  /* 0x000000000000781c */ /* 0x000fe40003f4f018 */
[----:B--2---:R-:W-:-:S13]  /*9f70*/  R2UR UR46, R2 ;  /* 0x00000000022e72ca */ /* 0x004fda00000e0000 */
[----:B------:R-:W-:Y:S02]  /*9f80*/  USHF.R.S32.HI UR48, URZ, 0x1f, UR46 ;  /* 0x0000001f3f307899 */ /* 0x000fe4000801142e */
[----:B------:R-:W-:Y:S02]  /*9f90*/  USHF.L.U32 UR47, UR46, 0x2, URZ ;  /* 0x000000022e2f7899 */ /* 0x000fe4000800063f */
[----:B------:R-:W-:Y:S02]  /*9fa0*/  USHF.L.U64.HI UR49, UR46, 0x2, UR48 ;  /* 0x000000022e317899 */ /* 0x000fe40008010230 */
[----:B------:R-:W-:Y:S02]  /*9fb0*/  @UP0 UIADD3 UR6, UP3, UR47, UR6, URZ ;  /* 0x000000062f060290 */ /* 0x000fe4000ff7e03f */
[----:B------:R-:W-:Y:S02]  /*9fc0*/  @UP1 ULEA UR4, UP2, UR46, UR4, 0x2 ;  /* 0x000000042e041291 */ /* 0x000fe4000f84103f */
[----:B------:R-:W-:-:S02]  /*9fd0*/  @UP0 UIADD3.X UR7, UR49, UR7, URZ, UP3, !UPT ;  /* 0x0000000731070290 */ /* 0x000fc40009ffe43f */
[----:B------:R-:W-:Y:S01]  /*9fe0*/  @UP1 ULEA.HI.X UR5, UR46, UR5, UR48, 0x2, UP2 ;  /* 0x000000052e051291 */ /* 0x000fe200090f1430 */
[----:B------:R-:W-:-:S03]  /*9ff0*/  IMAD.U32 R2, RZ, RZ, UR6 ;  /* 0x00000006ff027e24 */ /* 0x000fc6000f8e00ff */
[----:B------:R-:W-:Y:S01]  /*a000*/  IMAD.U32 R3, RZ, RZ, UR7 ;  /* 0x00000007ff037e24 */ /* 0x000fe2000f8e00ff */
[----:B------:R-:W-:-:S04]  /*a010*/  ULDC.64 UR6, c[0x0][0xa08] ;  /* 0x0002820000067ab9 */ /* 0x000fc80000000a00 */
[----:B------:R0:W5:Y:S01]  /*a020*/  @P3 LDG.E R27, desc[UR52][R2.64] ;  /* 0x00000034021b3981 */ /* 0x000162000c1e1900 */
[----:B------:R-:W-:Y:S01]  /*a030*/  ISETP.NE.U32.AND P1, PT, RZ, UR6, PT ;  /* 0x00000006ff007c0c */ /* 0x000fe2000bf25070 */
[----:B------:R-:W-:Y:S01]  /*a040*/  UIADD3 UR6, UP1, UR47, UR6, URZ ;  /* 0x000000062f067290 */ /* 0x000fe2000ff3e03f */
[----:B0-----:R-:W-:Y:S02]  /*a050*/  IMAD.U32 R2, RZ, RZ, UR4 ;  /* 0x00000004ff027e24 */ /* 0x001fe4000f8e00ff */
[----:B------:R-:W-:Y:S01]  /*a060*/  IMAD.U32 R3, RZ, RZ, UR5 ;  /* 0x00000005ff037e24 */ /* 0x000fe2000f8e00ff */
[----:B------:R-:W-:Y:S02]  /*a070*/  ULDC.64 UR4, c[0x0][0xa00] ;  /* 0x0002800000047ab9 */ /* 0x000fe40000000a00 */
[----:B------:R-:W-:Y:S01]  /*a080*/  ISETP.NE.U32.AND P0, PT, RZ, UR4, PT ;  /* 0x00000004ff007c0c */ /* 0x000fe2000bf05070 */
[----:B------:R-:W-:Y:S01]  /*a090*/  UIADD3 UR4, UP0, UR47, UR4, URZ ;  /* 0x000000042f047290 */ /* 0x000fe2000ff1e03f */
[----:B------:R-:W-:Y:S01]  /*a0a0*/  ISETP.NE.AND.EX P1, PT, RZ, UR7, PT, P1 ;  /* 0x00000007ff007c0c */ /* 0x000fe2000bf25310 */
[----:B------:R0:W2:Y:S01]  /*a0b0*/  @P2 LDG.E R0, desc[UR52][R2.64] ;  /* 0x0000003402002981 */ /* 0x0000a2000c1e1900 */
[----:B------:R-:W-:Y:S01]  /*a0c0*/  ISETP.NE.AND.EX P0, PT, RZ, UR5, PT, P0 ;  /* 0x00000005ff007c0c */ /* 0x000fe2000bf05300 */
[----:B------:R-:W-:Y:S01]  /*a0d0*/  UIADD3.X UR5, UR49, UR5, URZ, UP0, !UPT ;  /* 0x0000000531057290 */ /* 0x000fe200087fe43f */
[----:B------:R-:W-:Y:S01]  /*a0e0*/  IMAD.U32 R4, RZ, RZ, UR6 ;  /* 0x00000006ff047e24 */ /* 0x000fe2000f8e00ff */
[----:B------:R-:W-:Y:S01]  /*a0f0*/  UIADD3.X UR7, UR49, UR7, URZ, UP1, !UPT ;  /* 0x0000000731077290 */ /* 0x000fe20008ffe43f */
[----:B0-----:R-:W-:-:S03]  /*a100*/  IMAD.U32 R2, RZ, RZ, UR4 ;  /* 0x00000004ff027e24 */ /* 0x001fc6000f8e00ff */
[----:B------:R-:W-:Y:S02]  /*a110*/  IMAD.U32 R3, RZ, RZ, UR5 ;  /* 0x00000005ff037e24 */ /* 0x000fe4000f8e00ff */
[----:B------:R-:W-:-:S04]  /*a120*/  IMAD.U32 R5, RZ, RZ, UR7 ;  /* 0x00000007ff057e24 */ /* 0x000fc8000f8e00ff */
[----:B------:R0:W5:Y:S04]  /*a130*/  @P0 LDG.E R7, desc[UR52][R2.64] ;  /* 0x0000003402070981 */ /* 0x000168000c1e1900 */
[----:B------:R0:W5:Y:S01]  /*a140*/  @P1 LDG.E R6, desc[UR52][R4.64] ;  /* 0x0000003404061981 */ /* 0x000162000c1e1900 */
[----:B------:R-:W-:Y:S01]  /*a150*/  UMOV UR40, URZ ;  /* 0x0000003f00287c82 */ /* 0x000fe20008000000 */
[----:B--2---:R-:W-:Y:S01]  /*a160*/  @P2 R2UR UR40, R0 ;  /* 0x00000000002822ca */ /* 0x004fe200000e0000 */
[----:B01----:R-:W-:-:S14]  /*a170*/  @P3 BRA `(.L_x_182) ;  /* 0x0000000000103947 */ /* 0x003fdc0003800000 */
[----:B------:R-:W-:Y:S05]  /*a180*/  @!P0 BRA `(.L_x_182) ;  /* 0x00000000000c8947 */ /* 0x000fea0003800000 */
[----:B------:R-:W2:Y:S04]  /*a190*/  LDG.E R0, desc[UR52][R2.64] ;  /* 0x0000003402007981 */ /* 0x000ea8000c1e1900 */
[----:B-----5:R-:W2:Y:S02]  /*a1a0*/  LDG.E R27, desc[UR52][R2.64+0x4] ;  /* 0x00000434021b7981 */ /* 0x020ea4000c1e1900 */
[----:B--2---:R-:W-:-:S07]  /*a1b0*/  IMAD.IADD R27, R27, 0x1, -R0 ;  /* 0x000000011b1b7824 */ /* 0x004fce00078e0a00 */
.L_x_182:
[----:B------:R-:W-:Y:S01]  /*a1c0*/  UMOV UR54, URZ ;  /* 0x0000003f00367c82 */ /* 0x000fe20008000000 */
[----:B------:R-:W-:Y:S01]  /*a1d0*/  ULDC.64 UR6, c[0x0][0xa20] ;  /* 0x0002880000067ab9 */ /* 0x000fe20000000a00 */
[----:B-----5:R-:W-:Y:S01]  /*a1e0*/  @P0 R2UR UR54, R7 ;  /* 0x00000000073602ca */ /* 0x020fe200000e0000 */
[----:B------:R-:W-:Y:S01]  /*a1f0*/  UMOV UR41, URZ ;  /* 0x0000003f00297c82 */ /* 0x000fe20008000000 */
[----:B------:R-:W-:Y:S01]  /*a200*/  ISETP.NE.U32.AND P0, PT, RZ, UR6, PT ;  /* 0x00000006ff007c0c */ /* 0x000fe2000bf05070 */
[----:B------:R-:W-:Y:S01]  /*a210*/  ULDC.64 UR4, c[0x0][0x418] ;  /* 0x0001060000047ab9 */ /* 0x000fe20000000a00 */
[----:B------:R-:W-:Y:S01]  /*a220*/  @P1 R2UR UR41, R6 ;  /* 0x00000000062912ca */ /* 0x000fe200000e0000 */
[----:B------:R-:W-:Y:S01]  /*a230*/  UISETP.NE.U32.AND UP0, UPT, UR4, URZ, UPT ;  /* 0x0000003f0400728c */ /* 0x000fe2000bf05070 */
[----:B------:R-:W-:Y:S01]  /*a240*/  ISETP.NE.AND.EX P0, PT, RZ, UR7, PT, P0 ;  /* 0x00000007ff007c0c */ /* 0x000fe2000bf05300 */
[----:B------:R-:W-:Y:S01]  /*a250*/  IMAD.U32 R22, RZ, RZ, UR46 ;  /* 0x0000002eff167e24 */ /* 0x000fe2000f8e00ff */
[----:B------:R-:W-:Y:S01]  /*a260*/  ULDC UR4, c[0x0][0x424] ;  /* 0x0001090000047ab9 */ /* 0x000fe20000000800 */
[----:B------:R-:W-:-:S03]  /*a270*/  UISETP.NE.AND.EX UP0, UPT, UR5, URZ, UPT, UP0 ;  /* 0x0000003f0500728c */ /* 0x000fc6000bf05300 */
[----:B------:R-:W-:Y:S01]  /*a280*/  ULDC UR5, c[0x0][0x2f0] ;  /* 0x0000bc0000057ab9 */ /* 0x000fe20000000800 */
[----:B------:R-:W-:-:S04]  /*a290*/  USEL UR4, UR4, 0x1, UP0 ;  /* 0x0000000104047887 */ /* 0x000fc80008000000 */
[----:B------:R-:W-:Y:S02]  /*a2a0*/  UIMAD UR4, UR4, UR5, URZ ;  /* 0x00000005040472a4 */ /* 0x000fe4000f8e023f */
[----:B------:R-:W-:Y:S01]  /*a2b0*/  UIADD3 UR41, UR41, UR40, URZ ;  /* 0x0000002829297290 */ /* 0x000fe2000fffe03f */
[----:B------:R-:W-:Y:S11]  /*a2c0*/  @!P0 BRA `(.L_x_183) ;  /* 0x00000000001c8947 */ /* 0x000ff60003800000 */
[----:B------:R-:W-:-:S04]  /*a2d0*/  UIADD3 UR4, UP0, UR47, UR6, URZ ;  /* 0x000000062f047290 */ /* 0x000fc8000ff1e03f */
[----:B------:R-:W-:Y:S02]  /*a2e0*/  UIADD3.X UR5, UR49, UR7, URZ, UP0, !UPT ;  /* 0x0000000731057290 */ /* 0x000fe400087fe43f */
[----:B------:R-:W-:-:S04]  /*a2f0*/  IMAD.U32 R2, RZ, RZ, UR4 ;  /* 0x00000004ff027e24 */ /* 0x000fc8000f8e00ff */
[----:B------:R-:W-:-:S05]  /*a300*/  IMAD.U32 R3, RZ, RZ, UR5 ;  /* 0x00000005ff037e24 */ /* 0x000fca000f8e00ff */
[----:B------:R-:W2:Y:S02]  /*a310*/  LDG.E R2, desc[UR52][R2.64] ;  /* 0x0000003402027981 */ /* 0x000ea4000c1e1900 */
[----:B--2---:R-:W-:Y:S01]  /*a320*/  R2UR UR4, R2 ;  /* 0x00000000020472ca */ /* 0x004fe200000e0000 */
[----:B------:R-:W-:-:S14]  /*a330*/  BRA `(.L_x_184) ;  /* 0x0000000000187947 */ /* 0x000fdc0003800000 */
.L_x_183:
[----:B------:R-:W-:Y:S05]  /*a340*/  @!P1 BRA `(.L_x_184) ;  /* 0x0000000000149947 */ /* 0x000fea0003800000 */
[----:B------:R-:W2:Y:S04]  /*a350*/  LDG.E R2, desc[UR52][R4.64] ;  /* 0x0000003404027981 */ /* 0x000ea8000c1e1900 */
[----:B------:R-:W3:Y:S01]  /*a360*/  LDG.E R0, desc[UR52][R4.64+0x4] ;  /* 0x0000043404007981 */ /* 0x000ee2000c1e1900 */
[----:B--2---:R-:W-:Y:S02]  /*a370*/  R2UR UR5, R2 ;  /* 0x00000000020572ca */ /* 0x004fe400000e0000 */
[----:B---3--:R-:W-:-:S13]  /*a380*/  R2UR UR4, R0 ;  /* 0x00000000000472ca */ /* 0x008fda00000e0000 */
[----:B------:R-:W-:-:S12]  /*a390*/  UIADD3 UR4, -UR5, UR4, URZ ;  /* 0x0000000405047290 */ /* 0x000fd8000fffe13f */
.L_x_184:
[----:B------:R-:W-:Y:S01]  /*a3a0*/  UIADD3 UR40, -UR40, UR4, URZ ;  /* 0x0000000428287290 */ /* 0x000fe2000fffe13f */
[----:B------:R-:W-:Y:S03]  /*a3b0*/  BSSY B7, `(.L_x_185) ;  /* 0x0000302000077945 */ /* 0x000fe60003800000 */
[----:B------:R-:W-:Y:S02]  /*a3c0*/  UIADD3 UR39, UR40, 0x7f, URZ ;  /* 0x0000007f28277890 */ /* 0x000fe4000fffe03f */
[----:B------:R-:W-:Y:S02]  /*a3d0*/  ISETP.LT.AND P0, PT, RZ, UR40, PT ;  /* 0x00000028ff007c0c */ /* 0x000fe4000bf01270 */
[----:B------:R-:W-:-:S04]  /*a3e0*/  USHF.R.S32.HI UR4, URZ, 0x1f, UR39 ;  /* 0x0000001f3f047899 */ /* 0x000fc80008011427 */
[----:B------:R-:W-:-:S07]  /*a3f0*/  ULEA.HI UR39, UR4, UR39, URZ, 0x7 ;  /* 0x0000002704277291 */ /* 0x000fce000f8f383f */
[----:B------:R-:W-:Y:S05]  /*a400*/  @P0 BRA `(.L_x_186) ;  /* 0x0000000000440947 */ /* 0x000fea0003800000 */
[----:B------:R-:W0:Y:S02]  /*a410*/  S2R R0, SR_TID.X ;  /* 0x0000000000007919 */ /* 0x000e240000002100 */
[----:B0-----:R-:W-:-:S04]  /*a420*/  LOP3.LUT R0, R0, 0x7f, RZ, 0xc0, !PT ;  /* 0x0000007f00007812 */ /* 0x001fc800078ec0ff */
[----:B------:R-:W-:-:S13]  /*a430*/  ISETP.NE.AND P0, PT, R0, RZ, PT ;  /* 0x000000ff0000720c */ /* 0x000fda0003f05270 */
[----:B------:R-:W-:Y:S05]  /*a440*/  @P0 BRA `(.L_x_187) ;  /* 0x0000002c00e00947 */ /* 0x000fea0003800000 */
[----:B------:R-:W0:Y:S01]  /*a450*/  S2R R5, SR_LANEID ;  /* 0x0000000000057919 */ /* 0x000e220000000000 */
[----:B------:R-:W-:Y:S01]  /*a460*/  VOTEU.ANY UR4, UPT, PT ;  /* 0x0000000000047886 */ /* 0x000fe200038e0100 */
[----:B------:R-:W1:Y:S01]  /*a470*/  LDC.64 R2, c[0x0][0xc60] ;  /* 0x00031800ff027b82 */ /* 0x000e620000000a00 */
[----:B------:R-:W0:Y:S02]  /*a480*/  FLO.U32 R0, UR4 ;  /* 0x0000000400007d00 */ /* 0x000e2400080e0000 */
[----:B0-----:R-:W-:-:S06]  /*a490*/  ISETP.EQ.U32.AND P0, PT, R0, R5, PT ;  /* 0x000000050000720c */ /* 0x001fcc0003f02070 */
[----:B------:R-:W1:Y:S07]  /*a4a0*/  POPC R5, UR4 ;  /* 0x0000000400057d09 */ /* 0x000e6e0008000000 */
[----:B-1----:R-:W2:Y:S01]  /*a4b0*/  @P0 ATOMG.E.ADD.STRONG.GPU PT, R3, desc[UR52][R2.64], R5 ;  /* 0x00000005020309a8 */ /* 0x002ea200081ee1f4 */
[----:B------:R-:W0:Y:S02]  /*a4c0*/  S2R R4, SR_LTMASK ;  /* 0x0000000000047919 */ /* 0x000e240000003900 */
[----:B0-----:R-:W-:-:S04]  /*a4d0*/  LOP3.LUT R4, R4, UR4, RZ, 0xc0, !PT ;  /* 0x0000000404047c12 */ /* 0x001fc8000f8ec0ff */
[----:B------:R-:W0:Y:S01]  /*a4e0*/  POPC R7, R4 ;  /* 0x0000000400077309 */ /* 0x000e220000000000 */
[----:B--2---:R-:W0:Y:S02]  /*a4f0*/  SHFL.IDX PT, R0, R3, R0, 0x1f ;  /* 0x00001f0003007589 */ /* 0x004e2400000e0000 */
[----:B0-----:R-:W-:Y:S01]  /*a500*/  IADD3 R24, R0, UR43, R7 ;  /* 0x0000002b00187c10 */ /* 0x001fe2000fffe007 */
[----:B------:R-:W-:Y:S06]  /*a510*/  BRA `(.L_x_187) ;  /* 0x0000002c00ac7947 */ /* 0x000fec0003800000 */
.L_x_186:
[----:B------:R-:W-:Y:S01]  /*a520*/  VIADD R0, R17, 0x13800 ;  /* 0x0001380011007836 */ /* 0x000fe20000000000 */
[----:B------:R-:W-:Y:S04]  /*a530*/  BSSY B6, `(.L_x_188) ;  /* 0x0000013000067945 */ /* 0x000fe80003800000 */
        /* <DEDUP_REMOVED lines=18> */
.L_x_189:
[----:B------:R-:W-:Y:S05]  /*a660*/  BSYNC B6 ;  /* 0x0000000000067941 */ /* 0x000fea0003800000 */
.L_x_188:
[----:B------:R-:W-:Y:S01]  /*a670*/  VIADD R0, R17, 0x9000 ;  /* 0x0000900011007836 */ /* 0x000fe20000000000 */
[----:B------:R-:W-:Y:S01]  /*a680*/  LOP3.LUT R23, R23, 0xfffffffe, RZ, 0xc0, !PT ;  /* 0xfffffffe17177812 */ /* 0x000fe200078ec0ff */
[----:B------:R-:W-:Y:S03]  /*a690*/  BSSY B6, `(.L_x_190) ;  /* 0x0000014000067945 */ /* 0x000fe60003800000 */
[----:B------:R-:W-:-:S13]  /*a6a0*/  LOP3.LUT P0, RZ, R0, 0x9f, RZ, 0xc0, !PT ;  /* 0x0000009f00ff7812 */ /* 0x000fda000780c0ff */
[----:B------:R-:W-:Y:S01]  /*a6b0*/  @P0 LOP3.LUT R23, R23, 0x1, RZ, 0xfc, !PT ;  /* 0x0000000117170812 */ /* 0x000fe200078efcff */
[----:B------:R-:W-:Y:S06]  /*a6c0*/  @!P0 BRA `(.L_x_191) ;  /* 0x0000000000408947 */ /* 0x000fec0003800000 */
        /* <DEDUP_REMOVED lines=16> */
.L_x_191:
[----:B------:R-:W-:Y:S05]  /*a7d0*/  BSYNC B6 ;  /* 0x0000000000067941 */ /* 0x000fea0003800000 */
.L_x_190:
        /* <DEDUP_REMOVED lines=20> */
.L_x_193:
[----:B------:R-:W-:Y:S05]  /*a920*/  BSYNC B6 ;  /* 0x0000000000067941 */ /* 0x000fea0003800000 */
.L_x_192:
[----:B------:R-:W-:Y:S01]  /*a930*/  LOP3.LUT P6, RZ, R23, 0x1, RZ, 0xc0, !PT ;  /* 0x0000000117ff7812 */ /* 0x000fe200078cc0ff */
[----:B------:R-:W-:-:S12]  /*a940*/  BSSY B6, `(.L_x_194) ;  /* 0x0000012000067945 */ /* 0x000fd80003800000 */
        /* <DEDUP_REMOVED lines=17> */
.L_x_195:
[----:B------:R-:W-:Y:S05]  /*aa60*/  BSYNC B6 ;  /* 0x0000000000067941 */ /* 0x000fea0003800000 */
.L_x_194:
[----:B------:R-:W-:Y:S02]  /*aa70*/  ULDC.64 UR4, c[0x0][0x9f8] ;  /* 0x00027e0000047ab9 */ /* 0x000fe40000000a00 */
[----:B------:R-:W-:-:S04]  /*aa80*/  UISETP.NE.U32.AND UP0, UPT, UR4, URZ, UPT ;  /* 0x0000003f0400728c */ /* 0x000fc8000bf05070 */
[----:B------:R-:W-:-:S06]  /*aa90*/  UISETP.NE.AND.EX UP0, UPT, UR5, URZ, UPT, UP0 ;  /* 0x0000003f0500728c */ /* 0x000fcc000bf05300 */
[----:B------:R-:W-:-:S05]  /*aaa0*/  PLOP3.LUT P0, PT, PT, PT, UP0, 0x80, 0x0 ;  /* 0x000000000000781c */ /* 0x000fca0003f0f008 */
[----:B------:R-:W-:-:S04]  /*aab0*/  @UP0 UIADD3 UR4, UP1, UR47, UR4, URZ ;  /* 0x000000042f040290 */ /* 0x000fc8000ff3e03f */
[----:B------:R-:W-:Y:S02]  /*aac0*/  @UP0 UIADD3.X UR5, UR49, UR5, URZ, UP1, !UPT ;  /* 0x0000000531050290 */ /* 0x000fe40008ffe43f */
[----:B------:R-:W-:-:S04]  /*aad0*/  IMAD.U32 R2, RZ, RZ, UR4 ;  /* 0x00000004ff027e24 */ /* 0x000fc8000f8e00ff */
[----:B------:R-:W-:Y:S01]  /*aae0*/  IMAD.U32 R3, RZ, RZ, UR5 ;  /* 0x00000005ff037e24 */ /* 0x000fe2000f8e00ff */
[----:B------:R-:W0:Y:S01]  /*aaf0*/  S2R R16, SR_TID.X ;  /* 0x0000000000107919 */ /* 0x000e220000002100 */
[----:B------:R-:W-:-:S03]  /*ab00*/  ULDC.64 UR4, c[0x0][0xa08] ;  /* 0x0002820000047ab9 */ /* 0x000fc60000000a00 */
[----:B------:R1:W2:Y:S02]  /*ab10*/  @P0 LDG.E R22, desc[UR52][R2.64] ;  /* 0x0000003402160981 */ /* 0x0002a4000c1e1900 */
[----:B-1----:R-:W1:Y:S01]  /*ab20*/  LDC.64 R2, c[0x0][0x418] ;  /* 0x00010600ff027b82 */ /* 0x002e620000000a00 */
[----:B0-----:R-:W-:-:S04]  /*ab30*/  SHF.R.U32.HI R20, RZ, 0x5, R16 ;  /* 0x00000005ff147819 */ /* 0x001fc80000011610 */
[----:B------:R-:W-:Y:S02]  /*ab40*/  LOP3.LUT R20, R20, 0x3, RZ, 0xc0, !PT ;  /* 0x0000000314147812 */ /* 0x000fe400078ec0ff */
[----:B-1----:R-:W-:Y:S01]  /*ab50*/  LOP3.LUT P0, RZ, R2, UR4, RZ, 0xfc, !PT ;  /* 0x0000000402ff7c12 */ /* 0x002fe2000f80fcff */
[----:B------:R-:W-:-:S03]  /*ab60*/  UMOV UR4, 0xffffffff ;  /* 0xffffffff00047882 */ /* 0x000fc60000000000 */
[----:B------:R-:W-:Y:S02]  /*ab70*/  LOP3.LUT P0, RZ, R3, UR5, RZ, 0xfc, P0 ;  /* 0x0000000503ff7c12 */ /* 0x000fe4000800fcff */
[----:B--2---:R-:W-:Y:S02]  /*ab80*/  SHF.R.S32.HI R26, RZ, 0x1f, R22 ;  /* 0x0000001fff1a7819 */ /* 0x004fe40000011416 */
[----:B------:R-:W-:Y:S01]  /*ab90*/  SEL R16, R22, RZ, !P0 ;  /* 0x000000ff16107207 */ /* 0x000fe20004000000 */
[----:B------:R-:W-:Y:S08]  /*aba0*/  BRA.DIV UR4, `(.L_x_196) ;  /* 0x0000003604dc7947 */ /* 0x000ff0000b800000 */
[----:B------:R0:W1:Y:S02]  /*abb0*/  SHFL.IDX PT, R14, R20, RZ, 0x1f ;  /* 0x00001fff140e7589 */ /* 0x00006400000e0000 */
.L_x_273:
        /* <DEDUP_REMOVED lines=10> */
.L_x_276:
[----:B------:R-:W-:Y:S05]  /*ac60*/  @!P6 BRA `(.L_x_197) ;  /* 0x0000000400a0e947 */ /* 0x000fea0003800000 */
[----:B------:R-:W-:-:S04]  /*ac70*/  ISETP.NE.U32.AND P0, PT, R2, RZ, PT ;  /* 0x000000ff0200720c */ /* 0x000fc80003f05070 */
[----:B------:R-:W-:-:S13]  /*ac80*/  ISETP.NE.AND.EX P0, PT, R3, RZ, PT, P0 ;  /* 0x000000ff0300720c */ /* 0x000fda0003f05300 */
[----:B------:R-:W-:Y:S05]  /*ac90*/  @!P0 BRA `(.L_x_199) ;  /* 0x0000000000448947 */ /* 0x000fea0003800000 */
[----:B------:R-:W1:Y:S01]  /*aca0*/  LDC R7, c[0x0][0x43c] ;  /* 0x00010f00ff077b82 */ /* 0x000e620000000800 */
[----:B------:R-:W-:Y:S01]  /*acb0*/  ULDC.64 UR4, c[0x0][0x428] ;  /* 0x00010a0000047ab9 */ /* 0x000fe20000000a00 */
[----:B-1----:R-:W-:-:S13]  /*acc0*/  ISETP.NE.AND P0, PT, R7, 0x1, PT ;  /* 0x000000010700780c */ /* 0x002fda0003f05270 */
[----:B------:R-:W1:Y:S02]  /*acd0*/  @P0 LDC.64 R4, c[0x0][0x440] ;  /* 0x00011000ff040b82 */ /* 0x000e640000000a00 */
[----:B-1----:R-:W-:-:S04]  /*ace0*/  @P0 IMAD.HI.U32 R6, R0, R4, RZ ;  /* 0x0000000400060227 */ /* 0x002fc800078e00ff */
[----:B------:R-:W-:Y:S01]  /*acf0*/  IMAD.MOV.U32 R4, RZ, RZ, R0 ;  /* 0x000000ffff047224 */ /* 0x000fe200078e0000 */
[----:B------:R-:W-:Y:S01]  /*ad00*/  @P0 SHF.R.U32.HI R4, RZ, R5, R6 ;  /* 0x00000005ff040219 */ /* 0x000fe20000011606 */
[----:B------:R-:W-:-:S04]  /*ad10*/  IMAD R6, R26, UR4, RZ ;  /* 0x000000041a067c24 */ /* 0x000fc8000f8e02ff */
[----:B------:R-:W-:Y:S02]  /*ad20*/  IMAD.MOV R5, RZ, RZ, -R4 ;  /* 0x000000ffff057224 */ /* 0x000fe400078e0a04 */
[----:B------:R-:W-:Y:S02]  /*ad30*/  IMAD R6, R22, UR5, R6 ;  /* 0x0000000516067c24 */ /* 0x000fe4000f8e0206 */
[----:B------:R-:W-:Y:S01]  /*ad40*/  IMAD R0, R7, R5, R0 ;  /* 0x0000000507007224 */ /* 0x000fe200078e0200 */
[----:B------:R-:W-:-:S03]  /*ad50*/  SHF.R.S32.HI R5, RZ, 0x1f, R4 ;  /* 0x0000001fff057819 */ /* 0x000fc60000011404 */
[----:B------:R-:W-:-:S04]  /*ad60*/  IMAD.WIDE.U32 R4, R22, UR4, R4 ;  /* 0x0000000416047c25 */ /* 0x000fc8000f8e0004 */
[----:B------:R-:W-:Y:S01]  /*ad70*/  IMAD.IADD R6, R5, 0x1, R6 ;  /* 0x0000000105067824 */ /* 0x000fe200078e0206 */
[----:B------:R-:W-:-:S04]  /*ad80*/  LEA R2, P0, R4, R2, 0x2 ;  /* 0x0000000204027211 */ /* 0x000fc800078010ff */
[----:B------:R-:W-:-:S05]  /*ad90*/  LEA.HI.X R3, R4, R3, R6, 0x2, P0 ;  /* 0x0000000304037211 */ /* 0x000fca00000f1406 */
[----:B------:R1:W5:Y:S04]  /*ada0*/  LDG.E R16, desc[UR52][R2.64] ;  /* 0x0000003402107981 */ /* 0x000368000c1e1900 */
.L_x_199:
[----:B-1----:R-:W1:Y:S01]  /*adb0*/  S2R R2, SR_TID.X ;  /* 0x0000000000027919 */ /* 0x002e620000002100 */
[----:B------:R-:W-:Y:S02]  /*adc0*/  SHF.L.U32 R3, R19, 0x1f, RZ ;  /* 0x0000001f13037819 */ /* 0x000fe400000006ff */
[----:B-1----:R-:W-:Y:S01]  /*add0*/  LOP3.LUT R4, R2, 0x7f, RZ, 0xc0, !PT ;  /* 0x0000007f02047812 */ /* 0x002fe200078ec0ff */
[----:B------:R-:W-:-:S03]  /*ade0*/  IMAD R2, R18, 0x8, R17 ;  /* 0x0000000812027824 */ /* 0x000fc600078e0211 */
[----:B------:R-:W-:Y:S01]  /*adf0*/  ISETP.NE.AND P1, PT, R4, RZ, PT ;  /* 0x000000ff0400720c */ /* 0x000fe20003f25270 */
[----:B------:R-:W1:Y:S02]  /*ae00*/  SYNCS.PHASECHK.TRANS64.TRYWAIT P0, [R2+URZ+0x19c80], R3 ;  /* 0x019c8003020075a7 */ /* 0x000e64000800017f */
[----:B-1----:R-:W-:Y:S10]  /*ae10*/  @!P0 BRA `(.L_x_200) ;  /* 0x0000003400808947 */ /* 0x002ff40003800000 */
.L_x_277:
[----:B------:R-:W-:Y:S05]  /*ae20*/  @P1 BRA `(.L_x_201) ;  /* 0x00000000001c1947 */ /* 0x000fea0003800000 */
[----:B------:R-:W2:Y:S01]  /*ae30*/  S2R R4, SR_TID.X ;  /* 0x0000000000047919 */ /* 0x000ea20000002100 */
[----:B------:R-:W-:-:S04]  /*ae40*/  IMAD.MOV.U32 R5, RZ, RZ, 0x3000 ;  /* 0x00003000ff057424 */ /* 0x000fc800078e00ff */
[----:B------:R3:W-:Y:S01]  /*ae50*/  SYNCS.ARRIVE.TRANS64 RZ, [R2+URZ+0x19c70], R5 ;  /* 0x019c700502ff79a7 */ /* 0x0007e2000800003f */
[----:B--2---:R-:W-:-:S04]  /*ae60*/  LOP3.LUT R4, R4, 0x1f, RZ, 0xc0, !PT ;  /* 0x0000001f04047812 */ /* 0x004fc800078ec0ff */
[----:B------:R-:W-:-:S13]  /*ae70*/  ISETP.NE.AND P0, PT, R4, RZ, PT ;  /* 0x000000ff0400720c */ /* 0x000fda0003f05270 */
[----:B---3--:R-:W-:Y:S05]  /*ae80*/  @!P0 BRA `(.L_x_201) ;  /* 0x0000000000048947 */ /* 0x008fea0003800000 */
[----:B------:R-:W-:Y:S01]  /*ae90*/  BPT.TRAP 0x1 ;  /* 0x000000040000795c */ /* 0x000fe20000300000 */
.L_x_201:
[----:B------:R-:W-:Y:S01]  /*aea0*/  IMAD R4, R18, 0x3000, R17 ;  /* 0x0000300012047824 */ /* 0x000fe200078e0211 */
[----:B------:R-:W-:Y:S01]  /*aeb0*/  R2UR UR33, R2 ;  /* 0x00000000022172ca */ /* 0x000fe200000e0000 */
[----:B------:R-:W-:Y:S01]  /*aec0*/  UIADD3 UR4, UP0, UR50, 0x470, URZ ;  /* 0x0000047032047890 */ /* 0x000fe2000ff1e03f */
[----:B------:R-:W-:Y:S01]  /*aed0*/  LEA R0, R0, UR41, 0x7 ;  /* 0x0000002900007c11 */ /* 0x000fe2000f8e38ff */
[----:B------:R-:W-:Y:S01]  /*aee0*/  UMOV UR6, 0x0 ;  /* 0x0000000000067882 */ /* 0x000fe20000000000 */
[----:B------:R-:W-:Y:S01]  /*aef0*/  R2UR UR8, R4 ;  /* 0x00000000040872ca */ /* 0x000fe200000e0000 */
[----:B------:R-:W-:Y:S01]  /*af00*/  UIADD3.X UR5, URZ, UR51, URZ, UP0, !UPT ;  /* 0x000000333f057290 */ /* 0x000fe200087fe43f */
[----:B-----5:R-:W-:Y:S01]  /*af10*/  R2UR UR37, R16 ;  /* 0x00000000102572ca */ /* 0x020fe200000e0000 */
[----:B------:R-:W-:Y:S01]  /*af20*/  UMOV UR7, 0x14f00000 ;  /* 0x14f0000000077882 */ /* 0x000fe20000000000 */
[----:B------:R-:W-:Y:S01]  /*af30*/  R2UR UR35, R0 ;  /* 0x00000000002372ca */ /* 0x000fe200000e0000 */
[----:B------:R-:W-:Y:S01]  /*af40*/  UMOV UR34, URZ ;  /* 0x0000003f00227c82 */ /* 0x000fe20008000000 */
[----:B------:R-:W-:Y:S01]  /*af50*/  UMOV UR18, 0x20 ;  /* 0x0000002000127882 */ /* 0x000fe20000000000 */
[----:B------:R-:W-:Y:S01]  /*af60*/  UMOV UR20, UR36 ;  /* 0x0000002400147c82 */ /* 0x000fe20008000000 */
[----:B------:R-:W-:Y:S01]  /*af70*/  UMOV UR10, 0x40 ;  /* 0x00000040000a7882 */ /* 0x000fe20000000000 */
[----:B------:R-:W-:Y:S01]  /*af80*/  UIADD3 UR33, UR33, 0x19c70, URZ ;  /* 0x00019c7021217890 */ /* 0x000fe2000fffe03f */
[----:B------:R-:W-:-:S03]  /*af90*/  UMOV UR12, UR36 ;  /* 0x00000024000c7c82 */ /* 0x000fc60008000000 */
[----:B------:R-:W-:Y:S02]  /*afa0*/  UIADD3 UR32, UR8, 0x9000, URZ ;  /* 0x0000900008207890 */ /* 0x000fe4000fffe03f */
[----:B------:R-:W-:Y:S02]  /*afb0*/  UIADD3 UR16, UR8, 0xa000, URZ ;  /* 0x0000a00008107890 */ /* 0x000fe4000fffe03f */
        /* <DEDUP_REMOVED lines=8> */
[----:B------:R2:W-:Y:S01]  /*b040*/  UTMALDG.4D [UR16], [UR4], desc[UR6] ;  /* 0x00000610040075b4 */ /* 0x0005e20008019000 */
[----:B------:R2:W-:Y:S01]  /*b050*/  UTMALDG.4D [UR8], [UR4], desc[UR6] ;  /* 0x00000608040075b4 */ /* 0x0005e20008019000 */
[----:B------:R-:W3:Y:S02]  /*b060*/  SYNCS.PHASECHK.TRANS64.TRYWAIT P0, [R2+URZ+0x19c40], R3 ;  /* 0x019c4003020075a7 */ /* 0x000ee4000800017f */
[----:B--23--:R-:W-:Y:S05]  /*b070*/  @!P0 BRA `(.L_x_202) ;  /* 0x0000003000fc8947 */ /* 0x00cfea0003800000 */
.L_x_278:
        /* <DEDUP_REMOVED lines=8> */
.L_x_203:
        /* <DEDUP_REMOVED lines=31> */
.L_x_197:
[----:B------:R-:W-:Y:S05]  /*b2f0*/  WARPSYNC.ALL ;  /* 0x0000000000007948 */ /* 0x000fea0003800000 */
[----:B------:R-:W-:Y:S01]  /*b300*/  VIADD R0, R17, 0xf000 ;  /* 0x0000f00011007836 */ /* 0x000fe20000000000 */
[----:B------:R-:W-:Y:S01]  /*b310*/  USHF.R.S32.HI UR4, URZ, 0x1f, UR54 ;  /* 0x0000001f3f047899 */ /* 0x000fe20008011436 */
[----:B------:R-:W-:Y:S01]  /*b320*/  BAR.SYNC.DEFER_BLOCKING 0x8, 0x200 ;  /* 0x0208000000007b1d */ /* 0x000fe20000010000 */
[----:B------:R-:W-:Y:S02]  /*b330*/  USHF.R.S32.HI UR47, URZ, 0x1f, UR36 ;  /* 0x0000001f3f2f7899 */ /* 0x000fe40008011424 */
[----:B------:R-:W-:-:S03]  /*b340*/  LOP3.LUT P0, RZ, R0, 0x9f, RZ, 0xc0, !PT ;  /* 0x0000009f00ff7812 */ /* 0x000fc6000780c0ff */
[----:B------:R-:W-:Y:S01]  /*b350*/  ULDC.64 UR6, c[0x0][0x298] ;  /* 0x0000a60000067ab9 */ /* 0x000fe20000000a00 */
[----:B------:R-:W-:Y:S01]  /*b360*/  ULDC.64 UR8, c[0x0][0xa00] ;  /* 0x0002800000087ab9 */ /* 0x000fe20000000a00 */
[----:B------:R-:W-:Y:S01]  /*b370*/  UIMAD UR4, UR4, UR6, URZ ;  /* 0x00000006040472a4 */ /* 0x000fe2000f8e023f */
[----:B------:R-:W-:Y:S01]  /*b380*/  BSSY B6, `(.L_x_204) ;  /* 0x0000019000067945 */ /* 0x000fe20003800000 */
[----:B------:R-:W-:Y:S02]  /*b390*/  UISETP.NE.U32.AND UP0, UPT, UR8, URZ, UPT ;  /* 0x0000003f0800728c */ /* 0x000fe4000bf05070 */
[----:B------:R-:W-:Y:S02]  /*b3a0*/  UIMAD.WIDE.U32 UR56, UR54, UR6, URZ ;  /* 0x00000006363872a5 */ /* 0x000fe4000f8e003f */
[----:B------:R-:W-:Y:S02]  /*b3b0*/  UIMAD UR4, UR54, UR7, UR4 ;  /* 0x00000007360472a4 */ /* 0x000fe4000f8e0204 */
[----:B------:R-:W-:-:S02]  /*b3c0*/  UISETP.NE.AND.EX UP0, UPT, UR9, URZ, UPT, UP0 ;  /* 0x0000003f0900728c */ /* 0x000fc4000bf05300 */
[----:B------:R-:W-:Y:S02]  /*b3d0*/  UIADD3 UR49, UR57, UR4, URZ ;  /* 0x0000000439317290 */ /* 0x000fe4000fffe03f */
[----:B------:R-:W-:Y:S02]  /*b3e0*/  USEL UR46, UR46, URZ, !UP0 ;  /* 0x0000003f2e2e7287 */ /* 0x000fe4000c000000 */
[----:B------:R-:W-:Y:S01]  /*b3f0*/  USEL UR37, UR48, URZ, !UP0 ;  /* 0x0000003f30257287 */ /* 0x000fe2000c000000 */
[----:B------:R-:W-:Y:S11]  /*b400*/  @!P0 BRA `(.L_x_205) ;  /* 0x0000000000408947 */ /* 0x000ff60003800000 */
[----:B-12---:R-:W-:Y:S01]  /*b410*/  MOV R2, 0x0 ;  /* 0x0000000000027802 */ /* 0x006fe20000000f00 */
[----:B------:R-:W-:Y:S01]  /*b420*/  ULDC.64 UR6, c[0x4][0x98] ;  /* 0x0100260000067ab9 */ /* 0x000fe20000000a00 */
[----:B------:R-:W-:Y:S01]  /*b430*/  ULDC.64 UR8, c[0x4][0xa0] ;  /* 0x0100280000087ab9 */ /* 0x000fe20000000a00 */
[----:B------:R-:W-:Y:S01]  /*b440*/  ULDC.64 UR4, c[0x4][0x28] ;  /* 0x01000a0000047ab9 */ /* 0x000fe20000000a00 */
[----:B------:R-:W-:Y:S02]  /*b450*/  IMAD.U32 R4, RZ, RZ, UR6 ;  /* 0x00000006ff047e24 */ /* 0x000fe4000f8e00ff */
[----:B------:R-:W1:Y:S01]  /*b460*/  LDC.64 R2, c[0x4][R2] ;  /* 0x0100000002027b82 */ /* 0x000e620000000a00 */
        /* <DEDUP_REMOVED lines=8> */
[----:B0-----:R-:W-:-:S07]  /*b4f0*/  LEPC R20, `(.L_x_205) ;  /* 0x000000001014794e */ /* 0x001fce0000000000 */
[----:B-1----:R-:W-:Y:S05]  /*b500*/  CALL.ABS.NOINC R2 ;  /* 0x0000000002007343 */ /* 0x002fea0003c00000 */
.L_x_205:
[----:B------:R-:W-:Y:S05]  /*b510*/  BSYNC B6 ;  /* 0x0000000000067941 */ /* 0x000fea0003800000 */
.L_x_204:
[----:B------:R-:W3:Y:S01]  /*b520*/  LDC R7, c[0x0][0x448] ;  /* 0x00011200ff077b82 */ /* 0x000ee20000000800 */
[----:B-12---:R-:W0:Y:S01]  /*b530*/  S2R R2, SR_TID.X ;  /* 0x0000000000027919 */ /* 0x006e220000002100 */
[----:B------:R-:W-:Y:S01]  /*b540*/  ULDC.64 UR8, c[0x0][0x2d8] ;  /* 0x0000b60000087ab9 */ /* 0x000fe20000000a00 */
[----:B------:R-:W-:Y:S01]  /*b550*/  UMOV UR48, UR56 ;  /* 0x0000003800307c82 */ /* 0x000fe20008000000 */
[----:B------:R-:W-:Y:S01]  /*b560*/  UIMAD UR6, UR47, UR8, URZ ;  /* 0x000000082f0672a4 */ /* 0x000fe2000f8e023f */
[----:B------:R-:W1:Y:S01]  /*b570*/  S2R R21, SR_TID.X ;  /* 0x0000000000157919 */ /* 0x000e620000002100 */
[----:B------:R-:W-:Y:S02]  /*b580*/  UIMAD.WIDE.U32 UR4, UR36, UR8, UR48 ;  /* 0x00000008240472a5 */ /* 0x000fe4000f8e0030 */
[----:B------:R-:W-:Y:S01]  /*b590*/  UIMAD UR6, UR36, UR9, UR6 ;  /* 0x00000009240672a4 */ /* 0x000fe2000f8e0206 */
[----:B------:R-:W-:Y:S02]  /*b5a0*/  ULDC.64 UR10, c[0x0][0x280] ;  /* 0x0000a000000a7ab9 */ /* 0x000fe40000000a00 */
[----:B------:R-:W-:Y:S01]  /*b5b0*/  ULDC.64 UR8, c[0x0][0x2e0] ;  /* 0x0000b80000087ab9 */ /* 0x000fe20000000a00 */
[----:B------:R-:W-:-:S02]  /*b5c0*/  UIADD3 UR5, UR5, UR6, URZ ;  /* 0x0000000605057290 */ /* 0x000fc4000fffe03f */
[----:B------:R-:W-:Y:S02]  /*b5d0*/  UIMAD UR6, UR37, UR8, URZ ;  /* 0x00000008250672a4 */ /* 0x000fe4000f8e023f */
[----:B------:R-:W-:Y:S02]  /*b5e0*/  UIMAD.WIDE.U32 UR4, UR46, UR8, UR4 ;  /* 0x000000082e0472a5 */ /* 0x000fe4000f8e0004 */
[----:B------:R-:W-:-:S03]  /*b5f0*/  UIMAD UR6, UR46, UR9, UR6 ;  /* 0x000000092e0672a4 */ /* 0x000fc6000f8e0206 */
[----:B------:R-:W-:Y:S01]  /*b600*/  ULDC.64 UR8, c[0x0][0x2c8] ;  /* 0x0000b20000087ab9 */ /* 0x000fe20000000a00 */
[----:B------:R-:W-:Y:S01]  /*b610*/  UIADD3 UR5, UR5, UR6, URZ ;  /* 0x0000000605057290 */ /* 0x000fe2000fffe03f */
[----:B---3--:R-:W-:Y:S02]  /*b620*/  ISETP.NE.AND P0, PT, R7, 0x1, PT ;  /* 0x000000010700780c */ /* 0x008fe40003f05270 */
[----:B------:R-:W-:Y:S01]  /*b630*/  ULDC.64 UR6, c[0x0][0x2d0] ;  /* 0x0000b40000067ab9 */ /* 0x000fe20000000a00 */
[C---:B0-----:R-:W-:Y:S01]  /*b640*/  LOP3.LUT R20, R2.reuse, 0x7f, RZ, 0xc0, !PT ;  /* 0x0000007f02147812 */ /* 0x041fe200078ec0ff */
[----:B------:R-:W-:-:S09]  /*b650*/  IMAD.SHL.U32 R2, R2, 0x40, RZ ;  /* 0x0000004002027824 */ /* 0x000fd200078e00ff */
[----:B------:R-:W0:Y:S01]  /*b660*/  @P0 LDC R3, c[0x0][0x44c] ;  /* 0x00011300ff030b82 */ /* 0x000e220000000800 */
[----:B------:R-:W-:Y:S01]  /*b670*/  SHF.R.U32.HI R20, RZ, 0x1, R20 ;  /* 0x00000001ff147819 */ /* 0x000fe20000011614 */
[----:B-1----:R-:W-:-:S03]  /*b680*/  IMAD.SHL.U32 R21, R21, 0x10, RZ ;  /* 0x0000001015157824 */ /* 0x002fc600078e00ff */
[----:B------:R-:W-:Y:S02]  /*b690*/  LOP3.LUT R2, R20, 0x40, R2, 0xf8, !PT ;  /* 0x0000004014027812 */ /* 0x000fe400078ef802 */
[----:B------:R-:W-:Y:S01]  /*b6a0*/  LOP3.LUT R21, R21, 0x10, RZ, 0xc0, !PT ;  /* 0x0000001015157812 */ /* 0x000fe200078ec0ff */
[----:B------:R-:W1:Y:S01]  /*b6b0*/  @P0 LDC R5, c[0x0][0x450] ;  /* 0x00011400ff050b82 */ /* 0x000e620000000800 */
[----:B------:R-:W2:Y:S01]  /*b6c0*/  S2R R20, SR_TID.X ;  /* 0x0000000000147919 */ /* 0x000ea20000002100 */
[----:B------:R-:W-:Y:S01]  /*b6d0*/  IMAD R6, R25, 0xc0, R2 ;  /* 0x000000c019067824 */ /* 0x000fe200078e0202 */
[C---:B------:R-:W-:Y:S02]  /*b6e0*/  LOP3.LUT R9, R21.reuse, 0x20, RZ, 0xfc, !PT ;  /* 0x0000002015097812 */ /* 0x040fe400078efcff */
[----:B------:R-:W-:Y:S01]  /*b6f0*/  LOP3.LUT R11, R21, 0x40, RZ, 0xfc, !PT ;  /* 0x00000040150b7812 */ /* 0x000fe200078efcff */
[----:B------:R-:W-:Y:S02]  /*b700*/  IMAD.MOV.U32 R2, RZ, RZ, R6 ;  /* 0x000000ffff027224 */ /* 0x000fe400078e0006 */
[----:B0-----:R-:W-:-:S05]  /*b710*/  @P0 IMAD.HI.U32 R0, R6, R3, RZ ;  /* 0x0000000306000227 */ /* 0x001fca00078e00ff */
[----:B-1----:R-:W-:Y:S01]  /*b720*/  @P0 SHF.R.U32.HI R2, RZ, R5, R0 ;  /* 0x00000005ff020219 */ /* 0x002fe20000011600 */
[----:B------:R-:W-:-:S03]  /*b730*/  IMAD.U32 R5, RZ, RZ, UR6 ;  /* 0x00000006ff057e24 */ /* 0x000fc6000f8e00ff */
[----:B------:R-:W-:-:S05]  /*b740*/  SHF.R.S32.HI R0, RZ, 0x1f, R2 ;  /* 0x0000001fff007819 */ /* 0x000fca0000011402 */
[----:B------:R-:W-:Y:S02]  /*b750*/  IMAD R3, R0, UR6, RZ ;  /* 0x0000000600037c24 */ /* 0x000fe4000f8e02ff */
[----:B------:R-:W-:Y:S02]  /*b760*/  IMAD.MOV R0, RZ, RZ, -R2 ;  /* 0x000000ffff007224 */ /* 0x000fe400078e0a02 */
[C---:B------:R-:W-:Y:S02]  /*b770*/  IMAD R4, R2.reuse, UR7, R3 ;  /* 0x0000000702047c24 */ /* 0x040fe4000f8e0203 */
[----:B------:R-:W-:-:S04]  /*b780*/  IMAD.WIDE.U32 R2, R2, R5, UR4 ;  /* 0x0000000402027e25 */ /* 0x000fc8000f8e0005 */
[----:B------:R-:W-:Y:S02]  /*b790*/  IMAD R0, R7, R0, R6 ;  /* 0x0000000007007224 */ /* 0x000fe400078e0206 */
[----:B------:R-:W-:Y:S02]  /*b7a0*/  IMAD.IADD R3, R3, 0x1, R4 ;  /* 0x0000000103037824 */ /* 0x000fe400078e0204 */
[----:B------:R-:W-:Y:S01]  /*b7b0*/  VIADD R6, R6, 0x80 ;  /* 0x0000008006067836 */ /* 0x000fe20000000000 */
[----:B------:R-:W-:Y:S01]  /*b7c0*/  SHF.R.S32.HI R4, RZ, 0x1f, R0 ;  /* 0x0000001fff047819 */ /* 0x000fe20000011400 */
[----:B------:R-:W-:-:S04]  /*b7d0*/  IMAD.WIDE.U32 R2, R0, UR8, R2 ;  /* 0x0000000800027c25 */ /* 0x000fc8000f8e0002 */
[----:B------:R-:W-:Y:S02]  /*b7e0*/  IMAD R4, R4, UR8, RZ ;  /* 0x0000000804047c24 */ /* 0x000fe4000f8e02ff */
[----:B--2---:R-:W-:Y:S02]  /*b7f0*/  IMAD.SHL.U32 R10, R20, 0x10, RZ ;  /* 0x00000010140a7824 */ /* 0x004fe400078e00ff */
[----:B------:R-:W-:Y:S01]  /*b800*/  IMAD R4, R0, UR9, R4 ;  /* 0x0000000900047c24 */ /* 0x000fe2000f8e0204 */
[----:B------:R-:W-:Y:S02]  /*b810*/  IADD3 R0, P1, R2, UR10, RZ ;  /* 0x0000000a02007c10 */ /* 0x000fe4000ff3e0ff */
[----:B------:R-:W0:Y:S01]  /*b820*/  @P0 LDC R2, c[0x0][0x44c] ;  /* 0x00011300ff020b82 */ /* 0x000e220000000800 */
[----:B------:R-:W-:Y:S02]  /*b830*/  LOP3.LUT R10, R10, 0x10, RZ, 0xc0, !PT ;  /* 0x000000100a0a7812 */ /* 0x000fe400078ec0ff */
[----:B------:R-:W-:-:S05]  /*b840*/  IADD3.X R4, R3, UR11, R4, P1, !PT ;  /* 0x0000000b03047c10 */ /* 0x000fca0008ffe404 */
[----:B------:R-:W1:Y:S01]  /*b850*/  @P0 LDC R3, c[0x0][0x450] ;  /* 0x00011400ff030b82 */ /* 0x000e620000000800 */
[----:B0-----:R-:W-:-:S04]  /*b860*/  @P0 IMAD.HI.U32 R8, R6, R2, RZ ;  /* 0x0000000206080227 */ /* 0x001fc800078e00ff */
[----:B------:R-:W-:Y:S01]  /*b870*/  IMAD.MOV.U32 R2, RZ, RZ, R6 ;  /* 0x000000ffff027224 */ /* 0x000fe200078e0006 */
[----:B-1----:R-:W-:-:S05]  /*b880*/  @P0 SHF.R.U32.HI R2, RZ, R3, R8 ;  /* 0x00000003ff020219 */ /* 0x002fca0000011608 */
[----:B------:R-:W-:-:S04]  /*b890*/  IMAD.MOV R3, RZ, RZ, -R2 ;  /* 0x000000ffff037224 */ /* 0x000fc800078e0a02 */
[----:B------:R-:W-:Y:S01]  /*b8a0*/  IMAD R6, R7, R3, R6 ;  /* 0x0000000307067224 */ /* 0x000fe200078e0206 */
[----:B------:R-:W-:-:S05]  /*b8b0*/  SHF.R.S32.HI R3, RZ, 0x1f, R2 ;  /* 0x0000001fff037819 */ /* 0x000fca0000011402 */
[----:B------:R-:W-:-:S04]  /*b8c0*/  IMAD R3, R3, UR6, RZ ;  /* 0x0000000603037c24 */ /* 0x000fc8000f8e02ff */
[C---:B------:R-:W-:Y:S02]  /*b8d0*/  IMAD R8, R2.reuse, UR7, R3 ;  /* 0x0000000702087c24 */ /* 0x040fe4000f8e0203 */
[----:B------:R-:W-:Y:S01]  /*b8e0*/  IMAD.WIDE.U32 R2, R2, R5, UR4 ;  /* 0x0000000402027e25 */ /* 0x000fe2000f8e0005 */
[----:B------:R-:W-:Y:S01]  /*b8f0*/  ULDC UR4, c[0x0][0x2b8] ;  /* 0x0000ae0000047ab9 */ /* 0x000fe20000000800 */
[----:B------:R-:W-:Y:S02]  /*b900*/  SHF.R.S32.HI R5, RZ, 0x1f, R6 ;  /* 0x0000001fff057819 */ /* 0x000fe40000011406 */
[----:B------:R-:W-:Y:S01]  /*b910*/  ISETP.GE.AND P1, PT, R9, UR4, PT ;  /* 0x0000000409007c0c */ /* 0x000fe2000bf26270 */
[----:B------:R-:W-:Y:S01]  /*b920*/  IMAD.IADD R3, R3, 0x1, R8 ;  /* 0x0000000103037824 */ /* 0x000fe200078e0208 */
[----:B------:R0:W5:Y:S01]  /*b930*/  LDL R9, [R1+0x4] ;  /* 0x0000040001097983 */ /* 0x0001620000100800 */
[----:B------:R-:W-:Y:S01]  /*b940*/  IMAD R5, R5, UR8, RZ ;  /* 0x0000000805057c24 */ /* 0x000fe2000f8e02ff */
[----:B------:R-:W-:Y:S01]  /*b950*/  ISETP.GE.AND P2, PT, R10, UR4, PT ;  /* 0x000000040a007c0c */ /* 0x000fe2000bf46270 */
[----:B------:R-:W-:-:S04]  /*b960*/  IMAD.WIDE.U32 R2, R6, UR8, R2 ;  /* 0x0000000806027c25 */ /* 0x000fc8000f8e0002 */
[----:B------:R-:W-:Y:S01]  /*b970*/  IMAD R6, R6, UR9, R5 ;  /* 0x0000000906067c24 */ /* 0x000fe2000f8e0205 */
[----:B------:R-:W-:-:S04]  /*b980*/  IADD3 R5, P0, R2, UR10, RZ ;  /* 0x0000000a02057c10 */ /* 0x000fc8000ff1e0ff */
[----:B------:R-:W-:Y:S02]  /*b990*/  IADD3.X R6, R3, UR11, R6, P0, !PT ;  /* 0x0000000b03067c10 */ /* 0x000fe400087fe406 */
[----:B------:R-:W-:Y:S01]  /*b9a0*/  ISETP.GE.AND P0, PT, R11, UR4, PT ;  /* 0x000000040b007c0c */ /* 0x000fe2000bf06270 */
[----:B------:R-:W-:Y:S01]  /*b9b0*/  UMOV UR4, 0xffffffff ;  /* 0xffffffff00047882 */ /* 0x000fe20000000000 */
[----:B------:R-:W-:-:S04]  /*b9c0*/  LOP3.LUT R20, R20, 0x7f, RZ, 0xc0, !PT ;  /* 0x0000007f14147812 */ /* 0x000fc800078ec0ff */
[----:B------:R-:W-:Y:S01]  /*b9d0*/  SHF.R.U32.HI R8, RZ, 0x1, R20 ;  /* 0x00000001ff087819 */ /* 0x000fe20000011614 */
[----:B0-----:R-:W-:Y:S06]  /*b9e0*/  BRA.DIV UR4, `(.L_x_206) ;  /* 0x0000002a04b47947 */ /* 0x001fec000b800000 */
[----:B------:R-:W0:Y:S01]  /*b9f0*/  SHFL.IDX PT, R3, R0, RZ, 0x1e1f ;  /* 0x001e1fff00037589 */ /* 0x000e2200000e0000 */
[----:B------:R-:W-:Y:S02]  /*ba00*/  IMAD R27, R27, R7, RZ ;  /* 0x000000071b1b7224 */ /* 0x000fe400078e02ff */
[----:B------:R-:W-:Y:S01]  /*ba10*/  IMAD R25, R25, 0xc0, R8 ;  /* 0x000000c019197824 */ /* 0x000fe200078e0208 */
[----:B------:R-:W1:Y:S03]  /*ba20*/  SHFL.IDX PT, R2, R4, RZ, 0x1e1f ;  /* 0x001e1fff04027589 */ /* 0x000e6600000e0000 */
[C---:B------:R-:W-:Y:S01]  /*ba30*/  VIADD R8, R25.reuse, 0x40 ;  /* 0x0000004019087836 */ /* 0x040fe20000000000 */
[----:B------:R-:W-:Y:S01]  /*ba40*/  ISETP.GE.AND P4, PT, R25, R27, PT ;  /* 0x0000001b1900720c */ /* 0x000fe20003f86270 */
[----:B------:R-:W2:Y:S04]  /*ba50*/  SHFL.IDX PT, R14, R0, 0x1, 0x1e1f ;  /* 0x003e1f00000e7f89 */ /* 0x000ea800000e0000 */
[----:B------:R-:W3:Y:S04]  /*ba60*/  SHFL.IDX PT, R4, R4, 0x1, 0x1e1f ;  /* 0x003e1f0004047f89 */ /* 0x000ee800000e0000 */
[----:B------:R-:W4:Y:S04]  /*ba70*/  SHFL.IDX PT, R6, R6, RZ, 0x1e1f ;  /* 0x001e1fff06067589 */ /* 0x000f2800000e0000 */
[----:B0-----:R-:W-:-:S05]  /*ba80*/  @!P4 IADD3 R7, P3, R10, R3, RZ ;  /* 0x000000030a07c210 */ /* 0x001fca0007f7e0ff */
[----:B-1----:R-:W-:Y:S02]  /*ba90*/  @!P4 IMAD.X R3, RZ, RZ, R2, P3 ;  /* 0x000000ffff03c224 */ /* 0x002fe400018e0602 */
[----:B------:R-:W-:-:S05]  /*baa0*/  @!P4 IMAD.MOV.U32 R2, RZ, RZ, R7 ;  /* 0x000000ffff02c224 */ /* 0x000fca00078e0007 */
[----:B-----5:R-:W-:Y:S04]  /*bab0*/  @!P4 LDGSTS.E.BYPASS.LTC128B.128 [R9+0xf000], desc[UR52][R2.64], !P2 ;  /* 0x0f0000000209cfae */ /* 0x020fe8000d101d74 */
[----:B------:R-:W-:Y:S04]  /*bac0*/  @!P4 LDGSTS.E.BYPASS.LTC128B.128 [R9+0x10800], desc[UR52][R2.64+0x20], !P1 ;  /* 0x108000200209cfae */ /* 0x000fe8000c901d74 */
[----:B------:R0:W-:Y:S01]  /*bad0*/  @!P4 LDGSTS.E.BYPASS.LTC128B.128 [R9+0x12000], desc[UR52][R2.64+0x40], !P0 ;  /* 0x120000400209cfae */ /* 0x0001e2000c101d74 */
[----:B------:R-:W-:-:S13]  /*bae0*/  ISETP.GE.AND P4, PT, R8, R27, PT ;  /* 0x0000001b0800720c */ /* 0x000fda0003f86270 */
[----:B--2---:R-:W-:-:S05]  /*baf0*/  @!P4 IADD3 R14, P3, R10, R14, RZ ;  /* 0x0000000e0a0ec210 */ /* 0x004fca0007f7e0ff */
[----:B---3--:R-:W-:Y:S02]  /*bb00*/  @!P4 IMAD.X R7, RZ, RZ, R4, P3 ;  /* 0x000000ffff07c224 */ /* 0x008fe400018e0604 */
[----:B0-----:R-:W-:Y:S02]  /*bb10*/  @!P4 IMAD.MOV.U32 R2, RZ, RZ, R14 ;  /* 0x000000ffff02c224 */ /* 0x001fe400078e000e */
[----:B------:R-:W-:Y:S01]  /*bb20*/  @!P4 IMAD.MOV.U32 R3, RZ, RZ, R7 ;  /* 0x000000ffff03c224 */ /* 0x000fe200078e0007 */
[----:B------:R0:W1:Y:S04]  /*bb30*/  SHFL.IDX PT, R14, R5, RZ, 0x1e1f ;  /* 0x001e1fff050e7589 */ /* 0x00006800000e0000 */
[----:B------:R0:W-:Y:S04]  /*bb40*/  @!P4 LDGSTS.E.BYPASS.LTC128B.128 [R9+0xf800], desc[UR52][R2.64], !P2 ;  /* 0x0f8000000209cfae */ /* 0x0001e8000d101d74 */
[----:B------:R0:W-:Y:S04]  /*bb50*/  @!P4 LDGSTS.E.BYPASS.LTC128B.128 [R9+0x11000], desc[UR52][R2.64+0x20], !P1 ;  /* 0x110000200209cfae */ /* 0x0001e8000c901d74 */
[----:B----4-:R0:W-:Y:S02]  /*bb60*/  @!P4 LDGSTS.E.BYPASS.LTC128B.128 [R9+0x12800], desc[UR52][R2.64+0x40], !P0 ;  /* 0x128000400209cfae */ /* 0x0101e4000c101d74 */
.L_x_285:
[----:B------:R-:W-:Y:S01]  /*bb70*/  VIADD R0, R25, 0x80 ;  /* 0x0000008019007836 */ /* 0x000fe20000000000 */
[----:B------:R-:W-:Y:S04]  /*bb80*/  BSSY B0, `(.L_x_207) ;  /* 0x000000b000007945 */ /* 0x000fe80003800000 */
[----:B------:R-:W-:-:S13]  /*bb90*/  ISETP.GE.AND P3, PT, R0, R27, PT ;  /* 0x0000001b0000720c */ /* 0x000fda0003f66270 */
[----:B------:R-:W-:Y:S05]  /*bba0*/  @P3 BRA `(.L_x_208) ;  /* 0x0000000000203947 */ /* 0x000fea0003800000 */
[----:B01----:R-:W-:-:S05]  /*bbb0*/  IADD3 R2, P3, R10, R14, RZ ;  /* 0x0000000e0a027210 */ /* 0x003fca0007f7e0ff */
[----:B------:R-:W-:-:S05]  /*bbc0*/  IMAD.X R3, RZ, RZ, R6, P3 ;  /* 0x000000ffff037224 */ /* 0x000fca00018e0606 */
[----:B------:R-:W-:Y:S01]  /*bbd0*/  @!PT LDS RZ, [RZ] ;  /* 0x00000000fffff984 */ /* 0x000fe20000000800 */
[----:B------:R-:W-:Y:S01]  /*bbe0*/  @!PT LDS RZ, [RZ] ;  /* 0x00000000fffff984 */ /* 0x000fe20000000800 */
[----:B------:R-:W-:Y:S01]  /*bbf0*/  @!PT LDS RZ, [RZ] ;  /* 0x00000000fffff984 */ /* 0x000fe20000000800 */
[----:B------:R2:W-:Y:S04]  /*bc00*/  LDGSTS.E.BYPASS.LTC128B.128 [R9+0x10000], desc[UR52][R2.64], !P2 ;  /* 0x1000000002097fae */ /* 0x0005e8000d101d74 */
[----:B------:R2:W-:Y:S04]  /*bc10*/  LDGSTS.E.BYPASS.LTC128B.128 [R9+0x11800], desc[UR52][R2.64+0x20], !P1 ;  /* 0x1180002002097fae */ /* 0x0005e8000c901d74 */
[----:B------:R2:W-:Y:S02]  /*bc20*/  LDGSTS.E.BYPASS.LTC128B.128 [R9+0x13000], desc[UR52][R2.64+0x40], !P0 ;  /* 0x1300004002097fae */ /* 0x0005e4000c101d74 */
.L_x_208:
[----:B------:R-:W-:Y:S05]  /*bc30*/  BSYNC B0 ;  /* 0x0000000000007941 */ /* 0x000fea0003800000 */
.L_x_207:
[----:B------:R-:W-:Y:S01]  /*bc40*/  NOP ;  /* 0x0000000000007918 */ /* 0x000fe20000000000 */
[----:B------:R-:W-:-:S13]  /*bc50*/  PLOP3.LUT P0, PT, PT, PT, PT, 0x80, 0x0 ;  /* 0x000000000000781c */ /* 0x000fda0003f0f070 */
.L_x_209:
[----:B------:R-:W-:Y:S02]  /*bc60*/  PLOP3.LUT P1, PT, P1, P0, PT, 0xa2, 0x0 ;  /* 0x000000000000781c */ /* 0x000fe40000f21472 */
[----:B------:R-:W-:-:S08]  /*bc70*/  @P0 R2UR P1, UR4, R17 ;  /* 0x00000000110402ca */ /* 0x000fd00000020000 */
[----:B------:R-:W-:-:S05]  /*bc80*/  @P0 PLOP3.LUT P0, PT, P1, PT, PT, 0x80, 0x0 ;  /* 0x000000000000081c */ /* 0x000fca0000f0f070 */
[----:B------:R-:W-:Y:S01]  /*bc90*/  @!P1 SYNCS.ARRIVE.TRANS64.RED.A0T1 RZ, [UR4+0x19c00], RZ ;  /* 0x019c00ffffff99a7 */ /* 0x000fe20008200404 */
[----:B------:R-:W-:Y:S07]  /*bca0*/  @!P1 ARRIVES.LDGSTSBAR.64.TRANSCNT [UR4+0x19c00] ;  /* 0x019c0000ff0099b0 */ /* 0x000fee0008000a84 */
[----:B------:R-:W-:Y:S05]  /*bcb0*/  @P0 BRA.U.ANY `(.L_x_209) ;  /* 0xfffffffd00e80947 */ /* 0x000fea000393ffff */
[----:B0-2---:R-:W2:Y:S02]  /*bcc0*/  LDL.LU R2, [R1+0x8] ;  /* 0x0000080001027983 */ /* 0x005ea40000300800 */
[----:B--2---:R-:W-:-:S05]  /*bcd0*/  VIADD R2, R2, 0x1 ;  /* 0x0000000102027836 */ /* 0x004fca0000000000 */
[----:B------:R0:W-:Y:S01]  /*bce0*/  STL [R1+0x8], R2 ;  /* 0x0000080201007387 */ /* 0x0001e20000100800 */
[----:B------:R-:W-:-:S04]  /*bcf0*/  LEA.HI R0, R2, R2, RZ, 0x1 ;  /* 0x0000000202007211 */ /* 0x000fc800078f08ff */
[----:B------:R-:W-:-:S05]  /*bd00*/  LOP3.LUT R0, R0, 0xfffffffe, RZ, 0xc0, !PT ;  /* 0xfffffffe00007812 */ /* 0x000fca00078ec0ff */
[----:B------:R-:W-:-:S05]  /*bd10*/  IMAD.IADD R0, R2, 0x1, -R0 ;  /* 0x0000000102007824 */ /* 0x000fca00078e0a00 */
[----:B------:R-:W-:Y:S01]  /*bd20*/  SHF.L.U32 R0, R0, 0x1f, RZ ;  /* 0x0000001f00007819 */ /* 0x000fe200000006ff */
[----:B------:R-:W-:Y:S01]  /*bd30*/  NOP ;  /* 0x0000000000007918 */ /* 0x000fe20000000000 */
[----:B------:R0:W-:Y:S01]  /*bd40*/  SYNCS.ARRIVE.TRANS64.A1T0 RZ, [R17+URZ+0x19c00], RZ ;  /* 0x019c00ff11ff79a7 */ /* 0x0001e2000810003f */
[----:B------:R-:W-:Y:S01]  /*bd50*/  BSSY B0, `(.L_x_210) ;  /* 0x0000003000007945 */ /* 0x000fe20003800000 */
[----:B------:R-:W2:Y:S03]  /*bd60*/  SYNCS.PHASECHK.TRANS64.TRYWAIT P0, [R17+URZ+0x19c20], R0 ;  /* 0x019c2000110075a7 */ /* 0x000ea6000800017f */
[----:B0-2---:R-:W-:Y:S05]  /*bd70*/  @!P0 BRA `(.L_x_211) ;  /* 0x0000002800b88947 */ /* 0x005fea0003800000 */
.L_x_286:
[----:B------:R-:W-:Y:S05]  /*bd80*/  BSYNC B0 ;  /* 0x0000000000007941 */ /* 0x000fea0003800000 */
.L_x_210:
[----:B------:R-:W-:-:S06]  /*bd90*/  UISETP.GE.AND UP0, UPT, UR40, 0x81, UPT ;  /* 0x000000812800788c */ /* 0x000fcc000bf06270 */
[----:B------:R-:W-:-:S13]  /*bda0*/  PLOP3.LUT P0, PT, PT, PT, UP0, 0x80, 0x0 ;  /* 0x000000000000781c */ /* 0x000fda0003f0f008 */
[----:B------:R-:W-:Y:S05]  /*bdb0*/  @!P0 BRA `(.L_x_212) ;  /* 0x0000000c00fc8947 */ /* 0x000fea0003800000 */
[----:B------:R-:W-:Y:S01]  /*bdc0*/  ULEA.HI.SX32 UR4, UR39, 0xfffffffe, 0x19 ;  /* 0xfffffffe27047891 */ /* 0x000fe2000f8fca3f */
[----:B------:R-:W-:Y:S02]  /*bdd0*/  IMAD.MOV.U32 R6, RZ, RZ, R19 ;  /* 0x000000ffff067224 */ /* 0x000fe400078e0013 */
[----:B------:R-:W-:-:S03]  /*bde0*/  IMAD.MOV.U32 R7, RZ, RZ, R18 ;  /* 0x000000ffff077224 */ /* 0x000fc600078e0012 */
[----:B0-----:R-:W-:-:S07]  /*bdf0*/  IMAD.U32 R0, RZ, RZ, UR4 ;  /* 0x00000004ff007e24 */ /* 0x001fce000f8e00ff */
.L_x_236:
[----:B------:R-:W-:Y:S01]  /*be00*/  LOP3.LUT P1, RZ, R23, 0x1, RZ, 0xc0, !PT ;  /* 0x0000000117ff7812 */ /* 0x000fe2000782c0ff */
[----:B------:R-:W-:Y:S01]  /*be10*/  VIADD R18, R7, 0x1 ;  /* 0x0000000107127836 */ /* 0x000fe20000000000 */
[----:B------:R-:W-:Y:S05]  /*be20*/  YIELD ;  /* 0x0000000000007946 */ /* 0x000fea0003800000 */
[----:B------:R-:W-:Y:S01]  /*be30*/  ISETP.NE.AND P0, PT, R18, 0x2, PT ;  /* 0x000000021200780c */ /* 0x000fe20003f05270 */
[----:B------:R-:W-:Y:S03]  /*be40*/  BSSY B0, `(.L_x_213) ;  /* 0x00000a3000007945 */ /* 0x000fe60003800000 */
[----:B------:R-:W-:-:S02]  /*be50*/  SEL R19, RZ, 0x1, P0 ;  /* 0x00000001ff137807 */ /* 0x000fc40000000000 */
[----:B------:R-:W-:Y:S02]  /*be60*/  SEL R18, R18, RZ, P0 ;  /* 0x000000ff12127207 */ /* 0x000fe40000000000 */
[----:B------:R-:W-:Y:S01]  /*be70*/  LOP3.LUT R19, R6, R19, RZ, 0x3c, !PT ;  /* 0x0000001306137212 */ /* 0x000fe200078e3cff */
[----:B0-----:R-:W-:Y:S06]  /*be80*/  @!P1 BRA `(.L_x_214) ;  /* 0x0000000800789947 */ /* 0x001fec0003800000 */
[----:B------:R-:W-:Y:S01]  /*be90*/  ULDC.64 UR4, c[0x0][0x418] ;  /* 0x0001060000047ab9 */ /* 0x000fe20000000a00 */
[----:B------:R-:W-:Y:S01]  /*bea0*/  IMAD.MOV.U32 R8, RZ, RZ, R0 ;  /* 0x000000ffff087224 */ /* 0x000fe200078e0000 */
[----:B------:R-:W-:-:S04]  /*beb0*/  ISETP.NE.U32.AND P0, PT, RZ, UR4, PT ;  /* 0x00000004ff007c0c */ /* 0x000fc8000bf05070 */
[----:B------:R-:W-:-:S13]  /*bec0*/  ISETP.NE.AND.EX P0, PT, RZ, UR5, PT, P0 ;  /* 0x00000005ff007c0c */ /* 0x000fda000bf05300 */
[----:B------:R-:W-:Y:S05]  /*bed0*/  @!P0 BRA `(.L_x_215) ;  /* 0x0000000000448947 */ /* 0x000fea0003800000 */
[----:B------:R-:W0:Y:S01]  /*bee0*/  LDC R8, c[0x0][0x43c] ;  /* 0x00010f00ff087b82 */ /* 0x000e220000000800 */
[----:B------:R-:W-:Y:S02]  /*bef0*/  ULDC.64 UR6, c[0x0][0x428] ;  /* 0x00010a0000067ab9 */ /* 0x000fe40000000a00 */
[----:B------:R-:W-:-:S04]  /*bf00*/  IMAD R5, R26, UR6, RZ ;  /* 0x000000061a057c24 */ /* 0x000fc8000f8e02ff */
[----:B------:R-:W-:Y:S01]  /*bf10*/  IMAD R5, R22, UR7, R5 ;  /* 0x0000000716057c24 */ /* 0x000fe2000f8e0205 */
[----:B0-----:R-:W-:-:S13]  /*bf20*/  ISETP.NE.AND P0, PT, R8, 0x1, PT ;  /* 0x000000010800780c */ /* 0x001fda0003f05270 */
[----:B------:R-:W0:Y:S02]  /*bf30*/  @P0 LDC.64 R2, c[0x0][0x440] ;  /* 0x00011000ff020b82 */ /* 0x000e240000000a00 */
[----:B0-----:R-:W-:-:S04]  /*bf40*/  @P0 IMAD.HI.U32 R4, R0, R2, RZ ;  /* 0x0000000200040227 */ /* 0x001fc800078e00ff */
[----:B------:R-:W-:Y:S01]  /*bf50*/  IMAD.MOV.U32 R2, RZ, RZ, R0 ;  /* 0x000000ffff027224 */ /* 0x000fe200078e0000 */
[----:B------:R-:W-:-:S05]  /*bf60*/  @P0 SHF.R.U32.HI R2, RZ, R3, R4 ;  /* 0x00000003ff020219 */ /* 0x000fca0000011604 */
[----:B------:R-:W-:-:S04]  /*bf70*/  IMAD.MOV R3, RZ, RZ, -R2 ;  /* 0x000000ffff037224 */ /* 0x000fc800078e0a02 */
[----:B------:R-:W-:Y:S01]  /*bf80*/  IMAD R8, R8, R3, R0 ;  /* 0x0000000308087224 */ /* 0x000fe200078e0200 */
[----:B------:R-:W-:-:S03]  /*bf90*/  SHF.R.S32.HI R3, RZ, 0x1f, R2 ;  /* 0x0000001fff037819 */ /* 0x000fc60000011402 */
[----:B------:R-:W-:-:S04]  /*bfa0*/  IMAD.WIDE.U32 R2, R22, UR6, R2 ;  /* 0x0000000616027c25 */ /* 0x000fc8000f8e0002 */
[----:B------:R-:W-:Y:S01]  /*bfb0*/  IMAD.IADD R5, R5, 0x1, R3 ;  /* 0x0000000105057824 */ /* 0x000fe200078e0203 */
[----:B------:R-:W-:-:S04]  /*bfc0*/  LEA R4, P0, R2, UR4, 0x2 ;  /* 0x0000000402047c11 */ /* 0x000fc8000f8010ff */
[----:B------:R-:W-:-:S05]  /*bfd0*/  LEA.HI.X R5, R2, UR5, R5, 0x2, P0 ;  /* 0x0000000502057c11 */ /* 0x000fca00080f1405 */
[----:B------:R0:W5:Y:S04]  /*bfe0*/  LDG.E R16, desc[UR52][R4.64] ;  /* 0x0000003404107981 */ /* 0x000168000c1e1900 */
.L_x_215:
[----:B------:R-:W2:Y:S01]  /*bff0*/  S2R R2, SR_TID.X ;  /* 0x0000000000027919 */ /* 0x000ea20000002100 */
[----:B0-----:R-:W-:Y:S01]  /*c000*/  IMAD R4, R18, 0x8, R17 ;  /* 0x0000000812047824 */ /* 0x001fe200078e0211 */
[----:B------:R-:W-:Y:S01]  /*c010*/  BSSY B1, `(.L_x_216) ;  /* 0x0000006000017945 */ /* 0x000fe20003800000 */
[----:B--2---:R-:W-:Y:S02]  /*c020*/  LOP3.LUT R3, R2, 0x7f, RZ, 0xc0, !PT ;  /* 0x0000007f02037812 */ /* 0x004fe400078ec0ff */
[----:B------:R-:W-:Y:S02]  /*c030*/  SHF.L.U32 R2, R19, 0x1f, RZ ;  /* 0x0000001f13027819 */ /* 0x000fe400000006ff */
[----:B------:R-:W-:Y:S02]  /*c040*/  ISETP.NE.AND P1, PT, R3, RZ, PT ;  /* 0x000000ff0300720c */ /* 0x000fe40003f25270 */
[----:B------:R-:W0:Y:S02]  /*c050*/  SYNCS.PHASECHK.TRANS64.TRYWAIT P0, [R4+URZ+0x19c80], R2 ;  /* 0x019c8002040075a7 */ /* 0x000e24000800017f */
[----:B0-----:R-:W-:Y:S09]  /*c060*/  @!P0 BRA `(.L_x_217) ;  /* 0x0000002800108947 */ /* 0x001ff20003800000 */
.L_x_287:
[----:B------:R-:W-:Y:S05]  /*c070*/  BSYNC B1 ;  /* 0x0000000000017941 */ /* 0x000fea0003800000 */
.L_x_216:
        /* <DEDUP_REMOVED lines=9> */
.L_x_219:
[----:B------:R-:W-:Y:S05]  /*c110*/  BSYNC B1 ;  /* 0x0000000000017941 */ /* 0x000fea0003800000 */
.L_x_218:
[----:B------:R-:W-:Y:S01]  /*c120*/  IMAD.MOV.U32 R5, RZ, RZ, RZ ;  /* 0x000000ffff057224 */ /* 0x000fe200078e00ff */
[----:B------:R-:W-:Y:S01]  /*c130*/  UIADD3 UR4, UP0, UR50, 0x470, URZ ;  /* 0x0000047032047890 */ /* 0x000fe2000ff1e03f */
[----:B------:R-:W-:Y:S01]  /*c140*/  IMAD R9, R18, 0x3000, R17 ;  /* 0x0000300012097824 */ /* 0x000fe200078e0211 */
[----:B------:R-:W-:Y:S01]  /*c150*/  PLOP3.LUT P0, PT, PT, PT, PT, 0x80, 0x0 ;  /* 0x000000000000781c */ /* 0x000fe20003f0f070 */
[----:B------:R-:W-:Y:S01]  /*c160*/  VIADD R3, R4, 0x19c70 ;  /* 0x00019c7004037836 */ /* 0x000fe20000000000 */
[----:B------:R-:W-:Y:S01]  /*c170*/  R2UR UR10, R5 ;  /* 0x00000000050a72ca */ /* 0x000fe200000e0000 */
[----:B------:R-:W-:Y:S01]  /*c180*/  VIADD R10, R9, 0x9000 ;  /* 0x00009000090a7836 */ /* 0x000fe20000000000 */
[----:B------:R-:W-:Y:S01]  /*c190*/  LEA R8, R8, UR41, 0x7 ;  /* 0x0000002908087c11 */ /* 0x000fe2000f8e38ff */
[----:B------:R-:W-:Y:S01]  /*c1a0*/  UIADD3.X UR5, URZ, UR51, URZ, UP0, !UPT ;  /* 0x000000333f057290 */ /* 0x000fe200087fe43f */
[----:B------:R-:W-:Y:S01]  /*c1b0*/  UMOV UR6, 0x0 ;  /* 0x0000000000067882 */ /* 0x000fe20000000000 */
[----:B------:R-:W-:-:S10]  /*c1c0*/  UMOV UR7, 0x14f00000 ;  /* 0x14f0000000077882 */ /* 0x000fd40000000000 */
.L_x_220:
        /* <DEDUP_REMOVED lines=16> */
.L_x_221:
        /* <DEDUP_REMOVED lines=16> */
.L_x_222:
        /* <DEDUP_REMOVED lines=13> */
.L_x_288:
[----:B------:R-:W-:Y:S05]  /*c4a0*/  BSYNC B1 ;  /* 0x0000000000017941 */ /* 0x000fea0003800000 */
.L_x_223:
[----:B------:R-:W-:Y:S01]  /*c4b0*/  BSSY B1, `(.L_x_225) ;  /* 0x000000b000017945 */ /* 0x000fe20003800000 */
[----:B0-2---:R-:W-:Y:S02]  /*c4c0*/  IMAD.MOV.U32 R2, RZ, RZ, 0x0 ;  /* 0x00000000ff027424 */ /* 0x005fe400078e00ff */
[----:B------:R-:W-:Y:S01]  /*c4d0*/  IMAD.MOV.U32 R3, RZ, RZ, 0x14f00000 ;  /* 0x14f00000ff037424 */ /* 0x000fe200078e00ff */
[----:B------:R-:W-:Y:S06]  /*c4e0*/  @P1 BRA `(.L_x_226) ;  /* 0x00000000001c1947 */ /* 0x000fec0003800000 */
[----:B------:R-:W0:Y:S02]  /*c4f0*/  S2R R12, SR_TID.X ;  /* 0x00000000000c7919 */ /* 0x000e240000002100 */
[----:B0-----:R-:W-:Y:S01]  /*c500*/  LOP3.LUT R13, R12, 0x1f, RZ, 0xc0, !PT ;  /* 0x0000001f0c0d7812 */ /* 0x001fe200078ec0ff */
[----:B------:R-:W-:-:S03]  /*c510*/  IMAD.MOV.U32 R12, RZ, RZ, 0x3000 ;  /* 0x00003000ff0c7424 */ /* 0x000fc600078e00ff */
[----:B------:R-:W-:Y:S01]  /*c520*/  ISETP.NE.AND P0, PT, R13, RZ, PT ;  /* 0x000000ff0d00720c */ /* 0x000fe20003f05270 */
[----:B------:R0:W-:-:S12]  /*c530*/  SYNCS.ARRIVE.TRANS64 RZ, [R4+URZ+0x19c30], R12 ;  /* 0x019c300c04ff79a7 */ /* 0x0001d8000800003f */
[----:B0-----:R-:W-:Y:S05]  /*c540*/  @!P0 BRA `(.L_x_226) ;  /* 0x0000000000048947 */ /* 0x001fea0003800000 */
[----:B------:R-:W-:Y:S01]  /*c550*/  BPT.TRAP 0x1 ;  /* 0x000000040000795c */ /* 0x000fe20000300000 */
.L_x_226:
[----:B------:R-:W-:Y:S05]  /*c560*/  BSYNC B1 ;  /* 0x0000000000017941 */ /* 0x000fea0003800000 */
.L_x_225:
        /* <DEDUP_REMOVED lines=8> */
.L_x_227:
        /* <DEDUP_REMOVED lines=9> */
[----:B0-----:R-:W-:Y:S05]  /*c680*/  @P0 BRA.U.ANY `(.L_x_227) ;  /* 0xfffffffd00d80947 */ /* 0x001fea000393ffff */
[----:B------:R-:W-:Y:S01]  /*c690*/  R2UR UR10, R10 ;  /* 0x000000000a0a72ca */ /* 0x000fe200000e0000 */
[----:B------:R-:W-:Y:S01]  /*c6a0*/  VIADD R5, R9, 0x14800 ;  /* 0x0001480009057836 */ /* 0x000fe20000000000 */
[----:B------:R-:W-:Y:S02]  /*c6b0*/  R2UR UR6, R2 ;  /* 0x00000000020672ca */ /* 0x000fe400000e0000 */
[----:B------:R-:W-:Y:S02]  /*c6c0*/  R2UR UR7, R3 ;  /* 0x00000000030772ca */ /* 0x000fe400000e0000 */
[----:B------:R-:W-:-:S13]  /*c6d0*/  PLOP3.LUT P0, PT, PT, PT, PT, 0x80, 0x0 ;  /* 0x000000000000781c */ /* 0x000fda0003f0f070 */
.L_x_228:
        /* <DEDUP_REMOVED lines=15> */
.L_x_229:
        /* <DEDUP_REMOVED lines=10> */
.L_x_214:
[----:B------:R-:W-:Y:S05]  /*c870*/  BSYNC B0 ;  /* 0x0000000000007941 */ /* 0x000fea0003800000 */
.L_x_213:
[----:B------:R-:W-:-:S06]  /*c880*/  UISETP.NE.AND UP0, UPT, UR38, 0x3, UPT ;  /* 0x000000032600788c */ /* 0x000fcc000bf05270 */
[----:B------:R-:W-:-:S13]  /*c890*/  PLOP3.LUT P0, PT, PT, PT, UP0, 0x80, 0x0 ;  /* 0x000000000000781c */ /* 0x000fda0003f0f008 */
[----:B------:R-:W-:Y:S05]  /*c8a0*/  @!P0 BRA `(.L_x_230) ;  /* 0x0000000000048947 */ /* 0x000fea0003800000 */
[----:B------:R-:W-:Y:S01]  /*c8b0*/  BPT.TRAP 0x1 ;  /* 0x000000040000795c */ /* 0x000fe20000300000 */
.L_x_230:
[----:B------:R-:W-:Y:S01]  /*c8c0*/  LOP3.LUT R2, R6, 0x1, RZ, 0x3c, !PT ;  /* 0x0000000106027812 */ /* 0x000fe200078e3cff */
[----:B------:R-:W-:Y:S01]  /*c8d0*/  IMAD R3, R7, 0x8, R17 ;  /* 0x0000000807037824 */ /* 0x000fe200078e0211 */
[----:B------:R-:W-:Y:S01]  /*c8e0*/  BSSY B0, `(.L_x_231) ;  /* 0x0000006000007945 */ /* 0x000fe20003800000 */
[----:B------:R-:W-:Y:S01]  /*c8f0*/  IMAD.U32 R4, RZ, RZ, UR44 ;  /* 0x0000002cff047e24 */ /* 0x000fe2000f8e00ff */
[----:B------:R-:W-:-:S04]  /*c900*/  SHF.L.U32 R2, R2, 0x1f, RZ ;  /* 0x0000001f02027819 */ /* 0x000fc800000006ff */
[----:B------:R-:W0:Y:S01]  /*c910*/  SYNCS.PHASECHK.TRANS64.TRYWAIT P0, [R3+URZ+0x19c70], R2 ;  /* 0x019c7002030075a7 */ /* 0x000e22000800017f */
[----:B------:R-:W-:Y:S01]  /*c920*/  ISETP.NE.AND P1, PT, R4, 0x3, PT ;  /* 0x000000030400780c */ /* 0x000fe20003f25270 */
[----:B0-----:R-:W-:-:S12]  /*c930*/  @!P0 BRA `(.L_x_232) ;  /* 0x0000002000048947 */ /* 0x001fd80003800000 */
.L_x_289:
[----:B------:R-:W-:Y:S05]  /*c940*/  BSYNC B0 ;  /* 0x0000000000007941 */ /* 0x000fea0003800000 */
.L_x_231:
[----:B------:R-:W-:Y:S05]  /*c950*/  @!P1 BRA `(.L_x_233) ;  /* 0x0000000000049947 */ /* 0x000fea0003800000 */
[----:B------:R-:W-:Y:S01]  /*c960*/  BPT.TRAP 0x1 ;  /* 0x000000040000795c */ /* 0x000fe20000300000 */
.L_x_233:
[----:B0-----:R-:W-:Y:S01]  /*c970*/  SHF.L.U32 R2, R6, 0x1f, RZ ;  /* 0x0000001f06027819 */ /* 0x001fe200000006ff */
[----:B------:R-:W-:-:S03]  /*c980*/  IMAD R10, R7, 0x3000, RZ ;  /* 0x00003000070a7824 */ /* 0x000fc600078e02ff */
[----:B------:R-:W0:Y:S02]  /*c990*/  SYNCS.PHASECHK.TRANS64.TRYWAIT P0, [R3+URZ+0x19c60], R2 ;  /* 0x019c6002030075a7 */ /* 0x000e24000800017f */
[----:B0-----:R-:W-:Y:S05]  /*c9a0*/  @!P0 BRA `(.L_x_234) ;  /* 0x0000001c00fc8947 */ /* 0x001fea0003800000 */
.L_x_290:
[----:B------:R-:W0:Y:S01]  /*c9b0*/  LDL R4, [R1] ;  /* 0x0000000001047983 */ /* 0x000e220000100800 */
[----:B------:R-:W-:Y:S05]  /*c9c0*/  WARPSYNC.ALL ;  /* 0x0000000000007948 */ /* 0x000fea0003800000 */
[----:B------:R-:W-:-:S05]  /*c9d0*/  LOP3.LUT R12, R10, R28, RZ, 0xfc, !PT ;  /* 0x0000001c0a0c7212 */ /* 0x000fca00078efcff */
[----:B------:R-:W-:Y:S01]  /*c9e0*/  IMAD.IADD R12, R17, 0x1, R12 ;  /* 0x00000001110c7824 */ /* 0x000fe200078e020c */
[----:B0-----:R-:W-:-:S05]  /*c9f0*/  LOP3.LUT R2, R10, R4, RZ, 0xfc, !PT ;  /* 0x000000040a027212 */ /* 0x001fca00078efcff */
[----:B------:R-:W-:-:S05]  /*ca00*/  IMAD.IADD R2, R17, 0x1, R2 ;  /* 0x0000000111027824 */ /* 0x000fca00078e0202 */
[----:B------:R-:W0:Y:S02]  /*ca10*/  LDSM.16.MT88.4 R4, [R2+0x9000] ;  /* 0x009000000204783b */ /* 0x000e240000004200 */
[C-C-:B0-----:R-:W-:Y:S02]  /*ca20*/  PRMT R8, R4.reuse, 0x6420, R5.reuse ;  /* 0x0000642004087816 */ /* 0x141fe40000000005 */
[----:B------:R-:W-:Y:S02]  /*ca30*/  PRMT R9, R4, 0x7531, R5 ;  /* 0x0000753104097816 */ /* 0x000fe40000000005 */
[C-C-:B------:R-:W-:Y:S02]  /*ca40*/  PRMT R10, R6.reuse, 0x6420, R7.reuse ;  /* 0x00006420060a7816 */ /* 0x140fe40000000007 */
[----:B------:R-:W-:-:S05]  /*ca50*/  PRMT R11, R6, 0x7531, R7 ;  /* 0x00007531060b7816 */ /* 0x000fca0000000007 */
[----:B------:R-:W-:Y:S04]  /*ca60*/  STSM.16.M88.4 [R12+0x3000], R8 ;  /* 0x003000080c007844 */ /* 0x000fe80000000200 */
[----:B------:R-:W0:Y:S02]  /*ca70*/  LDSM.16.MT88.4 R4, [R2+0xa000] ;  /* 0x00a000000204783b */ /* 0x000e240000004200 */
[C-C-:B0-----:R-:W-:Y:S02]  /*ca80*/  PRMT R8, R4.reuse, 0x6420, R5.reuse ;  /* 0x0000642004087816 */ /* 0x141fe40000000005 */
[----:B------:R-:W-:Y:S02]  /*ca90*/  PRMT R9, R4, 0x7531, R5 ;  /* 0x0000753104097816 */ /* 0x000fe40000000005 */
[----:B------:R-:W-:-:S02]  /*caa0*/  PRMT R10, R6, 0x6420, R7 ;  /* 0x00006420060a7816 */ /* 0x000fc40000000007 */
[----:B------:R-:W-:-:S05]  /*cab0*/  PRMT R11, R6, 0x7531, R7 ;  /* 0x00007531060b7816 */ /* 0x000fca0000000007 */
[----:B------:R-:W-:Y:S04]  /*cac0*/  STSM.16.M88.4 [R12+0x4000], R8 ;  /* 0x004000080c007844 */ /* 0x000fe80000000200 */
[----:B------:R-:W0:Y:S02]  /*cad0*/  LDSM.16.MT88.4 R4, [R2+0xb000] ;  /* 0x00b000000204783b */ /* 0x000e240000004200 */
[C-C-:B0-----:R-:W-:Y:S02]  /*cae0*/  PRMT R8, R4.reuse, 0x6420, R5.reuse ;  /* 0x0000642004087816 */ /* 0x141fe40000000005 */
[----:B------:R-:W-:Y:S02]  /*caf0*/  PRMT R9, R4, 0x7531, R5 ;  /* 0x0000753104097816 */ /* 0x000fe40000000005 */
[----:B------:R-:W-:-:S02]  /*cb00*/  PRMT R10, R6, 0x6420, R7 ;  /* 0x00006420060a7816 */ /* 0x000fc40000000007 */
[----:B------:R-:W-:-:S05]  /*cb10*/  PRMT R11, R6, 0x7531, R7 ;  /* 0x00007531060b7816 */ /* 0x000fca0000000007 */
[----:B------:R0:W-:Y:S04]  /*cb20*/  STSM.16.M88.4 [R12+0x5000], R8 ;  /* 0x005000080c007844 */ /* 0x0001e80000000200 */
[----:B------:R-:W2:Y:S01]  /*cb30*/  LDSM.16.MT88.4 R4, [R2+0x9800] ;  /* 0x009800000204783b */ /* 0x000ea20000004200 */
[----:B0-----:R-:W-:Y:S02]  /*cb40*/  IADD3 R12, R29, 0x3000, R12 ;  /* 0x000030001d0c7810 */ /* 0x001fe40007ffe00c */
[C-C-:B--2---:R-:W-:Y:S02]  /*cb50*/  PRMT R8, R4.reuse, 0x6420, R5.reuse ;  /* 0x0000642004087816 */ /* 0x144fe40000000005 */
[----:B------:R-:W-:Y:S02]  /*cb60*/  PRMT R9, R4, 0x7531, R5 ;  /* 0x0000753104097816 */ /* 0x000fe40000000005 */
[----:B------:R-:W-:-:S02]  /*cb70*/  PRMT R10, R6, 0x6420, R7 ;  /* 0x00006420060a7816 */ /* 0x000fc40000000007 */
[----:B------:R-:W-:-:S05]  /*cb80*/  PRMT R11, R6, 0x7531, R7 ;  /* 0x00007531060b7816 */ /* 0x000fca0000000007 */
[----:B------:R-:W-:Y:S04]  /*cb90*/  STSM.16.M88.4 [R12], R8 ;  /* 0x000000080c007844 */ /* 0x000fe80000000200 */
        /* <DEDUP_REMOVED lines=20> */
.L_x_235:
[----:B------:R-:W3:Y:S01]  /*cce0*/  S2R R2, SR_TID.X ;  /* 0x0000000000027919 */ /* 0x000ee20000002100 */
[----:B--2---:R2:W-:Y:S01]  /*ccf0*/  SYNCS.ARRIVE.TRANS64.A1T0 RZ, [R3+URZ+0x19c50], RZ ;  /* 0x019c50ff03ff79a7 */ /* 0x0045e2000810003f */
[----:B------:R-:W-:Y:S01]  /*cd00*/  IMAD.MOV.U32 R6, RZ, RZ, R19 ;  /* 0x000000ffff067224 */ /* 0x000fe200078e0013 */
[----:B------:R-:W-:Y:S02]  /*cd10*/  MOV R7, R18 ;  /* 0x0000001200077202 */ /* 0x000fe40000000f00 */
[----:B---3--:R-:W-:Y:S01]  /*cd20*/  LOP3.LUT R2, R2, 0x7f, RZ, 0xc0, !PT ;  /* 0x0000007f02027812 */ /* 0x008fe200078ec0ff */
[----:B------:R-:W-:Y:S03]  /*cd30*/  BAR.SYNC.DEFER_BLOCKING 0x2, 0x80 ;  /* 0x0082000000007b1d */ /* 0x000fe60000010000 */
[----:B------:R-:W-:-:S13]  /*cd40*/  ISETP.NE.AND P0, PT, R2, RZ, PT ;  /* 0x000000ff0200720c */ /* 0x000fda0003f05270 */
[----:B------:R-:W-:-:S05]  /*cd50*/  @!P0 VIADD R2, R3, 0x19c80 ;  /* 0x00019c8003028836 */ /* 0x000fca0000000000 */
[----:B------:R-:W-:-:S04]  /*cd60*/  @!P0 PRMT R2, RZ, 0x654, R2 ;  /* 0x00000654ff028816 */ /* 0x000fc80000000002 */
[----:B------:R2:W-:Y:S01]  /*cd70*/  @!P0 SYNCS.ARRIVE.TRANS64.RED.A1T0 RZ, [R2+URZ], RZ ;  /* 0x000000ff02ff89a7 */ /* 0x0005e2000810043f */
[C---:B------:R-:W-:Y:S01]  /*cd80*/  ISETP.GT.AND P0, PT, R0.reuse, RZ, PT ;  /* 0x000000ff0000720c */ /* 0x040fe20003f04270 */
[----:B------:R-:W-:-:S12]  /*cd90*/  VIADD R0, R0, 0xffffffff ;  /* 0xffffffff00007836 */ /* 0x000fd80000000000 */
[----:B--2---:R-:W-:Y:S05]  /*cda0*/  @P0 BRA `(.L_x_236) ;  /* 0xfffffff000140947 */ /* 0x004fea000383ffff */
.L_x_212:
[----:B------:R-:W2:Y:S01]  /*cdb0*/  S2R R2, SR_TID.X ;  /* 0x0000000000027919 */ /* 0x000ea20000002100 */
[----:B------:R-:W-:Y:S01]  /*cdc0*/  BSSY B0, `(.L_x_237) ;  /* 0x0000010000007945 */ /* 0x000fe20003800000 */
[----:B--2---:R-:W-:-:S04]  /*cdd0*/  LOP3.LUT R2, R2, 0x7f, RZ, 0xc0, !PT ;  /* 0x0000007f02027812 */ /* 0x004fc800078ec0ff */
[----:B------:R-:W-:-:S13]  /*cde0*/  ISETP.NE.AND P0, PT, R2, RZ, PT ;  /* 0x000000ff0200720c */ /* 0x000fda0003f05270 */
[----:B------:R-:W-:Y:S05]  /*cdf0*/  @P0 BRA `(.L_x_238) ;  /* 0x0000000000300947 */ /* 0x000fea0003800000 */
[----:B------:R-:W2:Y:S01]  /*ce00*/  S2R R5, SR_LANEID ;  /* 0x0000000000057919 */ /* 0x000ea20000000000 */
[----:B------:R-:W-:Y:S01]  /*ce10*/  VOTEU.ANY UR4, UPT, PT ;  /* 0x0000000000047886 */ /* 0x000fe200038e0100 */
[----:B------:R-:W3:Y:S01]  /*ce20*/  LDC.64 R2, c[0x0][0xc60] ;  /* 0x00031800ff027b82 */ /* 0x000ee20000000a00 */
[----:B0-----:R-:W2:Y:S02]  /*ce30*/  FLO.U32 R0, UR4 ;  /* 0x0000000400007d00 */ /* 0x001ea400080e0000 */
[----:B--2---:R-:W-:-:S06]  /*ce40*/  ISETP.EQ.U32.AND P1, PT, R0, R5, PT ;  /* 0x000000050000720c */ /* 0x004fcc0003f22070 */
[----:B------:R-:W3:Y:S07]  /*ce50*/  POPC R5, UR4 ;  /* 0x0000000400057d09 */ /* 0x000eee0008000000 */
[----:B---3--:R-:W2:Y:S01]  /*ce60*/  @P1 ATOMG.E.ADD.STRONG.GPU PT, R3, desc[UR52][R2.64], R5 ;  /* 0x00000005020319a8 */ /* 0x008ea200081ee1f4 */
[----:B------:R-:W0:Y:S02]  /*ce70*/  S2R R4, SR_LTMASK ;  /* 0x0000000000047919 */ /* 0x000e240000003900 */
[----:B0-----:R-:W-:-:S04]  /*ce80*/  LOP3.LUT R4, R4, UR4, RZ, 0xc0, !PT ;  /* 0x0000000404047c12 */ /* 0x001fc8000f8ec0ff */
[----:B------:R-:W0:Y:S01]  /*ce90*/  POPC R7, R4 ;  /* 0x0000000400077309 */ /* 0x000e220000000000 */
[----:B--2---:R-:W0:Y:S02]  /*cea0*/  SHFL.IDX PT, R0, R3, R0, 0x1f ;  /* 0x00001f0003007589 */ /* 0x004e2400000e0000 */
[----:B0-----:R-:W-:-:S07]  /*ceb0*/  IADD3 R24, R0, UR43, R7 ;  /* 0x0000002b00187c10 */ /* 0x001fce000fffe007 */
.L_x_238:
[----:B------:R-:W-:Y:S05]  /*cec0*/  BSYNC B0 ;  /* 0x0000000000007941 */ /* 0x000fea0003800000 */
.L_x_237:
[----:B------:R-:W-:-:S06]  /*ced0*/  UISETP.NE.AND UP0, UPT, UR38, 0x3, UPT ;  /* 0x000000032600788c */ /* 0x000fcc000bf05270 */
[----:B------:R-:W-:-:S13]  /*cee0*/  PLOP3.LUT P1, PT, PT, PT, UP0, 0x80, 0x0 ;  /* 0x000000000000781c */ /* 0x000fda0003f2f008 */
[----:B------:R-:W-:Y:S05]  /*cef0*/  @!P1 BRA `(.L_x_239) ;  /* 0x0000000000049947 */ /* 0x000fea0003800000 */
[----:B------:R-:W-:Y:S01]  /*cf00*/  BPT.TRAP 0x1 ;  /* 0x000000040000795c */ /* 0x000fe20000300000 */
.L_x_239:
[----:B0-----:R-:W-:Y:S01]  /*cf10*/  LOP3.LUT R0, R19, 0x1, RZ, 0x3c, !PT ;  /* 0x0000000113007812 */ /* 0x001fe200078e3cff */
[----:B------:R-:W-:Y:S01]  /*cf20*/  IMAD R3, R18, 0x8, R17 ;  /* 0x0000000812037824 */ /* 0x000fe200078e0211 */
[----:B------:R-:W-:Y:S01]  /*cf30*/  BSSY B0, `(.L_x_240) ;  /* 0x0000006000007945 */ /* 0x000fe20003800000 */
[----:B------:R-:W-:Y:S01]  /*cf40*/  IMAD.U32 R2, RZ, RZ, UR44 ;  /* 0x0000002cff027e24 */ /* 0x000fe2000f8e00ff */
[----:B------:R-:W-:-:S04]  /*cf50*/  SHF.L.U32 R0, R0, 0x1f, RZ ;  /* 0x0000001f00007819 */ /* 0x000fc800000006ff */
[----:B------:R-:W0:Y:S01]  /*cf60*/  SYNCS.PHASECHK.TRANS64.TRYWAIT P1, [R3+URZ+0x19c70], R0 ;  /* 0x019c7000030075a7 */ /* 0x000e22000802017f */
[----:B------:R-:W-:Y:S01]  /*cf70*/  ISETP.NE.AND P2, PT, R2, 0x3, PT ;  /* 0x000000030200780c */ /* 0x000fe20003f45270 */
[----:B0-----:R-:W-:-:S12]  /*cf80*/  @!P1 BRA `(.L_x_241) ;  /* 0x0000001800989947 */ /* 0x001fd80003800000 */
.L_x_291:
[----:B------:R-:W-:Y:S05]  /*cf90*/  BSYNC B0 ;  /* 0x0000000000007941 */ /* 0x000fea0003800000 */
.L_x_240:
[----:B------:R-:W-:Y:S05]  /*cfa0*/  @!P2 BRA `(.L_x_242) ;  /* 0x000000000004a947 */ /* 0x000fea0003800000 */
[----:B------:R-:W-:Y:S01]  /*cfb0*/  BPT.TRAP 0x1 ;  /* 0x000000040000795c */ /* 0x000fe20000300000 */
.L_x_242:
[----:B0-----:R-:W-:-:S04]  /*cfc0*/  SHF.L.U32 R0, R19, 0x1f, RZ ;  /* 0x0000001f13007819 */ /* 0x001fc800000006ff */
[----:B------:R-:W0:Y:S02]  /*cfd0*/  SYNCS.PHASECHK.TRANS64.TRYWAIT P1, [R3+URZ+0x19c60], R0 ;  /* 0x019c6000030075a7 */ /* 0x000e24000802017f */
[----:B0-----:R-:W-:Y:S05]  /*cfe0*/  @!P1 BRA `(.L_x_243) ;  /* 0x0000001800949947 */ /* 0x001fea0003800000 */
.L_x_292:
[----:B------:R-:W0:Y:S01]  /*cff0*/  LDL R2, [R1] ;  /* 0x0000000001027983 */ /* 0x000e220000100800 */
[----:B------:R-:W-:Y:S01]  /*d000*/  IMAD R11, R18, 0x3000, RZ ;  /* 0x00003000120b7824 */ /* 0x000fe200078e02ff */
[----:B------:R-:W-:Y:S05]  /*d010*/  WARPSYNC.ALL ;  /* 0x0000000000007948 */ /* 0x000fea0003800000 */
[C---:B0-----:R-:W-:Y:S02]  /*d020*/  LOP3.LUT R0, R11.reuse, R2, RZ, 0xfc, !PT ;  /* 0x000000020b007212 */ /* 0x041fe400078efcff */
[----:B------:R-:W-:-:S03]  /*d030*/  LOP3.LUT R2, R11, R28, RZ, 0xfc, !PT ;  /* 0x0000001c0b027212 */ /* 0x000fc600078efcff */
[C---:B------:R-:W-:Y:S02]  /*d040*/  IMAD.IADD R0, R17.reuse, 0x1, R0 ;  /* 0x0000000111007824 */ /* 0x040fe400078e0200 */
[----:B------:R-:W-:-:S03]  /*d050*/  IMAD.IADD R2, R17, 0x1, R2 ;  /* 0x0000000111027824 */ /* 0x000fc600078e0202 */
        /* <DEDUP_REMOVED lines=45> */
.L_x_244:
[----:B--2---:R-:W-:Y:S01]  /*d330*/  SYNCS.ARRIVE.TRANS64.A1T0 RZ, [R3+URZ+0x19c50], RZ ;  /* 0x019c50ff03ff79a7 */ /* 0x004fe2000810003f */
[----:B------:R-:W-:Y:S02]  /*d340*/  @!P0 VIADD R0, R3, 0x19c80 ;  /* 0x00019c8003008836 */ /* 0x000fe40000000000 */
[----:B------:R-:W-:-:S03]  /*d350*/  VIADD R18, R18, 0x1 ;  /* 0x0000000112127836 */ /* 0x000fc60000000000 */
[----:B------:R-:W-:Y:S01]  /*d360*/  @!P0 PRMT R0, RZ, 0x654, R0 ;  /* 0x00000654ff008816 */ /* 0x000fe20000000000 */
[----:B------:R-:W-:Y:S06]  /*d370*/  BAR.SYNC.DEFER_BLOCKING 0x2, 0x80 ;  /* 0x0082000000007b1d */ /* 0x000fec0000010000 */
[----:B------:R2:W-:Y:S01]  /*d380*/  @!P0 SYNCS.ARRIVE.TRANS64.RED.A1T0 RZ, [R0+URZ], RZ ;  /* 0x000000ff00ff89a7 */ /* 0x0005e2000810043f */
[----:B------:R-:W-:-:S04]  /*d390*/  ISETP.NE.AND P0, PT, R18, 0x2, PT ;  /* 0x000000021200780c */ /* 0x000fc80003f05270 */
[----:B------:R-:W-:Y:S02]  /*d3a0*/  SEL R18, R18, RZ, P0 ;  /* 0x000000ff12127207 */ /* 0x000fe40000000000 */
[----:B--2---:R-:W-:-:S04]  /*d3b0*/  SEL R0, RZ, 0x1, P0 ;  /* 0x00000001ff007807 */ /* 0x004fc80000000000 */
[----:B------:R-:W-:-:S07]  /*d3c0*/  LOP3.LUT R19, R19, R0, RZ, 0x3c, !PT ;  /* 0x0000000013137212 */ /* 0x000fce00078e3cff */
.L_x_187:
[----:B------:R-:W-:Y:S05]  /*d3d0*/  BSYNC B7 ;  /* 0x0000000000077941 */ /* 0x000fea0003800000 */
.L_x_185:
[----:B------:R-:W-:-:S13]  /*d3e0*/  LOP3.LUT P0, RZ, R23, 0x2, RZ, 0xc0, !PT ;  /* 0x0000000217ff7812 */ /* 0x000fda000780c0ff */
[----:B------:R-:W-:Y:S05]  /*d3f0*/  @!P0 BRA `(.L_x_245) ;  /* 0x0000000000288947 */ /* 0x000fea0003800000 */
[----:B------:R-:W2:Y:S08]  /*d400*/  S2UR UR5, SR_CgaCtaId ;  /* 0x00000000000579c3 */ /* 0x000eb00000008800 */
[----:B------:R-:W-:Y:S06]  /*d410*/  BAR.SYNC.DEFER_BLOCKING 0x5, 0x200 ;  /* 0x0148000000007b1d */ /* 0x000fec0000010000 */
[----:B------:R-:W-:-:S02]  /*d420*/  UMOV UR4, 0x400 ;  /* 0x0000040000047882 */ /* 0x000fc40000000000 */
[----:B--2---:R-:W-:-:S06]  /*d430*/  ULEA UR4, UR5, UR4, 0x18 ;  /* 0x0000000405047291 */ /* 0x004fcc000f8ec03f */
[----:B------:R-:W-:-:S05]  /*d440*/  IMAD.U32 R17, RZ, RZ, UR4 ;  /* 0x00000004ff117e24 */ /* 0x000fca000f8e00ff */
[----:B------:R-:W2:Y:S02]  /*d450*/  LDS.128 R24, [R17+0x19cd0] ;  /* 0x019cd00011187984 */ /* 0x000ea40000000c00 */
[----:B--2---:R-:W-:Y:S02]  /*d460*/  R2UR UR45, R27 ;  /* 0x000000001b2d72ca */ /* 0x004fe400000e0000 */
[----:B------:R-:W-:Y:S01]  /*d470*/  R2UR UR36, R26 ;  /* 0x000000001a2472ca */ /* 0x000fe200000e0000 */
[----:B------:R-:W-:Y:S06]  /*d480*/  BAR.ARV 0x4, 0x200 ;  /* 0x0108000000007b1d */ /* 0x000fec0000002000 */
[----:B------:R-:W-:Y:S08]  /*d490*/  BRA `(.L_x_246) ;  /* 0x0000000800247947 */ /* 0x000ff00003800000 */
.L_x_245:
[----:B------:R-:W0:Y:S01]  /*d4a0*/  S2R R0, SR_TID.X ;  /* 0x0000000000007919 */ /* 0x000e220000002100 */
[----:B------:R-:W-:Y:S01]  /*d4b0*/  ULDC UR4, c[0x0][0xc3c] ;  /* 0x00030f0000047ab9 */ /* 0x000fe20000000800 */
[----:B0-----:R-:W-:Y:S01]  /*d4c0*/  LOP3.LUT R8, R0, 0x1f, RZ, 0xc0, !PT ;  /* 0x0000001f00087812 */ /* 0x001fe200078ec0ff */
[----:B------:R-:W-:-:S03]  /*d4d0*/  IMAD.MOV.U32 R0, RZ, RZ, RZ ;  /* 0x000000ffff007224 */ /* 0x000fc600078e00ff */
[C---:B------:R-:W-:Y:S01]  /*d4e0*/  ISETP.NE.AND P0, PT, R8.reuse, 0x1f, PT ;  /* 0x0000001f0800780c */ /* 0x040fe20003f05270 */
[----:B------:R-:W-:-:S05]  /*d4f0*/  VIADD R5, R8, UR45 ;  /* 0x0000002d08057c36 */ /* 0x000fca0008000000 */
[----:B------:R-:W-:Y:S01]  /*d500*/  ISETP.GE.OR P1, PT, R5, UR4, !P0 ;  /* 0x0000000405007c0c */ /* 0x000fe2000c726670 */
[----:B------:R-:W-:-:S12]  /*d510*/  ULDC UR4, c[0x0][0xc3c] ;  /* 0x00030f0000047ab9 */ /* 0x000fd80000000800 */
[----:B------:R-:W0:Y:S02]  /*d520*/  @!P1 LDC.64 R2, c[0x0][0xc80] ;  /* 0x00032000ff029b82 */ /* 0x000e240000000a00 */
[----:B0-----:R-:W-:-:S05]  /*d530*/  @!P1 IMAD.WIDE R2, R5, 0x4, R2 ;  /* 0x0000000405029825 */ /* 0x001fca00078e0202 */
[----:B------:R-:W2:Y:S01]  /*d540*/  @!P1 LDG.E R0, desc[UR52][R2.64] ;  /* 0x0000003402009981 */ /* 0x000ea2000c1e1900 */
[C---:B------:R-:W-:Y:S02]  /*d550*/  ISETP.NE.AND P1, PT, R8.reuse, RZ, PT ;  /* 0x000000ff0800720c */ /* 0x040fe40003f25270 */
[C---:B------:R-:W-:Y:S02]  /*d560*/  ISETP.GE.U32.AND P2, PT, R8.reuse, 0x2, PT ;  /* 0x000000020800780c */ /* 0x040fe40003f46070 */
        /* <DEDUP_REMOVED lines=8> */
[----:B------:R-:W-:Y:S02]  /*d5f0*/  IMAD.IADD R4, R5, 0x1, R4 ;  /* 0x0000000105047824 */ /* 0x000fe400078e0204 */
[----:B------:R-:W-:Y:S04]  /*d600*/  SHFL.IDX PT, R5, R24, RZ, 0x1f ;  /* 0x00001fff18057589 */ /* 0x000fe800000e0000 */
[----:B------:R-:W0:Y:S02]  /*d610*/  SHFL.UP PT, R6, R4, 0x4, RZ ;  /* 0x0480000004067989 */ /* 0x000e2400000e00ff */
[----:B0-----:R-:W-:-:S05]  /*d620*/  SEL R3, R6, RZ, P3 ;  /* 0x000000ff06037207 */ /* 0x001fca0001800000 */
[----:B------:R-:W-:Y:S02]  /*d630*/  IMAD.IADD R6, R4, 0x1, R3 ;  /* 0x0000000104067824 */ /* 0x000fe400078e0203 */
[----:B------:R-:W-:Y:S04]  /*d640*/  SHFL.IDX PT, R4, R24, 0x1, 0x1f ;  /* 0x00201f0018047f89 */ /* 0x000fe800000e0000 */
        /* <DEDUP_REMOVED lines=11> */
[----:B------:R-:W-:Y:S05]  /*d700*/  @P6 BRA `(.L_x_247) ;  /* 0x0000000000906947 */ /* 0x000fea0003800000 */
.L_x_251:
[----:B------:R-:W-:-:S04]  /*d710*/  UIADD3 UR45, UR45, 0x1f, URZ ;  /* 0x0000001f2d2d7890 */ /* 0x000fc8000fffe03f */
[----:B------:R-:W-:-:S06]  /*d720*/  UISETP.GE.AND UP0, UPT, UR45, UR4, UPT ;  /* 0x000000042d00728c */ /* 0x000fcc000bf06270 */
[----:B------:R-:W-:-:S13]  /*d730*/  PLOP3.LUT P6, PT, PT, PT, UP0, 0x40, 0x0 ;  /* 0x000000000000781c */ /* 0x000fda0003fce808 */
[----:B------:R-:W-:Y:S05]  /*d740*/  @!P6 BRA `(.L_x_248) ;  /* 0x000000040034e947 */ /* 0x000fea0003800000 */
[----:B------:R-:W0:Y:S01]  /*d750*/  S2R R0, SR_TID.X ;  /* 0x0000000000007919 */ /* 0x000e220000002100 */
[----:B------:R-:W-:Y:S01]  /*d760*/  BSSY B0, `(.L_x_249) ;  /* 0x0000009000007945 */ /* 0x000fe20003800000 */
[----:B0-----:R-:W-:-:S05]  /*d770*/  LOP3.LUT R0, R0, 0x1f, RZ, 0xc0, !PT ;  /* 0x0000001f00007812 */ /* 0x001fca00078ec0ff */
[----:B------:R-:W-:Y:S02]  /*d780*/  VIADD R7, R0, UR45 ;  /* 0x0000002d00077c36 */ /* 0x000fe40008000000 */
[----:B------:R-:W-:-:S03]  /*d790*/  IMAD.MOV.U32 R0, RZ, RZ, RZ ;  /* 0x000000ffff007224 */ /* 0x000fc600078e00ff */
[----:B------:R-:W-:-:S13]  /*d7a0*/  ISETP.GE.OR P6, PT, R7, UR4, !P0 ;  /* 0x0000000407007c0c */ /* 0x000fda000c7c6670 */
[----:B------:R-:W-:Y:S05]  /*d7b0*/  @P6 BRA `(.L_x_250) ;  /* 0x00000000000c6947 */ /* 0x000fea0003800000 */
[----:B------:R-:W0:Y:S02]  /*d7c0*/  LDC.64 R2, c[0x0][0xc80] ;  /* 0x00032000ff027b82 */ /* 0x000e240000000a00 */
[----:B0-----:R-:W-:-:S05]  /*d7d0*/  IMAD.WIDE R2, R7, 0x4, R2 ;  /* 0x0000000407027825 */ /* 0x001fca00078e0202 */
[----:B------:R0:W5:Y:S02]  /*d7e0*/  LDG.E R0, desc[UR52][R2.64] ;  /* 0x0000003402007981 */ /* 0x000164000c1e1900 */
.L_x_250:
[----:B------:R-:W-:Y:S05]  /*d7f0*/  BSYNC B0 ;  /* 0x0000000000007941 */ /* 0x000fea0003800000 */
.L_x_249:
        /* <DEDUP_REMOVED lines=13> */
[----:B0-----:R-:W-:Y:S02]  /*d8d0*/  SEL R9, R2, RZ, P5 ;  /* 0x000000ff02097207 */ /* 0x001fe40002800000 */
[----:B------:R-:W0:Y:S03]  /*d8e0*/  LDC R2, c[0x0][0xc38] ;  /* 0x00030e00ff027b82 */ /* 0x000e260000000800 */
[----:B------:R-:W-:-:S05]  /*d8f0*/  IMAD.IADD R3, R8, 0x1, R9 ;  /* 0x0000000108037824 */ /* 0x000fca00078e0209 */
[----:B------:R-:W0:Y:S02]  /*d900*/  SHFL.IDX PT, R9, R3, 0x1f, 0x1f ;  /* 0x03e01f0003097f89 */ /* 0x000e2400000e0000 */
[----:B0-----:R-:W-:-:S04]  /*d910*/  IMAD R9, R9, R2, RZ ;  /* 0x0000000209097224 */ /* 0x001fc800078e02ff */
[----:B------:R-:W-:-:S05]  /*d920*/  IMAD.IADD R4, R9, 0x1, R4 ;  /* 0x0000000109047824 */ /* 0x000fca00078e0204 */
[----:B------:R-:W-:-:S13]  /*d930*/  ISETP.GT.AND P6, PT, R4, R5, PT ;  /* 0x000000050400720c */ /* 0x000fda0003fc4270 */
[----:B------:R-:W-:Y:S05]  /*d940*/  @!P6 BRA `(.L_x_251) ;  /* 0xfffffffc0070e947 */ /* 0x000fea000383ffff */
.L_x_247:
[----:B------:R-:W-:Y:S02]  /*d950*/  IMAD.IADD R7, R4, 0x1, -R9 ;  /* 0x0000000104077824 */ /* 0x000fe400078e0a09 */
[----:B------:R-:W-:Y:S02]  /*d960*/  IMAD.MOV.U32 R24, RZ, RZ, RZ ;  /* 0x000000ffff187224 */ /* 0x000fe400078e00ff */
        /* <DEDUP_REMOVED lines=11> */
[----:B------:R-:W0:Y:S01]  /*da20*/  F2I.FTZ.U32.TRUNC.NTZ R9, R9 ;  /* 0x0000000900097305 */ /* 0x000e22000021f000 */
[----:B------:R-:W-:Y:S05]  /*da30*/  @!P0 BRA `(.L_x_252) ;  /* 0x00000000000c8947 */ /* 0x000fea0003800000 */
[----:B------:R-:W-:-:S06]  /*da40*/  UIADD3 UR5, UR4, -0x1, URZ ;  /* 0xffffffff04057890 */ /* 0x000fcc000fffe03f */
[----:B------:R-:W-:-:S06]  /*da50*/  IMAD.U32 R24, RZ, RZ, UR5 ;  /* 0x00000005ff187e24 */ /* 0x000fcc000f8e00ff */
[----:B------:R2:W3:Y:S02]  /*da60*/  SHFL.IDX PT, R24, R3, R24, 0x1f ;  /* 0x00001f1803187589 */ /* 0x0004e400000e0000 */
.L_x_252:
[----:B0-2---:R-:W-:Y:S01]  /*da70*/  IMAD.MOV R3, RZ, RZ, -R9 ;  /* 0x000000ffff037224 */ /* 0x005fe200078e0a09 */
[----:B------:R-:W-:Y:S01]  /*da80*/  UIADD3 UR45, UR4, UR45, URZ ;  /* 0x0000002d042d7290 */ /* 0x000fe2000fffe03f */
[----:B---3--:R-:W-:Y:S02]  /*da90*/  IMAD R24, R24, R2, R7 ;  /* 0x0000000218187224 */ /* 0x008fe400078e0207 */
[----:B------:R-:W-:Y:S02]  /*daa0*/  IMAD R6, R3, R4, RZ ;  /* 0x0000000403067224 */ /* 0x000fe400078e02ff */
[----:B------:R-:W-:Y:S02]  /*dab0*/  IMAD.MOV.U32 R2, RZ, RZ, RZ ;  /* 0x000000ffff027224 */ /* 0x000fe400078e00ff */
[----:B------:R-:W-:Y:S02]  /*dac0*/  IMAD.MOV.U32 R3, RZ, RZ, R9 ;  /* 0x000000ffff037224 */ /* 0x000fe400078e0009 */
[----:B------:R-:W-:-:S02]  /*dad0*/  IMAD.IADD R25, R5, 0x1, -R24 ;  /* 0x0000000105197824 */ /* 0x000fc400078e0a18 */
[----:B------:R-:W-:Y:S01]  /*dae0*/  IMAD.HI.U32 R9, R9, R6, R2 ;  /* 0x0000000609097227 */ /* 0x000fe200078e0002 */
[----:B------:R-:W-:Y:S02]  /*daf0*/  IABS R3, R0 ;  /* 0x0000000000037213 */ /* 0x000fe40000000000 */
[----:B------:R-:W-:-:S03]  /*db00*/  IABS R2, R25 ;  /* 0x0000001900027213 */ /* 0x000fc60000000000 */
[----:B------:R-:W-:Y:S02]  /*db10*/  IMAD.MOV R3, RZ, RZ, -R3 ;  /* 0x000000ffff037224 */ /* 0x000fe400078e0a03 */
[----:B------:R-:W-:-:S04]  /*db20*/  IMAD.HI.U32 R9, R9, R2, RZ ;  /* 0x0000000209097227 */ /* 0x000fc800078e00ff */
[----:B------:R-:W-:Y:S01]  /*db30*/  IMAD R3, R9, R3, R2 ;  /* 0x0000000309037224 */ /* 0x000fe200078e0202 */
[----:B------:R-:W-:-:S04]  /*db40*/  LOP3.LUT R2, R25, R0, RZ, 0x3c, !PT ;  /* 0x0000000019027212 */ /* 0x000fc800078e3cff */
[----:B------:R-:W-:Y:S02]  /*db50*/  ISETP.GT.U32.AND P1, PT, R4, R3, PT ;  /* 0x000000030400720c */ /* 0x000fe40003f24070 */
[----:B------:R-:W-:-:S11]  /*db60*/  ISETP.GE.AND P2, PT, R2, RZ, PT ;  /* 0x000000ff0200720c */ /* 0x000fd60003f46270 */
[----:B------:R-:W-:Y:S02]  /*db70*/  @!P1 IMAD.IADD R3, R3, 0x1, -R4 ;  /* 0x0000000103039824 */ /* 0x000fe400078e0a04 */
[----:B------:R-:W-:Y:S01]  /*db80*/  @!P1 VIADD R9, R9, 0x1 ;  /* 0x0000000109099836 */ /* 0x000fe20000000000 */
[----:B------:R-:W-:Y:S02]  /*db90*/  ISETP.NE.AND P1, PT, R0, RZ, PT ;  /* 0x000000ff0000720c */ /* 0x000fe40003f25270 */
[----:B------:R-:W-:-:S13]  /*dba0*/  ISETP.GE.U32.AND P0, PT, R3, R4, PT ;  /* 0x000000040300720c */ /* 0x000fda0003f06070 */
[----:B------:R-:W-:-:S04]  /*dbb0*/  @P0 VIADD R9, R9, 0x1 ;  /* 0x0000000109090836 */ /* 0x000fc80000000000 */
[----:B------:R-:W-:Y:S01]  /*dbc0*/  @!P2 IMAD.MOV R9, RZ, RZ, -R9 ;  /* 0x000000ffff09a224 */ /* 0x000fe200078e0a09 */
[----:B------:R-:W-:-:S04]  /*dbd0*/  @!P1 LOP3.LUT R9, RZ, R0, RZ, 0x33, !PT ;  /* 0x00000000ff099212 */ /* 0x000fc800078e33ff */
[----:B------:R-:W-:Y:S01]  /*dbe0*/  R2UR UR36, R9 ;  /* 0x00000000092472ca */ /* 0x000fe200000e0000 */
[----:B------:R-:W-:-:S04]  /*dbf0*/  IMAD.MOV R9, RZ, RZ, -R9 ;  /* 0x000000ffff097224 */ /* 0x000fc800078e0a09 */
[----:B------:R-:W-:Y:S01]  /*dc00*/  IMAD R25, R0, R9, R25 ;  /* 0x0000000900197224 */ /* 0x000fe200078e0219 */
[----:B------:R-:W-:Y:S09]  /*dc10*/  BRA `(.L_x_253) ;  /* 0x0000000000107947 */ /* 0x000ff20003800000 */
.L_x_248:
[----:B------:R-:W-:Y:S01]  /*dc20*/  IMAD.MOV.U32 R24, RZ, RZ, R5 ;  /* 0x000000ffff187224 */ /* 0x000fe200078e0005 */
[----:B------:R-:W-:Y:S01]  /*dc30*/  ULDC UR45, c[0x0][0xc3c] ;  /* 0x00030f00002d7ab9 */ /* 0x000fe20000000800 */
[----:B------:R-:W-:Y:S01]  /*dc40*/  IMAD.MOV.U32 R25, RZ, RZ, RZ ;  /* 0x000000ffff197224 */ /* 0x000fe200078e00ff */
[----:B------:R-:W-:-:S06]  /*dc50*/  UMOV UR36, URZ ;  /* 0x0000003f00247c82 */ /* 0x000fcc0008000000 */
.L_x_253:
[----:B------:R-:W0:Y:S01]  /*dc60*/  S2R R0, SR_TID.X ;  /* 0x0000000000007919 */ /* 0x000e220000002100 */
[----:B------:R-:W-:Y:S02]  /*dc70*/  IMAD.U32 R6, RZ, RZ, UR36 ;  /* 0x00000024ff067e24 */ /* 0x000fe4000f8e00ff */
[----:B------:R-:W-:Y:S01]  /*dc80*/  IMAD.U32 R7, RZ, RZ, UR45 ;  /* 0x0000002dff077e24 */ /* 0x000fe2000f8e00ff */
[----:B------:R-:W-:Y:S01]  /*dc90*/  BAR.SYNC.DEFER_BLOCKING 0x4, 0x200 ;  /* 0x0108000000007b1d */ /* 0x000fe20000010000 */
[----:B------:R-:W-:Y:S02]  /*dca0*/  IMAD.MOV.U32 R4, RZ, RZ, R24 ;  /* 0x000000ffff047224 */ /* 0x000fe400078e0018 */
[----:B------:R-:W-:Y:S01]  /*dcb0*/  IMAD.MOV.U32 R5, RZ, RZ, R25 ;  /* 0x000000ffff057224 */ /* 0x000fe200078e0019 */
[----:B0-----:R-:W-:-:S04]  /*dcc0*/  LOP3.LUT R0, R0, 0x1f, RZ, 0xc0, !PT ;  /* 0x0000001f00007812 */ /* 0x001fc800078ec0ff */
[----:B------:R-:W-:-:S13]  /*dcd0*/  ISETP.NE.AND P0, PT, R0, RZ, PT ;  /* 0x000000ff0000720c */ /* 0x000fda0003f05270 */
[----:B------:R-:W0:Y:S01]  /*dce0*/  @!P0 S2R R3, SR_CgaCtaId ;  /* 0x0000000000038919 */ /* 0x000e220000008800 */
[----:B------:R-:W-:-:S04]  /*dcf0*/  @!P0 MOV R0, 0x400 ;  /* 0x0000040000008802 */ /* 0x000fc80000000f00 */
[----:B0-----:R-:W-:-:S05]  /*dd00*/  @!P0 LEA R17, R3, R0, 0x18 ;  /* 0x0000000003118211 */ /* 0x001fca00078ec0ff */
[----:B------:R0:W-:Y:S01]  /*dd10*/  @!P0 STS.128 [R17+0x19cd0], R4 ;  /* 0x019cd00411008388 */ /* 0x0001e20000000c00 */
[----:B------:R-:W-:Y:S06]  /*dd20*/  BAR.ARV 0x5, 0x200 ;  /* 0x0148000000007b1d */ /* 0x000fec0000002000 */
.L_x_246:
[----:B------:R-:W-:Y:S02]  /*dd30*/  ULDC UR4, c[0x0][0xc3c] ;  /* 0x00030f0000047ab9 */ /* 0x000fe40000000800 */
[----:B------:R-:W-:-:S06]  /*dd40*/  UISETP.GE.AND UP0, UPT, UR45, UR4, UPT ;  /* 0x000000042d00728c */ /* 0x000fcc000bf06270 */
[----:B------:R-:W-:-:S13]  /*dd50*/  PLOP3.LUT P0, PT, PT, PT, UP0, 0x80, 0x0 ;  /* 0x000000000000781c */ /* 0x000fda0003f0f008 */
[----:B------:R-:W-:Y:S05]  /*dd60*/  @!P0 BRA `(.L_x_254) ;  /* 0xffffffc000448947 */ /* 0x000fea000383ffff */
.L_x_181:
[----:B------:R-:W2:Y:S01]  /*dd70*/  LDL.LU R0, [R1+0x8] ;  /* 0x0000080001007983 */ /* 0x000ea20000300800 */
[----:B------:R-:W-:Y:S01]  /*dd80*/  BSSY B0, `(.L_x_255) ;  /* 0x000000b000007945 */ /* 0x000fe20003800000 */
[----:B0-----:R-:W0:Y:S01]  /*dd90*/  S2R R5, SR_CgaCtaId ;  /* 0x0000000000057919 */ /* 0x001e220000008800 */
[----:B--2---:R-:W-:-:S05]  /*dda0*/  VIADD R0, R0, 0x1 ;  /* 0x0000000100007836 */ /* 0x004fca0000000000 */
[----:B------:R-:W-:-:S04]  /*ddb0*/  LEA.HI R2, R0, R0, RZ, 0x1 ;  /* 0x0000000000027211 */ /* 0x000fc800078f08ff */
[----:B------:R-:W-:Y:S02]  /*ddc0*/  LOP3.LUT R3, R2, 0xfffffffe, RZ, 0xc0, !PT ;  /* 0xfffffffe02037812 */ /* 0x000fe400078ec0ff */
[----:B------:R-:W-:-:S03]  /*ddd0*/  MOV R2, 0x400 ;  /* 0x0000040000027802 */ /* 0x000fc60000000f00 */
[----:B------:R-:W-:Y:S01]  /*dde0*/  IMAD.IADD R0, R0, 0x1, -R3 ;  /* 0x0000000100007824 */ /* 0x000fe200078e0a03 */
[----:B0-----:R-:W-:-:S04]  /*ddf0*/  LEA R7, R5, R2, 0x18 ;  /* 0x0000000205077211 */ /* 0x001fc800078ec0ff */
[----:B------:R-:W-:-:S04]  /*de00*/  SHF.L.U32 R0, R0, 0x1f, RZ ;  /* 0x0000001f00007819 */ /* 0x000fc800000006ff */
[----:B------:R-:W0:Y:S02]  /*de10*/  SYNCS.PHASECHK.TRANS64.TRYWAIT P0, [R7+URZ+0x19c20], R0 ;  /* 0x019c2000070075a7 */ /* 0x000e24000800017f */
[----:B0-----:R-:W-:Y:S05]  /*de20*/  @!P0 BRA `(.L_x_256) ;  /* 0x0000000c00188947 */ /* 0x001fea0003800000 */
.L_x_293:
[----:B------:R-:W-:Y:S05]  /*de30*/  BSYNC B0 ;  /* 0x0000000000007941 */ /* 0x000fea0003800000 */
.L_x_255:
[----:B------:R-:W-:-:S03]  /*de40*/  UMOV UR4, 0xffffffff ;  /* 0xffffffff00047882 */ /* 0x000fc60000000000 */
[----:B------:R-:W-:Y:S05]  /*de50*/  BRA.DIV UR4, `(.L_x_257) ;  /* 0x0000000e04207947 */ /* 0x000fea000b800000 */
[----:B0-----:R-:W0:Y:S02]  /*de60*/  S2R R0, SR_TID.X ;  /* 0x0000000000007919 */ /* 0x001e240000002100 */
[----:B0-----:R-:W-:-:S04]  /*de70*/  SHF.R.U32.HI R0, RZ, 0x5, R0 ;  /* 0x00000005ff007819 */ /* 0x001fc80000011600 */
[----:B------:R-:W-:-:S05]  /*de80*/  LOP3.LUT R0, R0, 0x3, RZ, 0xc0, !PT ;  /* 0x0000000300007812 */ /* 0x000fca00078ec0ff */
[----:B-1----:R0:W1:Y:S02]  /*de90*/  SHFL.IDX PT, R14, R0, RZ, 0x1f ;  /* 0x00001fff000e7589 */ /* 0x00206400000e0000 */
.L_x_296:
[----:B-1----:R-:W-:Y:S01]  /*dea0*/  ISETP.NE.AND P0, PT, R14, RZ, PT ;  /* 0x000000ff0e00720c */ /* 0x002fe20003f05270 */
[----:B------:R-:W-:-:S12]  /*deb0*/  BSSY B0, `(.L_x_258) ;  /* 0x000002b000007945 */ /* 0x000fd80003800000 */
[----:B------:R-:W-:Y:S05]  /*dec0*/  @P0 BRA `(.L_x_259) ;  /* 0x0000000000a40947 */ /* 0x000fea0003800000 */
[----:B------:R-:W-:-:S03]  /*ded0*/  UMOV UR4, 0xffffffff ;  /* 0xffffffff00047882 */ /* 0x000fc60000000000 */
[----:B------:R-:W-:Y:S05]  /*dee0*/  BRA.DIV UR4, `(.L_x_260) ;  /* 0x0000000e04307947 */ /* 0x000fea000b800000 */
[----:B------:R-:W-:-:S13]  /*def0*/  ELECT P6, URZ, PT ;  /* 0x00000000003f782f */ /* 0x000fda00038c0000 */
.L_x_299:
[----:B------:R-:W-:Y:S05]  /*df00*/  @!P6 BRA `(.L_x_259) ;  /* 0x000000000094e947 */ /* 0x000fea0003800000 */
[----:B------:R-:W-:-:S06]  /*df10*/  ULOP3.LUT UR4, UR42, 0x2, URZ, 0xfc, !UPT ;  /* 0x000000022a047892 */ /* 0x000fcc000f8efc3f */
[----:B0-----:R-:W-:-:S05]  /*df20*/  IMAD.U32 R0, RZ, RZ, UR4 ;  /* 0x00000004ff007e24 */ /* 0x001fca000f8e00ff */
[----:B------:R-:W-:-:S13]  /*df30*/  ISETP.NE.AND P0, PT, R0, 0x3, PT ;  /* 0x000000030000780c */ /* 0x000fda0003f05270 */
[----:B------:R-:W-:Y:S05]  /*df40*/  @!P0 BRA `(.L_x_261) ;  /* 0x0000000000048947 */ /* 0x000fea0003800000 */
[----:B------:R-:W-:Y:S01]  /*df50*/  BPT.TRAP 0x1 ;  /* 0x000000040000795c */ /* 0x000fe20000300000 */
.L_x_261:
        /* <DEDUP_REMOVED lines=12> */
.L_x_300:
[----:B------:R-:W1:Y:S02]  /*e020*/  SYNCS.PHASECHK.TRANS64.TRYWAIT P1, [R3+URZ], R0 ;  /* 0x00000000030075a7 */ /* 0x000e64000802017f */
[----:B-1----:R-:W-:Y:S05]  /*e030*/  @!P1 BRA `(.L_x_263) ;  /* 0x0000000c00109947 */ /* 0x002fea0003800000 */
.L_x_301:
[----:B------:R-:W-:Y:S05]  /*e040*/  @!P0 BRA `(.L_x_264) ;  /* 0x0000000000048947 */ /* 0x000fea0003800000 */
[----:B------:R-:W-:Y:S01]  /*e050*/  BPT.TRAP 0x1 ;  /* 0x000000040000795c */ /* 0x000fe20000300000 */
.L_x_264:
[----:B-1----:R-:W-:-:S04]  /*e060*/  IMAD R3, R18, 0x8, R7 ;  /* 0x0000000812037824 */ /* 0x002fc800078e0207 */
[----:B------:R-:W1:Y:S02]  /*e070*/  SYNCS.PHASECHK.TRANS64.TRYWAIT P1, [R3+URZ+0x19c60], R4 ;  /* 0x019c6004030075a7 */ /* 0x000e64000802017f */
[----:B-1----:R-:W-:Y:S05]  /*e080*/  @!P1 BRA `(.L_x_265) ;  /* 0x0000000c00109947 */ /* 0x002fea0003800000 */
.L_x_302:
[----:B------:R-:W-:Y:S05]  /*e090*/  @!P0 BRA `(.L_x_266) ;  /* 0x0000000000048947 */ /* 0x000fea0003800000 */
[----:B------:R-:W-:Y:S01]  /*e0a0*/  BPT.TRAP 0x1 ;  /* 0x000000040000795c */ /* 0x000fe20000300000 */
.L_x_266:
[----:B0-----:R-:W-:-:S04]  /*e0b0*/  IMAD R5, R6, 0x8, R7 ;  /* 0x0000000806057824 */ /* 0x001fc800078e0207 */
[----:B------:R-:W0:Y:S02]  /*e0c0*/  SYNCS.PHASECHK.TRANS64.TRYWAIT P1, [R5+URZ+0x19c60], R0 ;  /* 0x019c6000050075a7 */ /* 0x000e24000802017f */
[----:B0-----:R-:W-:Y:S05]  /*e0d0*/  @!P1 BRA `(.L_x_267) ;  /* 0x0000000c00109947 */ /* 0x001fea0003800000 */
.L_x_303:
[----:B------:R-:W-:Y:S05]  /*e0e0*/  @!P0 BRA `(.L_x_268) ;  /* 0x0000000000048947 */ /* 0x000fea0003800000 */
[----:B------:R-:W-:Y:S01]  /*e0f0*/  BPT.TRAP 0x1 ;  /* 0x000000040000795c */ /* 0x000fe20000300000 */
.L_x_268:
[----:B------:R-:W2:Y:S02]  /*e100*/  SYNCS.PHASECHK.TRANS64.TRYWAIT P0, [R3+URZ+0x19c80], R4 ;  /* 0x019c8004030075a7 */ /* 0x000ea4000800017f */
[----:B--2---:R-:W-:Y:S05]  /*e110*/  @!P0 BRA `(.L_x_269) ;  /* 0x0000000c00148947 */ /* 0x004fea0003800000 */
.L_x_270:
[----:B---3--:R3:W4:Y:S02]  /*e120*/  SYNCS.PHASECHK.TRANS64.TRYWAIT P0, [R5+URZ+0x19c80], R0 ;  /* 0x019c8000050075a7 */ /* 0x008724000800017f */
[----:B----4-:R-:W-:Y:S05]  /*e130*/  @!P0 NANOSLEEP.SYNCS 0x989680 ;  /* 0x009896800000895d */ /* 0x010fea0003900000 */
[----:B------:R-:W4:Y:S02]  /*e140*/  @!P0 SYNCS.PHASECHK.TRANS64 P0, [R5+URZ+0x19c80], R0 ;  /* 0x019c8000050085a7 */ /* 0x000f24000800007f */
[----:B----4-:R-:W-:Y:S05]  /*e150*/  @!P0 BRA `(.L_x_270) ;  /* 0xfffffffc00f08947 */ /* 0x010fea000383ffff */
.L_x_259:
[----:B------:R-:W-:Y:S05]  /*e160*/  BSYNC B0 ;  /* 0x0000000000007941 */ /* 0x000fea0003800000 */
.L_x_258:
[----:B------:R-:W-:Y:S05]  /*e170*/  EXIT ;  /* 0x000000000000794d */ /* 0x000fea0003800000 */
.L_x_139:
[----:B0-----:R0:W1:Y:S02]  /*e180*/  SYNCS.PHASECHK.TRANS64.TRYWAIT P1, [R2+URZ+0x19c00], R11 ;  /* 0x019c000b020075a7 */ /* 0x001064000802017f */
[----:B-1----:R-:W-:Y:S05]  /*e190*/  @!P1 NANOSLEEP.SYNCS 0x989680 ;  /* 0x009896800000995d */ /* 0x002fea0003900000 */
[----:B------:R-:W1:Y:S02]  /*e1a0*/  @!P1 SYNCS.PHASECHK.TRANS64 P1, [R2+URZ+0x19c00], R11 ;  /* 0x019c000b020095a7 */ /* 0x000e64000802007f */
[----:B-1----:R-:W-:Y:S05]  /*e1b0*/  @!P1 BRA `(.L_x_139) ;  /* 0xfffffffc00f09947 */ /* 0x002fea000383ffff */
[----:B------:R-:W-:Y:S05]  /*e1c0*/  BRA `(.L_x_271) ;  /* 0xffffff3400b87947 */ /* 0x000fea000383ffff */
.L_x_143:
[----:B--2---:R2:W3:Y:S02]  /*e1d0*/  SYNCS.PHASECHK.TRANS64.TRYWAIT P1, [R4+URZ+0x19c30], R5 ;  /* 0x019c3005040075a7 */ /* 0x0044e4000802017f */
[----:B---3--:R-:W-:Y:S05]  /*e1e0*/  @!P1 NANOSLEEP.SYNCS 0x989680 ;  /* 0x009896800000995d */ /* 0x008fea0003900000 */
[----:B------:R-:W3:Y:S02]  /*e1f0*/  @!P1 SYNCS.PHASECHK.TRANS64 P1, [R4+URZ+0x19c30], R5 ;  /* 0x019c3005040095a7 */ /* 0x000ee4000802007f */
[----:B---3--:R-:W-:Y:S05]  /*e200*/  @!P1 BRA `(.L_x_143) ;  /* 0xfffffffc00f09947 */ /* 0x008fea000383ffff */
[----:B------:R-:W-:Y:S05]  /*e210*/  BRA `(.L_x_142) ;  /* 0xffffff3400e07947 */ /* 0x000fea000383ffff */
.L_x_148:
[----:B-1----:R1:W2:Y:S02]  /*e220*/  SYNCS.PHASECHK.TRANS64.TRYWAIT P1, [R6+URZ+0x19c30], R9 ;  /* 0x019c3009060075a7 */ /* 0x0022a4000802017f */
[----:B--2---:R-:W-:Y:S05]  /*e230*/  @!P1 NANOSLEEP.SYNCS 0x989680 ;  /* 0x009896800000995d */ /* 0x004fea0003900000 */
[----:B------:R-:W2:Y:S02]  /*e240*/  @!P1 SYNCS.PHASECHK.TRANS64 P1, [R6+URZ+0x19c30], R9 ;  /* 0x019c3009060095a7 */ /* 0x000ea4000802007f */
[----:B--2---:R-:W-:Y:S05]  /*e250*/  @!P1 BRA `(.L_x_148) ;  /* 0xfffffffc00f09947 */ /* 0x004fea000383ffff */
[----:B------:R-:W-:Y:S05]  /*e260*/  BRA `(.L_x_147) ;  /* 0xffffff6000247947 */ /* 0x000fea000383ffff */
.L_x_152:
[----:B-1----:R-:W-:-:S04]  /*e270*/  IMAD.U32 R10, RZ, RZ, UR11 ;  /* 0x0000000bff0a7e24 */ /* 0x002fc8000f8e00ff */
[----:B------:R1:W2:Y:S03]  /*e280*/  SYNCS.PHASECHK.TRANS64.TRYWAIT P1, [R10+URZ+0x19c50], R9 ;  /* 0x019c50090a0075a7 */ /* 0x0002a6000802017f */
[----:B--2---:R-:W-:Y:S05]  /*e290*/  @!P1 NANOSLEEP.SYNCS 0x989680 ;  /* 0x009896800000995d */ /* 0x004fea0003900000 */
[----:B------:R-:W2:Y:S02]  /*e2a0*/  @!P1 SYNCS.PHASECHK.TRANS64 P1, [R10+URZ+0x19c50], R9 ;  /* 0x019c50090a0095a7 */ /* 0x000ea4000802007f */
[----:B--2---:R-:W-:Y:S05]  /*e2b0*/  @!P1 BRA `(.L_x_152) ;  /* 0xfffffffc00ec9947 */ /* 0x004fea000383ffff */
[----:B------:R-:W-:Y:S05]  /*e2c0*/  BRA `(.L_x_151) ;  /* 0xffffff6000787947 */ /* 0x000fea000383ffff */
.L_x_158:
[----:B-1----:R1:W2:Y:S02]  /*e2d0*/  SYNCS.PHASECHK.TRANS64.TRYWAIT P1, [R15+URZ+0x19c50], R0 ;  /* 0x019c50000f0075a7 */ /* 0x0022a4000802017f */
[----:B--2---:R-:W-:Y:S05]  /*e2e0*/  @!P1 NANOSLEEP.SYNCS 0x989680 ;  /* 0x009896800000995d */ /* 0x004fea0003900000 */
[----:B------:R-:W2:Y:S02]  /*e2f0*/  @!P1 SYNCS.PHASECHK.TRANS64 P1, [R15+URZ+0x19c50], R0 ;  /* 0x019c50000f0095a7 */ /* 0x000ea4000802007f */
[----:B--2---:R-:W-:Y:S05]  /*e300*/  @!P1 BRA `(.L_x_158) ;  /* 0xfffffffc00f09947 */ /* 0x004fea000383ffff */
[----:B------:R-:W-:Y:S05]  /*e310*/  BRA `(.L_x_157) ;  /* 0xffffff8000d87947 */ /* 0x000fea000383ffff */
.L_x_196:
[----:B------:R-:W-:Y:S02]  /*e320*/  IMAD.MOV.U32 R13, RZ, RZ, R20 ;  /* 0x000000ffff0d7224 */ /* 0x000fe400078e0014 */
[----:B------:R-:W-:Y:S02]  /*e330*/  IMAD.MOV.U32 R12, RZ, RZ, RZ ;  /* 0x000000ffff0c7224 */ /* 0x000fe400078e00ff */
[----:B------:R-:W-:Y:S02]  /*e340*/  IMAD.MOV.U32 R11, RZ, RZ, 0x1f ;  /* 0x0000001fff0b7424 */ /* 0x000fe400078e00ff */
[----:B------:R-:W-:-:S07]  /*e350*/  IMAD.MOV.U32 R15, RZ, RZ, -0x1 ;  /* 0xffffffffff0f7424 */ /* 0x000fce00078e00ff */
[----:B------:R-:W-:Y:S05]  /*e360*/  WARPSYNC.COLLECTIVE R15, `(.L_x_272) ;  /* 0x000000000f087348 */ /* 0x000fea0003c00000 */
[----:B------:R0:W1:Y:S02]  /*e370*/  SHFL.IDX P6, R14, R13, R12, R11 ;  /* 0x0000000c0d0e7389 */ /* 0x00006400000c000b */
[----:B01----:R-:W-:Y:S01]  /*e380*/  ENDCOLLECTIVE ;  /* 0x000000000000791b */ /* 0x003fe20003800000 */
.L_x_272:
[----:B------:R-:W-:Y:S05]  /*e390*/  BRA `(.L_x_273) ;  /* 0xffffffc800087947 */ /* 0x000fea000383ffff */
.L_x_198:
[----:B------:R-:W-:Y:S01]  /*e3a0*/  BSSY B0, `(.L_x_274) ;  /* 0x0000006000007945 */ /* 0x000fe20003800000 */
[----:B------:R-:W-:-:S07]  /*e3b0*/  IMAD.MOV.U32 R15, RZ, RZ, -0x1 ;  /* 0xffffffffff0f7424 */ /* 0x000fce00078e00ff */
[----:B0-----:R-:W-:Y:S05]  /*e3c0*/  WARPSYNC.COLLECTIVE R15, `(.L_x_275) ;  /* 0x000000000f0c7348 */ /* 0x001fea0003c00000 */
[----:B------:R-:W-:Y:S02]  /*e3d0*/  ELECT P6, UR62, PT ;  /* 0x00000000003e782f */ /* 0x000fe400038c0000 */
[----:B------:R-:W-:Y:S01]  /*e3e0*/  MOV R14, UR62 ;  /* 0x0000003e000e7c02 */ /* 0x000fe20008000f00 */
[----:B0-----:R-:W-:Y:S10]  /*e3f0*/  ENDCOLLECTIVE ;  /* 0x000000000000791b */ /* 0x001ff40003800000 */
.L_x_275:
[----:B------:R-:W-:Y:S05]  /*e400*/  BSYNC B0 ;  /* 0x0000000000007941 */ /* 0x000fea0003800000 */
.L_x_274:
[----:B------:R-:W-:Y:S05]  /*e410*/  BRA `(.L_x_276) ;  /* 0xffffffc800107947 */ /* 0x000fea000383ffff */
.L_x_200:
[----:B-1----:R1:W2:Y:S02]  /*e420*/  SYNCS.PHASECHK.TRANS64.TRYWAIT P0, [R2+URZ+0x19c80], R3 ;  /* 0x019c8003020075a7 */ /* 0x0022a4000800017f */
[----:B--2---:R-:W-:Y:S05]  /*e430*/  @!P0 NANOSLEEP.SYNCS 0x989680 ;  /* 0x009896800000895d */ /* 0x004fea0003900000 */
[----:B------:R-:W2:Y:S02]  /*e440*/  @!P0 SYNCS.PHASECHK.TRANS64 P0, [R2+URZ+0x19c80], R3 ;  /* 0x019c8003020085a7 */ /* 0x000ea4000800007f */
[----:B--2---:R-:W-:Y:S05]  /*e450*/  @!P0 BRA `(.L_x_200) ;  /* 0xfffffffc00f08947 */ /* 0x004fea000383ffff */
[----:B------:R-:W-:Y:S05]  /*e460*/  BRA `(.L_x_277) ;  /* 0xffffffc8006c7947 */ /* 0x000fea000383ffff */
.L_x_202:
[----:B--2---:R2:W3:Y:S02]  /*e470*/  SYNCS.PHASECHK.TRANS64.TRYWAIT P0, [R2+URZ+0x19c40], R3 ;  /* 0x019c4003020075a7 */ /* 0x0044e4000800017f */
[----:B---3--:R-:W-:Y:S05]  /*e480*/  @!P0 NANOSLEEP.SYNCS 0x989680 ;  /* 0x009896800000895d */ /* 0x008fea0003900000 */
[----:B------:R-:W3:Y:S02]  /*e490*/  @!P0 SYNCS.PHASECHK.TRANS64 P0, [R2+URZ+0x19c40], R3 ;  /* 0x019c4003020085a7 */ /* 0x000ee4000800007f */
[----:B---3--:R-:W-:Y:S05]  /*e4a0*/  @!P0 BRA `(.L_x_202) ;  /* 0xfffffffc00f08947 */ /* 0x008fea000383ffff */
[----:B------:R-:W-:Y:S05]  /*e4b0*/  BRA `(.L_x_278) ;  /* 0xffffffc800f07947 */ /* 0x000fea000383ffff */
.L_x_206:
[----:B------:R-:W-:Y:S02]  /*e4c0*/  IMAD.MOV.U32 R13, RZ, RZ, R4 ;  /* 0x000000ffff0d7224 */ /* 0x000fe400078e0004 */
[----:B------:R-:W-:Y:S02]  /*e4d0*/  IMAD.MOV.U32 R12, RZ, RZ, RZ ;  /* 0x000000ffff0c7224 */ /* 0x000fe400078e00ff */
[----:B------:R-:W-:Y:S02]  /*e4e0*/  IMAD.MOV.U32 R11, RZ, RZ, 0x1e1f ;  /* 0x00001e1fff0b7424 */ /* 0x000fe400078e00ff */
[----:B------:R-:W-:Y:S02]  /*e4f0*/  IMAD.MOV.U32 R15, RZ, RZ, -0x1 ;  /* 0xffffffffff0f7424 */ /* 0x000fe400078e00ff */
[----:B------:R-:W-:Y:S02]  /*e500*/  IMAD R27, R27, R7, RZ ;  /* 0x000000071b1b7224 */ /* 0x000fe400078e02ff */
[----:B------:R-:W-:-:S07]  /*e510*/  IMAD R25, R25, 0xc0, R8 ;  /* 0x000000c019197824 */ /* 0x000fce00078e0208 */
[----:B-----5:R-:W-:Y:S05]  /*e520*/  WARPSYNC.COLLECTIVE R15, `(.L_x_279) ;  /* 0x000000000f087348 */ /* 0x020fea0003c00000 */
[----:B------:R0:W1:Y:S02]  /*e530*/  SHFL.IDX P6, R14, R13, R12, R11 ;  /* 0x0000000c0d0e7389 */ /* 0x00006400000c000b */
[----:B01---5:R-:W-:Y:S01]  /*e540*/  ENDCOLLECTIVE ;  /* 0x000000000000791b */ /* 0x023fe20003800000 */
.L_x_279:
[----:B------:R-:W-:Y:S01]  /*e550*/  ISETP.GE.AND P4, PT, R25, R27, PT ;  /* 0x0000001b1900720c */ /* 0x000fe20003f86270 */
[----:B------:R-:W-:Y:S02]  /*e560*/  IMAD.MOV.U32 R13, RZ, RZ, R0 ;  /* 0x000000ffff0d7224 */ /* 0x000fe400078e0000 */
[----:B------:R-:W-:-:S10]  /*e570*/  IMAD.MOV.U32 R2, RZ, RZ, R14 ;  /* 0x000000ffff027224 */ /* 0x000fd400078e000e */
[----:B------:R-:W-:Y:S05]  /*e580*/  WARPSYNC.COLLECTIVE R15, `(.L_x_280) ;  /* 0x000000000f087348 */ /* 0x000fea0003c00000 */
[----:B------:R0:W1:Y:S02]  /*e590*/  SHFL.IDX P6, R14, R13, R12, R11 ;  /* 0x0000000c0d0e7389 */ /* 0x00006400000c000b */
[----:B01----:R-:W-:Y:S01]  /*e5a0*/  ENDCOLLECTIVE ;  /* 0x000000000000791b */ /* 0x003fe20003800000 */
.L_x_280:
[----:B------:R-:W-:Y:S02]  /*e5b0*/  IMAD.MOV.U32 R13, RZ, RZ, R4 ;  /* 0x000000ffff0d7224 */ /* 0x000fe400078e0004 */
[----:B------:R-:W-:Y:S02]  /*e5c0*/  IMAD.MOV.U32 R12, RZ, RZ, 0x1 ;  /* 0x00000001ff0c7424 */ /* 0x000fe400078e00ff */
[----:B------:R-:W-:-:S07]  /*e5d0*/  IMAD.MOV.U32 R3, RZ, RZ, R14 ;  /* 0x000000ffff037224 */ /* 0x000fce00078e000e */
[----:B------:R-:W-:Y:S05]  /*e5e0*/  WARPSYNC.COLLECTIVE R15, `(.L_x_281) ;  /* 0x000000000f087348 */ /* 0x000fea0003c00000 */
[----:B------:R0:W1:Y:S02]  /*e5f0*/  SHFL.IDX P6, R14, R13, R12, R11 ;  /* 0x0000000c0d0e7389 */ /* 0x00006400000c000b */
[----:B01----:R-:W-:Y:S01]  /*e600*/  ENDCOLLECTIVE ;  /* 0x000000000000791b */ /* 0x003fe20003800000 */
.L_x_281:
[----:B------:R-:W-:-:S05]  /*e610*/  @!P4 IADD3 R7, P3, R10, R3, RZ ;  /* 0x000000030a07c210 */ /* 0x000fca0007f7e0ff */
[----:B------:R-:W-:Y:S02]  /*e620*/  @!P4 IMAD.X R3, RZ, RZ, R2, P3 ;  /* 0x000000ffff03c224 */ /* 0x000fe400018e0602 */
[----:B------:R-:W-:Y:S02]  /*e630*/  @!P4 IMAD.MOV.U32 R2, RZ, RZ, R7 ;  /* 0x000000ffff02c224 */ /* 0x000fe400078e0007 */
[----:B------:R-:W-:-:S03]  /*e640*/  IMAD.MOV.U32 R13, RZ, RZ, R0 ;  /* 0x000000ffff0d7224 */ /* 0x000fc600078e0000 */
[----:B------:R-:W-:Y:S01]  /*e650*/  @!PT LDS RZ, [RZ] ;  /* 0x00000000fffff984 */ /* 0x000fe20000000800 */
[----:B------:R-:W-:Y:S01]  /*e660*/  @!PT LDS RZ, [RZ] ;  /* 0x00000000fffff984 */ /* 0x000fe20000000800 */
[----:B------:R-:W-:Y:S01]  /*e670*/  @!PT LDS RZ, [RZ] ;  /* 0x00000000fffff984 */ /* 0x000fe20000000800 */
[----:B------:R0:W-:Y:S01]  /*e680*/  @!P4 LDGSTS.E.BYPASS.LTC128B.128 [R9+0xf000], desc[UR52][R2.64], !P2 ;  /* 0x0f0000000209cfae */ /* 0x0001e2000d101d74 */
[----:B------:R-:W-:-:S03]  /*e690*/  VIADD R0, R25, 0x40 ;  /* 0x0000004019007836 */ /* 0x000fc60000000000 */
[----:B------:R0:W-:Y:S04]  /*e6a0*/  @!P4 LDGSTS.E.BYPASS.LTC128B.128 [R9+0x10800], desc[UR52][R2.64+0x20], !P1 ;  /* 0x108000200209cfae */ /* 0x0001e8000c901d74 */
[----:B------:R0:W-:Y:S01]  /*e6b0*/  @!P4 LDGSTS.E.BYPASS.LTC128B.128 [R9+0x12000], desc[UR52][R2.64+0x40], !P0 ;  /* 0x120000400209cfae */ /* 0x0001e2000c101d74 */
[----:B------:R-:W-:Y:S01]  /*e6c0*/  IMAD.MOV.U32 R4, RZ, RZ, R14 ;  /* 0x000000ffff047224 */ /* 0x000fe200078e000e */
[----:B------:R-:W-:-:S13]  /*e6d0*/  ISETP.GE.AND P4, PT, R0, R27, PT ;  /* 0x0000001b0000720c */ /* 0x000fda0003f86270 */
[----:B0-----:R-:W-:Y:S05]  /*e6e0*/  WARPSYNC.COLLECTIVE R15, `(.L_x_282) ;  /* 0x000000000f087348 */ /* 0x001fea0003c00000 */
[----:B------:R1:W2:Y:S02]  /*e6f0*/  SHFL.IDX P6, R14, R13, R12, R11 ;  /* 0x0000000c0d0e7389 */ /* 0x0002a400000c000b */
[----:B012---:R-:W-:Y:S01]  /*e700*/  ENDCOLLECTIVE ;  /* 0x000000000000791b */ /* 0x007fe20003800000 */
.L_x_282:
[----:B------:R-:W-:Y:S02]  /*e710*/  IMAD.MOV.U32 R13, RZ, RZ, R6 ;  /* 0x000000ffff0d7224 */ /* 0x000fe400078e0006 */
[----:B------:R-:W-:Y:S01]  /*e720*/  IMAD.MOV.U32 R12, RZ, RZ, RZ ;  /* 0x000000ffff0c7224 */ /* 0x000fe200078e00ff */
[----:B------:R-:W-:-:S05]  /*e730*/  @!P4 IADD3 R14, P3, R10, R14, RZ ;  /* 0x0000000e0a0ec210 */ /* 0x000fca0007f7e0ff */
[----:B------:R-:W-:-:S08]  /*e740*/  @!P4 IMAD.MOV.U32 R2, RZ, RZ, R14 ;  /* 0x000000ffff02c224 */ /* 0x000fd000078e000e */
[----:B------:R-:W-:Y:S05]  /*e750*/  WARPSYNC.COLLECTIVE R15, `(.L_x_283) ;  /* 0x000000000f087348 */ /* 0x000fea0003c00000 */
[----:B------:R0:W1:Y:S02]  /*e760*/  SHFL.IDX P6, R14, R13, R12, R11 ;  /* 0x0000000c0d0e7389 */ /* 0x00006400000c000b */
[----:B01----:R-:W-:Y:S01]  /*e770*/  ENDCOLLECTIVE ;  /* 0x000000000000791b */ /* 0x003fe20003800000 */
.L_x_283:
[----:B------:R-:W-:-:S04]  /*e780*/  @!P4 IMAD.X R7, RZ, RZ, R4, P3 ;  /* 0x000000ffff07c224 */ /* 0x000fc800018e0604 */
[----:B------:R-:W-:-:S05]  /*e790*/  @!P4 IMAD.MOV.U32 R3, RZ, RZ, R7 ;  /* 0x000000ffff03c224 */ /* 0x000fca00078e0007 */
[----:B------:R-:W-:Y:S01]  /*e7a0*/  @!PT LDS RZ, [RZ] ;  /* 0x00000000fffff984 */ /* 0x000fe20000000800 */
[----:B------:R-:W-:Y:S01]  /*e7b0*/  @!PT LDS RZ, [RZ] ;  /* 0x00000000fffff984 */ /* 0x000fe20000000800 */
[----:B------:R-:W-:Y:S01]  /*e7c0*/  @!PT LDS RZ, [RZ] ;  /* 0x00000000fffff984 */ /* 0x000fe20000000800 */
[----:B------:R0:W-:Y:S01]  /*e7d0*/  @!P4 LDGSTS.E.BYPASS.LTC128B.128 [R9+0xf800], desc[UR52][R2.64], !P2 ;  /* 0x0f8000000209cfae */ /* 0x0001e2000d101d74 */
[----:B------:R-:W-:-:S03]  /*e7e0*/  IMAD.MOV.U32 R13, RZ, RZ, R5 ;  /* 0x000000ffff0d7224 */ /* 0x000fc600078e0005 */
[----:B------:R0:W-:Y:S04]  /*e7f0*/  @!P4 LDGSTS.E.BYPASS.LTC128B.128 [R9+0x11000], desc[UR52][R2.64+0x20], !P1 ;  /* 0x110000200209cfae */ /* 0x0001e8000c901d74 */
[----:B------:R0:W-:Y:S01]  /*e800*/  @!P4 LDGSTS.E.BYPASS.LTC128B.128 [R9+0x12800], desc[UR52][R2.64+0x40], !P0 ;  /* 0x128000400209cfae */ /* 0x0001e2000c101d74 */
[----:B------:R-:W-:-:S07]  /*e810*/  IMAD.MOV.U32 R6, RZ, RZ, R14 ;  /* 0x000000ffff067224 */ /* 0x000fce00078e000e */
[----:B0-----:R-:W-:Y:S05]  /*e820*/  WARPSYNC.COLLECTIVE R15, `(.L_x_284) ;  /* 0x000000000f087348 */ /* 0x001fea0003c00000 */
[----:B------:R1:W2:Y:S02]  /*e830*/  SHFL.IDX P6, R14, R13, R12, R11 ;  /* 0x0000000c0d0e7389 */ /* 0x0002a400000c000b */
[----:B012---:R-:W-:Y:S01]  /*e840*/  ENDCOLLECTIVE ;  /* 0x000000000000791b */ /* 0x007fe20003800000 */
.L_x_284:
[----:B------:R-:W-:Y:S05]  /*e850*/  BRA `(.L_x_285) ;  /* 0xffffffd000c47947 */ /* 0x000fea000383ffff */
.L_x_211:
[----:B0-----:R0:W2:Y:S02]  /*e860*/  SYNCS.PHASECHK.TRANS64.TRYWAIT P0, [R17+URZ+0x19c20], R0 ;  /* 0x019c2000110075a7 */ /* 0x0010a4000800017f */
[----:B--2---:R-:W-:Y:S05]  /*e870*/  @!P0 NANOSLEEP.SYNCS 0x989680 ;  /* 0x009896800000895d */ /* 0x004fea0003900000 */
[----:B------:R-:W2:Y:S02]  /*e880*/  @!P0 SYNCS.PHASECHK.TRANS64 P0, [R17+URZ+0x19c20], R0 ;  /* 0x019c2000110085a7 */ /* 0x000ea4000800007f */
[----:B--2---:R-:W-:Y:S05]  /*e890*/  @!P0 BRA `(.L_x_211) ;  /* 0xfffffffc00f08947 */ /* 0x004fea000383ffff */
[----:B------:R-:W-:Y:S05]  /*e8a0*/  BRA `(.L_x_286) ;  /* 0xffffffd400347947 */ /* 0x000fea000383ffff */
.L_x_217:
[----:B0-----:R0:W2:Y:S02]  /*e8b0*/  SYNCS.PHASECHK.TRANS64.TRYWAIT P0, [R4+URZ+0x19c80], R2 ;  /* 0x019c8002040075a7 */ /* 0x0010a4000800017f */
[----:B--2---:R-:W-:Y:S05]  /*e8c0*/  @!P0 NANOSLEEP.SYNCS 0x989680 ;  /* 0x009896800000895d */ /* 0x004fea0003900000 */
[----:B------:R-:W2:Y:S02]  /*e8d0*/  @!P0 SYNCS.PHASECHK.TRANS64 P0, [R4+URZ+0x19c80], R2 ;  /* 0x019c8002040085a7 */ /* 0x000ea4000800007f */
[----:B--2---:R-:W-:Y:S05]  /*e8e0*/  @!P0 BRA `(.L_x_217) ;  /* 0xfffffffc00f08947 */ /* 0x004fea000383ffff */
[----:B------:R-:W-:Y:S05]  /*e8f0*/  BRA `(.L_x_287) ;  /* 0xffffffd400dc7947 */ /* 0x000fea000383ffff */
.L_x_224:
[----:B--2---:R2:W3:Y:S02]  /*e900*/  SYNCS.PHASECHK.TRANS64.TRYWAIT P0, [R4+URZ+0x19c40], R2 ;  /* 0x019c4002040075a7 */ /* 0x0044e4000800017f */
[----:B---3--:R-:W-:Y:S05]  /*e910*/  @!P0 NANOSLEEP.SYNCS 0x989680 ;  /* 0x009896800000895d */ /* 0x008fea0003900000 */
[----:B------:R-:W3:Y:S02]  /*e920*/  @!P0 SYNCS.PHASECHK.TRANS64 P0, [R4+URZ+0x19c40], R2 ;  /* 0x019c4002040085a7 */ /* 0x000ee4000800007f */
[----:B---3--:R-:W-:Y:S05]  /*e930*/  @!P0 BRA `(.L_x_224) ;  /* 0xfffffffc00f08947 */ /* 0x008fea000383ffff */
[----:B------:R-:W-:Y:S05]  /*e940*/  BRA `(.L_x_288) ;  /* 0xffffffd800d47947 */ /* 0x000fea000383ffff */
.L_x_232:
[----:B0-----:R0:W2:Y:S02]  /*e950*/  SYNCS.PHASECHK.TRANS64.TRYWAIT P0, [R3+URZ+0x19c70], R2 ;  /* 0x019c7002030075a7 */ /* 0x0010a4000800017f */
[----:B--2---:R-:W-:Y:S05]  /*e960*/  @!P0 NANOSLEEP.SYNCS 0x989680 ;  /* 0x009896800000895d */ /* 0x004fea0003900000 */
[----:B------:R-:W2:Y:S02]  /*e970*/  @!P0 SYNCS.PHASECHK.TRANS64 P0, [R3+URZ+0x19c70], R2 ;  /* 0x019c7002030085a7 */ /* 0x000ea4000800007f */
[----:B--2---:R-:W-:Y:S05]  /*e980*/  @!P0 BRA `(.L_x_232) ;  /* 0xfffffffc00f08947 */ /* 0x004fea000383ffff */
[----:B------:R-:W-:Y:S05]  /*e990*/  BRA `(.L_x_289) ;  /* 0xffffffdc00e87947 */ /* 0x000fea000383ffff */
.L_x_234:
[----:B0-----:R0:W2:Y:S02]  /*e9a0*/  SYNCS.PHASECHK.TRANS64.TRYWAIT P0, [R3+URZ+0x19c60], R2 ;  /* 0x019c6002030075a7 */ /* 0x0010a4000800017f */
[----:B--2---:R-:W-:Y:S05]  /*e9b0*/  @!P0 NANOSLEEP.SYNCS 0x989680 ;  /* 0x009896800000895d */ /* 0x004fea0003900000 */
[----:B------:R-:W2:Y:S02]  /*e9c0*/  @!P0 SYNCS.PHASECHK.TRANS64 P0, [R3+URZ+0x19c60], R2 ;  /* 0x019c6002030085a7 */ /* 0x000ea4000800007f */
[----:B--2---:R-:W-:Y:S05]  /*e9d0*/  @!P0 BRA `(.L_x_234) ;  /* 0xfffffffc00f08947 */ /* 0x004fea000383ffff */
[----:B------:R-:W-:Y:S05]  /*e9e0*/  BRA `(.L_x_290) ;  /* 0xffffffdc00f07947 */ /* 0x000fea000383ffff */
.L_x_241:
[----:B0-----:R0:W2:Y:S02]  /*e9f0*/  SYNCS.PHASECHK.TRANS64.TRYWAIT P1, [R3+URZ+0x19c70], R0 ;  /* 0x019c7000030075a7 */ /* 0x0010a4000802017f */
[----:B--2---:R-:W-:Y:S05]  /*ea00*/  @!P1 NANOSLEEP.SYNCS 0x989680 ;  /* 0x009896800000995d */ /* 0x004fea0003900000 */
[----:B------:R-:W2:Y:S02]  /*ea10*/  @!P1 SYNCS.PHASECHK.TRANS64 P1, [R3+URZ+0x19c70], R0 ;  /* 0x019c7000030095a7 */ /* 0x000ea4000802007f */
[----:B--2---:R-:W-:Y:S05]  /*ea20*/  @!P1 BRA `(.L_x_241) ;  /* 0xfffffffc00f09947 */ /* 0x004fea000383ffff */
[----:B------:R-:W-:Y:S05]  /*ea30*/  BRA `(.L_x_291) ;  /* 0xffffffe400547947 */ /* 0x000fea000383ffff */
.L_x_243:
[----:B0-----:R0:W2:Y:S02]  /*ea40*/  SYNCS.PHASECHK.TRANS64.TRYWAIT P1, [R3+URZ+0x19c60], R0 ;  /* 0x019c6000030075a7 */ /* 0x0010a4000802017f */
[----:B--2---:R-:W-:Y:S05]  /*ea50*/  @!P1 NANOSLEEP.SYNCS 0x989680 ;  /* 0x009896800000995d */ /* 0x004fea0003900000 */
[----:B------:R-:W2:Y:S02]  /*ea60*/  @!P1 SYNCS.PHASECHK.TRANS64 P1, [R3+URZ+0x19c60], R0 ;  /* 0x019c6000030095a7 */ /* 0x000ea4000802007f */
[----:B--2---:R-:W-:Y:S05]  /*ea70*/  @!P1 BRA `(.L_x_243) ;  /* 0xfffffffc00f09947 */ /* 0x004fea000383ffff */
[----:B------:R-:W-:Y:S05]  /*ea80*/  BRA `(.L_x_292) ;  /* 0xffffffe400587947 */ /* 0x000fea000383ffff */
.L_x_256:
[----:B0-----:R0:W2:Y:S02]  /*ea90*/  SYNCS.PHASECHK.TRANS64.TRYWAIT P0, [R7+URZ+0x19c20], R0 ;  /* 0x019c2000070075a7 */ /* 0x0010a4000800017f */
[----:B--2---:R-:W-:Y:S05]  /*eaa0*/  @!P0 NANOSLEEP.SYNCS 0x989680 ;  /* 0x009896800000895d */ /* 0x004fea0003900000 */
[----:B------:R-:W2:Y:S02]  /*eab0*/  @!P0 SYNCS.PHASECHK.TRANS64 P0, [R7+URZ+0x19c20], R0 ;  /* 0x019c2000070085a7 */ /* 0x000ea4000800007f */
[----:B--2---:R-:W-:Y:S05]  /*eac0*/  @!P0 BRA `(.L_x_256) ;  /* 0xfffffffc00f08947 */ /* 0x004fea000383ffff */
[----:B------:R-:W-:Y:S05]  /*ead0*/  BRA `(.L_x_293) ;  /* 0xfffffff000d47947 */ /* 0x000fea000383ffff */
.L_x_257:
[----:B------:R-:W2:Y:S01]  /*eae0*/  S2R R2, SR_TID.X ;  /* 0x0000000000027919 */ /* 0x000ea20000002100 */
[----:B------:R-:W-:Y:S01]  /*eaf0*/  BSSY B0, `(.L_x_294) ;  /* 0x000000a000007945 */ /* 0x000fe20003800000 */
[----:B------:R-:W-:Y:S02]  /*eb00*/  IMAD.MOV.U32 R12, RZ, RZ, RZ ;  /* 0x000000ffff0c7224 */ /* 0x000fe400078e00ff */
[----:B------:R-:W-:Y:S02]  /*eb10*/  IMAD.MOV.U32 R11, RZ, RZ, 0x1f ;  /* 0x0000001fff0b7424 */ /* 0x000fe400078e00ff */
[----:B------:R-:W-:Y:S01]  /*eb20*/  IMAD.MOV.U32 R15, RZ, RZ, -0x1 ;  /* 0xffffffffff0f7424 */ /* 0x000fe200078e00ff */
[----:B--2---:R-:W-:-:S04]  /*eb30*/  SHF.R.U32.HI R2, RZ, 0x5, R2 ;  /* 0x00000005ff027819 */ /* 0x004fc80000011602 */
[----:B------:R-:W-:-:S05]  /*eb40*/  LOP3.LUT R2, R2, 0x3, RZ, 0xc0, !PT ;  /* 0x0000000302027812 */ /* 0x000fca00078ec0ff */
[----:B------:R-:W-:-:S07]  /*eb50*/  IMAD.MOV.U32 R13, RZ, RZ, R2 ;  /* 0x000000ffff0d7224 */ /* 0x000fce00078e0002 */
[----:B01----:R-:W-:Y:S05]  /*eb60*/  WARPSYNC.COLLECTIVE R15, `(.L_x_295) ;  /* 0x000000000f087348 */ /* 0x003fea0003c00000 */
[----:B-1----:R1:W2:Y:S02]  /*eb70*/  SHFL.IDX P6, R14, R13, R12, R11 ;  /* 0x0000000c0d0e7389 */ /* 0x0022a400000c000b */
[----:B012---:R-:W-:Y:S01]  /*eb80*/  ENDCOLLECTIVE ;  /* 0x000000000000791b */ /* 0x007fe20003800000 */
.L_x_295:
[----:B------:R-:W-:Y:S05]  /*eb90*/  BSYNC B0 ;  /* 0x0000000000007941 */ /* 0x000fea0003800000 */
.L_x_294:
[----:B------:R-:W-:Y:S05]  /*eba0*/  BRA `(.L_x_296) ;  /* 0xfffffff000bc7947 */ /* 0x000fea000383ffff */
.L_x_260:
[----:B------:R-:W-:Y:S01]  /*ebb0*/  BSSY B1, `(.L_x_297) ;  /* 0x0000006000017945 */ /* 0x000fe20003800000 */
[----:B------:R-:W-:-:S07]  /*ebc0*/  IMAD.MOV.U32 R15, RZ, RZ, -0x1 ;  /* 0xffffffffff0f7424 */ /* 0x000fce00078e00ff */
[----:B0-----:R-:W-:Y:S05]  /*ebd0*/  WARPSYNC.COLLECTIVE R15, `(.L_x_298) ;  /* 0x000000000f0c7348 */ /* 0x001fea0003c00000 */
[----:B------:R-:W-:Y:S02]  /*ebe0*/  ELECT P6, UR62, PT ;  /* 0x00000000003e782f */ /* 0x000fe400038c0000 */
[----:B------:R-:W-:Y:S01]  /*ebf0*/  MOV R14, UR62 ;  /* 0x0000003e000e7c02 */ /* 0x000fe20008000f00 */
[----:B0-----:R-:W-:Y:S10]  /*ec00*/  ENDCOLLECTIVE ;  /* 0x000000000000791b */ /* 0x001ff40003800000 */
.L_x_298:
[----:B------:R-:W-:Y:S05]  /*ec10*/  BSYNC B1 ;  /* 0x0000000000017941 */ /* 0x000fea0003800000 */
.L_x_297:
[----:B------:R-:W-:Y:S05]  /*ec20*/  BRA `(.L_x_299) ;  /* 0xfffffff000b47947 */ /* 0x000fea000383ffff */
.L_x_262:
[----:B0-----:R0:W1:Y:S02]  /*ec30*/  SYNCS.PHASECHK.TRANS64.TRYWAIT P1, [R5+URZ], R4 ;  /* 0x00000004050075a7 */ /* 0x001064000802017f */
[----:B-1----:R-:W-:Y:S05]  /*ec40*/  @!P1 NANOSLEEP.SYNCS 0x989680 ;  /* 0x009896800000995d */ /* 0x002fea0003900000 */
[----:B------:R-:W1:Y:S02]  /*ec50*/  @!P1 SYNCS.PHASECHK.TRANS64 P1, [R5+URZ], R4 ;  /* 0x00000004050095a7 */ /* 0x000e64000802007f */
[----:B-1----:R-:W-:Y:S05]  /*ec60*/  @!P1 BRA `(.L_x_262) ;  /* 0xfffffffc00f09947 */ /* 0x002fea000383ffff */
[----:B------:R-:W-:Y:S05]  /*ec70*/  BRA `(.L_x_300) ;  /* 0xfffffff000e87947 */ /* 0x000fea000383ffff */
.L_x_263:
[----:B-1----:R1:W2:Y:S02]  /*ec80*/  SYNCS.PHASECHK.TRANS64.TRYWAIT P1, [R3+URZ], R0 ;  /* 0x00000000030075a7 */ /* 0x0022a4000802017f */
[----:B--2---:R-:W-:Y:S05]  /*ec90*/  @!P1 NANOSLEEP.SYNCS 0x989680 ;  /* 0x009896800000995d */ /* 0x004fea0003900000 */
[----:B------:R-:W2:Y:S02]  /*eca0*/  @!P1 SYNCS.PHASECHK.TRANS64 P1, [R3+URZ], R0 ;  /* 0x00000000030095a7 */ /* 0x000ea4000802007f */
[----:B--2---:R-:W-:Y:S05]  /*ecb0*/  @!P1 BRA `(.L_x_263) ;  /* 0xfffffffc00f09947 */ /* 0x004fea000383ffff */
[----:B------:R-:W-:Y:S05]  /*ecc0*/  BRA `(.L_x_301) ;  /* 0xfffffff000dc7947 */ /* 0x000fea000383ffff */
.L_x_265:
[----:B-1----:R1:W2:Y:S02]  /*ecd0*/  SYNCS.PHASECHK.TRANS64.TRYWAIT P1, [R3+URZ+0x19c60], R4 ;  /* 0x019c6004030075a7 */ /* 0x0022a4000802017f */
[----:B--2---:R-:W-:Y:S05]  /*ece0*/  @!P1 NANOSLEEP.SYNCS 0x989680 ;  /* 0x009896800000995d */ /* 0x004fea0003900000 */
[----:B------:R-:W2:Y:S02]  /*ecf0*/  @!P1 SYNCS.PHASECHK.TRANS64 P1, [R3+URZ+0x19c60], R4 ;  /* 0x019c6004030095a7 */ /* 0x000ea4000802007f */
[----:B--2---:R-:W-:Y:S05]  /*ed00*/  @!P1 BRA `(.L_x_265) ;  /* 0xfffffffc00f09947 */ /* 0x004fea000383ffff */
[----:B------:R-:W-:Y:S05]  /*ed10*/  BRA `(.L_x_302) ;  /* 0xfffffff000dc7947 */ /* 0x000fea000383ffff */
.L_x_267:
[----:B0-----:R0:W2:Y:S02]  /*ed20*/  SYNCS.PHASECHK.TRANS64.TRYWAIT P1, [R5+URZ+0x19c60], R0 ;  /* 0x019c6000050075a7 */ /* 0x0010a4000802017f */
[----:B--2---:R-:W-:Y:S05]  /*ed30*/  @!P1 NANOSLEEP.SYNCS 0x989680 ;  /* 0x009896800000995d */ /* 0x004fea0003900000 */
[----:B------:R-:W2:Y:S02]  /*ed40*/  @!P1 SYNCS.PHASECHK.TRANS64 P1, [R5+URZ+0x19c60], R0 ;  /* 0x019c6000050095a7 */ /* 0x000ea4000802007f */
[----:B--2---:R-:W-:Y:S05]  /*ed50*/  @!P1 BRA `(.L_x_267) ;  /* 0xfffffffc00f09947 */ /* 0x004fea000383ffff */
[----:B------:R-:W-:Y:S05]  /*ed60*/  BRA `(.L_x_303) ;  /* 0xfffffff000dc7947 */ /* 0x000fea000383ffff */
.L_x_269:
[----:B--2---:R2:W3:Y:S02]  /*ed70*/  SYNCS.PHASECHK.TRANS64.TRYWAIT P0, [R3+URZ+0x19c80], R4 ;  /* 0x019c8004030075a7 */ /* 0x0044e4000800017f */
[----:B---3--:R-:W-:Y:S05]  /*ed80*/  @!P0 NANOSLEEP.SYNCS 0x989680 ;  /* 0x009896800000895d */ /* 0x008fea0003900000 */
[----:B------:R-:W3:Y:S02]  /*ed90*/  @!P0 SYNCS.PHASECHK.TRANS64 P0, [R3+URZ+0x19c80], R4 ;  /* 0x019c8004030085a7 */ /* 0x000ee4000800007f */
[----:B---3--:R-:W-:Y:S05]  /*eda0*/  @!P0 BRA `(.L_x_269) ;  /* 0xfffffffc00f08947 */ /* 0x008fea000383ffff */
[----:B------:R-:W-:Y:S05]  /*edb0*/  BRA `(.L_x_270) ;  /* 0xfffffff000d87947 */ /* 0x000fea000383ffff */
.L_x_304:
        /* <DEDUP_REMOVED lines=12> */
.L_x_2299:


//--------------------- .text._ZN7cutlass13device_kernelIN5flash11enable_sm90INS1_16FlashAttnFwdSm90INS1_25CollectiveMainloopFwdSm90ILi2EN4cute5tupleIJNS5_1CILi1EEES8_S8_EEENS6_IJNS7_ILi192EEENS7_ILi128EEENS7_ILi96EEEEEELi96ENS_12float_e4m3_tEfNS_4arch4Sm90ELb0ELb0ELb1ELb1ELb0ELb1ELb0ELb1ELb1ELb1ELb0ELb0EEENS1_21CollectiveEpilogueFwdINS6_IJSA_SC_SB_EEES9_NS_10bfloat16_tESG_Li384ELb1ELb1ELb0ELb1EEENS1_36VarlenDynamicPersistentTileSchedulerILi192ELi128ELi384ELi128ELb0ELb1ELb1ELb0ELb1ELb1EEEEEEEEEvNT_6ParamsE --------------------------
	.section	.text._ZN7cutlass13device_kernelIN5flash11enable_sm90INS1_16FlashAttnFwdSm90INS1_25CollectiveMainloopFwdSm90ILi2EN4cute5tupleIJNS5_1CILi1EEES8_S8_EEENS6_IJNS7_ILi192EEENS7_ILi128EEENS7_ILi96EEEEEELi96ENS_12float_e4m3_tEfNS_4arch4Sm90ELb0ELb0ELb1ELb1ELb0ELb1ELb0ELb1ELb1ELb1ELb0ELb0EEENS1_21CollectiveEpilogueFwdINS6_IJSA_SC_SB_EEES9_NS_10bfloat16_tESG_Li384ELb1ELb1ELb0ELb1EEENS1_36VarlenDynamicPersistentTileSchedulerILi192ELi128ELi384ELi128ELb0ELb1ELb1ELb0ELb1ELb1EEEEEEEEEvNT_6ParamsE,"ax",@progbits
	.align	128
.text._ZN7cutlass13device_kernelIN5flash11enable_sm90INS1_16FlashAttnFwdSm90INS1_25CollectiveMainloopFwdSm90ILi2EN4cute5tupleIJNS5_1CILi1EEES8_S8_EEENS6_IJNS7_ILi192EEENS7_ILi128EEENS7_ILi96EEEEEELi96ENS_12float_e4m3_tEfNS_4arch4Sm90ELb0ELb0ELb1ELb1ELb0ELb1ELb0ELb1ELb1ELb1ELb0ELb0EEENS1_21CollectiveEpilogueFwdINS6_IJSA_SC_SB_EEES9_NS_10bfloat16_tESG_Li384ELb1ELb1ELb0ELb1EEENS1_36VarlenDynamicPersistentTileSchedulerILi192ELi128ELi384ELi128ELb0ELb1ELb1ELb0ELb1ELb1EEEEEEEEEvNT_6ParamsE:
        .type           _ZN7cutlass13device_kernelIN5flash11enable_sm90INS1_16FlashAttnFwdSm90INS1_25CollectiveMainloopFwdSm90ILi2EN4cute5tupleIJNS5_1CILi1EEES8_S8_EEENS6_IJNS7_ILi192EEENS7_ILi128EEENS7_ILi96EEEEEELi96ENS_12float_e4m3_tEfNS_4arch4Sm90ELb0ELb0ELb1ELb1ELb0ELb1ELb0ELb1ELb1ELb1ELb0ELb0EEENS1_21CollectiveEpilogueFwdINS6_IJSA_SC_SB_EEES9_NS_10bfloat16_tESG_Li384ELb1ELb1ELb0ELb1EEENS1_36VarlenDynamicPersistentTileSchedulerILi192ELi128ELi384ELi128ELb0ELb1ELb1ELb0ELb1ELb1EEEEEEEEEvNT_6ParamsE,@function
        .size           _ZN7cutlass13device_kernelIN5flash11enable_sm90INS1_16FlashAttnFwdSm90INS1_25CollectiveMainloopFwdSm90ILi2EN4cute5tupleIJNS5_1CILi1EEES8_S8_EEENS6_IJNS7_ILi192EEENS7_ILi128EEENS7_ILi96EEEEEELi96ENS_12float_e4m3_tEfNS_4arch4Sm90ELb0ELb0ELb1ELb1ELb0ELb1ELb0ELb1ELb1ELb1ELb0ELb0EEENS1_21CollectiveEpilogueFwdINS6_IJSA_SC_SB_EEES9_NS_10bfloat16_tESG_Li384ELb1ELb1ELb0ELb1EEENS1_36VarlenDynamicPersistentTileSchedulerILi192ELi128ELi384ELi128ELb0ELb1ELb1ELb0ELb1ELb1EEEEEEEEEvNT_6ParamsE,(.L_x_2300 - _ZN7cutlass13device_kernelIN5flash11enable_sm90INS1_16FlashAttnFwdSm90INS1_25CollectiveMainloopFwdSm90ILi2EN4cute5tupleIJNS5_1CILi1EEES8_S8_EEENS6_IJNS7_ILi192EEENS7_ILi128EEENS7_ILi96EEEEEELi96ENS_12float_e4m3_tEfNS_4arch4Sm90ELb0ELb0ELb1ELb1ELb0ELb1ELb0ELb1ELb1ELb1ELb0ELb0EEENS1_21CollectiveEpilogueFwdINS6_IJSA_SC_SB_EEES9_NS_10bfloat16_tESG_Li384ELb1ELb1ELb0ELb1EEENS1_36VarlenDynamicPersistentTileSchedulerILi192ELi128ELi384ELi128ELb0ELb1ELb1ELb0ELb1ELb1EEEEEEEEEvNT_6ParamsE)
        .other          _ZN7cutlass13device_kernelIN5flash11enable_sm90INS1_16FlashAttnFwdSm90INS1_25CollectiveMainloopFwdSm90ILi2EN4cute5tupleIJNS5_1CILi1EEES8_S8_EEENS6_IJNS7_ILi192EEENS7_ILi128EEENS7_ILi96EEEEEELi96ENS_12float_e4m3_tEfNS_4arch4Sm90ELb0ELb0ELb1ELb1ELb0ELb1ELb0ELb1ELb1ELb1ELb0ELb0EEENS1_21CollectiveEpilogueFwdINS6_IJSA_SC_SB_EEES9_NS_10bfloat16_tESG_Li384ELb1ELb1ELb0ELb1EEENS1_36VarlenDynamicPersistentTileSchedulerILi192ELi128ELi384ELi128ELb0ELb1ELb1ELb0ELb1ELb1EEEEEEEEEvNT_6ParamsE,@"STO_CUDA_ENTRY STV_DEFAULT"
_ZN7cutlass13device_kernelIN5flash11enable_sm90INS1_16FlashAttnFwdSm90INS1_25CollectiveMainloopFwdSm90ILi2EN4cute5tupleIJNS5_1CILi1EEES8_S8_EEENS6_IJNS7_ILi192EEENS7_ILi128EEENS7_ILi96EEEEEELi96ENS_12float_e4m3_tEfNS_4arch4Sm90ELb0ELb0ELb1ELb1ELb0ELb1ELb0ELb1ELb1ELb1ELb0ELb0EEENS1_21CollectiveEpilogueFwdINS6_IJSA_SC_SB_EEES9_NS_10bfloat16_tESG_Li384ELb1ELb1ELb0ELb1EEENS1_36VarlenDynamicPersistentTileSchedulerILi192ELi128ELi384ELi128ELb0ELb1ELb1ELb0ELb1ELb1EEEEEEEEEvNT_6ParamsE:
[----:B------:R-:W0:Y:S02]  /*0000*/  LDC R1, c[0x0][0x28] ;  /* 0x00000a00ff017b82 */ /* 0x000e240000000800 */
[----:B0-----:R-:W-:Y:S01]  /*0010*/  VIADD R1, R1, 0xffffff90 ;  /* 0xffffff9001017836 */ /* 0x001fe20000000000 */
[----:B------:R-:W0:Y:S01]  /*0020*/  S2R R3, SR_TID.X ;  /* 0x0000000000037919 */ /* 0x000e220000002100 */
[----:B------:R-:W-:Y:S01]  /*0030*/  ELECT P0, URZ, PT ;  /* 0x00000000003f782f */ /* 0x000fe20003800000 */
[----:B------:R-:W-:Y:S01]  /*0040*/  BSSY B0, `(.L_x_305) ;  /* 0x0000014000007945 */ /* 0x000fe20003800000 */
[--C-:B0-----:R-:W-:Y:S02]  /*0050*/  SHF.R.U32.HI R0, RZ, 0x5, R3.reuse ;  /* 0x00000005ff007819 */ /* 0x101fe40000011603 */
[----:B------:R-:W-:-:S03]  /*0060*/  SHF.R.U32.HI R3, RZ, 0x7, R3 ;  /* 0x00000007ff037819 */ /* 0x000fc60000011603 */
[----:B------:R-:W0:Y:S02]  /*0070*/  SHFL.IDX PT, R2, R0, RZ, 0x1f ;  /* 0x00001fff00027589 */ /* 0x000e2400000e0000 */
[----:B0-----:R-:W-:-:S13]  /*0080*/  ISETP.EQ.AND P0, PT, R2, RZ, P0 ;  /* 0x000000ff0200720c */ /* 0x001fda0000702270 */
[----:B------:R-:W-:Y:S05]  /*0090*/  @!P0 BRA `(.L_x_306) ;  /* 0x0000000000388947 */ /* 0x000fea0003800000 */
[----:B------:R-:W-:Y:S02]  /*00a0*/  ULDC.64 UR4, c[0x0][0x198] ;  /* 0x0000660000047ab9 */ /* 0x000fe40000000a00 */
[----:B------:R-:W-:Y:S02]  /*00b0*/  UIADD3 UR6, UP0, UR4, 0x370, URZ ;  /* 0x0000037004067890 */ /* 0x000fe4000ff1e03f */
[----:B------:R-:W-:Y:S02]  /*00c0*/  UIADD3 UR8, UP1, UR4, 0x470, URZ ;  /* 0x0000047004087890 */ /* 0x000fe4000ff3e03f */
[----:B------:R-:W-:Y:S02]  /*00d0*/  UIADD3 UR10, UP2, UR4, 0x570, URZ ;  /* 0x00000570040a7890 */ /* 0x000fe4000ff5e03f */
[----:B------:R-:W-:Y:S02]  /*00e0*/  UIADD3 UR4, UP3, UR4, 0x670, URZ ;  /* 0x0000067004047890 */ /* 0x000fe4000ff7e03f */
[----:B------:R-:W-:-:S02]  /*00f0*/  UIADD3.X UR7, URZ, UR5, URZ, UP0, !UPT ;  /* 0x000000053f077290 */ /* 0x000fc400087fe43f */
[----:B------:R-:W-:Y:S02]  /*0100*/  UIADD3.X UR9, URZ, UR5, URZ, UP1, !UPT ;  /* 0x000000053f097290 */ /* 0x000fe40008ffe43f */
[----:B------:R-:W-:Y:S02]  /*0110*/  UIADD3.X UR11, URZ, UR5, URZ, UP2, !UPT ;  /* 0x000000053f0b7290 */ /* 0x000fe400097fe43f */
[----:B------:R-:W-:-:S03]  /*0120*/  UIADD3.X UR5, URZ, UR5, URZ, UP3, !UPT ;  /* 0x000000053f057290 */ /* 0x000fc60009ffe43f */
[----:B------:R0:W-:Y:S02]  /*0130*/  UTMACCTL.PF [UR6] ;  /* 0x00000000060079b9 */ /* 0x0001e40008040000 */
[----:B------:R0:W-:Y:S02]  /*0140*/  UTMACCTL.PF [UR8] ;  /* 0x00000000080079b9 */ /* 0x0001e40008040000 */
[----:B------:R0:W-:Y:S02]  /*0150*/  UTMACCTL.PF [UR10] ;  /* 0x000000000a0079b9 */ /* 0x0001e40008040000 */
[----:B------:R0:W-:Y:S02]  /*0160*/  UTMACCTL.PF [UR4] ;  /* 0x00000000040079b9 */ /* 0x0001e40008040000 */
[----:B0-----:R-:W-:Y:S01]  /*0170*/  NOP ;  /* 0x0000000000007918 */ /* 0x001fe20000000000 */
.L_x_306:
[----:B------:R-:W-:Y:S05]  /*0180*/  BSYNC B0 ;  /* 0x0000000000007941 */ /* 0x000fea0003800000 */
.L_x_305:
        /* <DEDUP_REMOVED lines=41> */
.L_x_307:
        /* <DEDUP_REMOVED lines=22> */
.L_x_308:
        /* <DEDUP_REMOVED lines=18> */
.L_x_309:
        /* <DEDUP_REMOVED lines=22> */
.L_x_310:
        /* <DEDUP_REMOVED lines=22> */
.L_x_311:
[----:B------:R-:W-:Y:S01]  /*0960*/  PLOP3.LUT P0, PT, PT, PT, UP0, 0x80, 0x0 ;  /* 0x000000000000781c */ /* 0x000fe20003f0f008 */
[----:B------:R-:W-:Y:S01]  /*0970*/  UMOV UR37, 0x1 ;  /* 0x0000000100257882 */ /* 0x000fe20000000000 */
[----:B------:R-:W-:Y:S01]  /*0980*/  NOP ;  /* 0x0000000000007918 */ /* 0x000fe20000000000 */
[----:B------:R-:W-:Y:S01]  /*0990*/  USEL UR37, UR37, 0x2, !UP0 ;  /* 0x0000000225257887 */ /* 0x000fe2000c000000 */
[----:B------:R-:W-:Y:S01]  /*09a0*/  BSSY B8, `(.L_x_312) ;  /* 0x0001878000087945 */ /* 0x000fe20003800000 */
[----:B------:R-:W-:Y:S01]  /*09b0*/  ULDC.64 UR42, c[0x0][0x208] ;  /* 0x00008200002a7ab9 */ /* 0x000fe20000000a00 */
[----:B012-4-:R-:W-:Y:S07]  /*09c0*/  BAR.SYNC.DEFER_BLOCKING 0x0 ;  /* 0x0000000000007b1d */ /* 0x017fee0000010000 */
[----:B------:R-:W-:Y:S05]  /*09d0*/  @!P0 BRA `(.L_x_313) ;  /* 0x0000012000508947 */ /* 0x000fea0003800000 */
.L_x_314:
[----:B------:R-:W-:-:S08]  /*09e0*/  NOP ;  /* 0x0000000000007918 */ /* 0x000fd00000000000 */
[----:B------:R-:W0:Y:S02]  /*09f0*/  USETMAXREG.TRY_ALLOC.CTAPOOL UP0, 0xa0 ;  /* 0x000000a0000079c8 */ /* 0x000e240008000600 */
[----:B0-----:R-:W-:-:S13]  /*0a00*/  PLOP3.LUT P0, PT, PT, PT, UP0, 0x80, 0x0 ;  /* 0x000000000000781c */ /* 0x001fda0003f0f008 */
[----:B------:R-:W-:Y:S05]  /*0a10*/  @!P0 BRA `(.L_x_314) ;  /* 0xfffffffc00f08947 */ /* 0x000fea000383ffff */
[----:B------:R-:W0:Y:S08]  /*0a20*/  S2UR UR4, SR_CgaCtaId ;  /* 0x00000000000479c3 */ /* 0x000e300000008800 */
[----:B------:R-:W-:Y:S06]  /*0a30*/  BAR.ARV 0x8, 0x200 ;  /* 0x0208000000007b1d */ /* 0x000fec0000002000 */
[----:B------:R-:W-:-:S02]  /*0a40*/  MOV R16, 0x400 ;  /* 0x0000040000107802 */ /* 0x000fc40000000f00 */
[----:B------:R-:W-:Y:S01]  /*0a50*/  BAR.SYNC.DEFER_BLOCKING 0x5, 0x200 ;  /* 0x0148000000007b1d */ /* 0x000fe20000010000 */
[----:B0-----:R-:W-:-:S05]  /*0a60*/  IMAD.U32 R0, RZ, RZ, UR4 ;  /* 0x00000004ff007e24 */ /* 0x001fca000f8e00ff */
[----:B------:R-:W-:Y:S01]  /*0a70*/  ULDC UR4, c[0x0][0xc3c] ;  /* 0x00030f0000047ab9 */ /* 0x000fe20000000800 */
[----:B------:R-:W-:Y:S01]  /*0a80*/  LEA R16, R0, R16, 0x18 ;  /* 0x0000001000107211 */ /* 0x000fe200078ec0ff */
[----:B------:R-:W-:Y:S04]  /*0a90*/  STL [R1+0x18], R0 ;  /* 0x0000180001007387 */ /* 0x000fe80000100800 */
[----:B------:R-:W0:Y:S01]  /*0aa0*/  LDS.128 R8, [R16+0x19cd0] ;  /* 0x019cd00010087984 */ /* 0x000e220000000c00 */
[----:B------:R-:W-:Y:S06]  /*0ab0*/  BAR.ARV 0x4, 0x200 ;  /* 0x0108000000007b1d */ /* 0x000fec0000002000 */
[----:B0-----:R-:W-:-:S13]  /*0ac0*/  ISETP.GE.AND P0, PT, R11, UR4, PT ;  /* 0x000000040b007c0c */ /* 0x001fda000bf06270 */
[----:B------:R-:W-:Y:S05]  /*0ad0*/  @P0 BRA `(.L_x_315) ;  /* 0x0000018400900947 */ /* 0x000fea0003800000 */
[----:B------:R-:W0:Y:S01]  /*0ae0*/  S2R R0, SR_TID.X ;  /* 0x0000000000007919 */ /* 0x000e220000002100 */
[----:B------:R-:W-:Y:S01]  /*0af0*/  IMAD.MOV.U32 R23, RZ, RZ, RZ ;  /* 0x000000ffff177224 */ /* 0x000fe200078e00ff */
[----:B------:R-:W-:Y:S01]  /*0b00*/  CS2R R154, SRZ ;  /* 0x00000000009a7805 */ /* 0x000fe2000001ff00 */
[----:B------:R-:W-:Y:S01]  /*0b10*/  ULOP3.LUT UR36, UR37, 0x1, URZ, 0xfc, !UPT ;  /* 0x0000000125247892 */ /* 0x000fe2000f8efc3f */
[----:B0-----:R-:W-:-:S05]  /*0b20*/  VIADD R24, R0, 0xffffff80 ;  /* 0xffffff8000187836 */ /* 0x001fca0000000000 */
[----:B------:R-:W-:Y:S02]  /*0b30*/  SHF.R.S32.HI R0, RZ, 0x1f, R24 ;  /* 0x0000001fff007819 */ /* 0x000fe40000011418 */
[-C--:B------:R-:W-:Y:S02]  /*0b40*/  LEA.HI R6, R24, R24.reuse, RZ, 0x1 ;  /* 0x0000001818067211 */ /* 0x080fe400078f08ff */
[CC--:B------:R-:W-:Y:S02]  /*0b50*/  LEA.HI R2, R0.reuse, R24.reuse, RZ, 0x5 ;  /* 0x0000001800027211 */ /* 0x0c0fe400078f28ff */
[----:B------:R-:W-:Y:S02]  /*0b60*/  LEA.HI R3, R0, R24, RZ, 0x4 ;  /* 0x0000001800037211 */ /* 0x000fe400078f20ff */
[----:B------:R-:W-:Y:S01]  /*0b70*/  LOP3.LUT R7, R6, 0xfffffffe, RZ, 0xc0, !PT ;  /* 0xfffffffe06077812 */ /* 0x000fe200078ec0ff */
[----:B------:R-:W-:Y:S01]  /*0b80*/  IMAD.SHL.U32 R4, R2, 0x10, RZ ;  /* 0x0000001002047824 */ /* 0x000fe200078e00ff */
[----:B------:R-:W-:-:S02]  /*0b90*/  LOP3.LUT R2, R3, 0x7fffff0, RZ, 0xc0, !PT ;  /* 0x07fffff003027812 */ /* 0x000fc400078ec0ff */
[----:B------:R-:W-:Y:S01]  /*0ba0*/  SHF.R.S32.HI R22, RZ, 0x1, R6 ;  /* 0x00000001ff167819 */ /* 0x000fe20000011406 */
[----:B------:R-:W-:Y:S01]  /*0bb0*/  IMAD.IADD R18, R24, 0x1, -R7 ;  /* 0x0000000118127824 */ /* 0x000fe200078e0a07 */
[----:B------:R-:W-:Y:S01]  /*0bc0*/  LOP3.LUT R5, R4, 0xfffffe00, RZ, 0xc0, !PT ;  /* 0xfffffe0004057812 */ /* 0x000fe200078ec0ff */
[----:B------:R-:W-:Y:S01]  /*0bd0*/  IMAD.IADD R4, R24, 0x1, -R2 ;  /* 0x0000000118047824 */ /* 0x000fe200078e0a02 */
[----:B------:R-:W-:Y:S01]  /*0be0*/  LEA.HI R2, R0, R24, RZ, 0x7 ;  /* 0x0000001800027211 */ /* 0x000fe200078f38ff */
[----:B------:R-:W-:Y:S01]  /*0bf0*/  IMAD.SHL.U32 R152, R18, 0x8, RZ ;  /* 0x0000000812987824 */ /* 0x000fe200078e00ff */
[----:B------:R-:W-:Y:S01]  /*0c00*/  SHF.R.S32.HI R13, RZ, 0x1f, R6 ;  /* 0x0000001fff0d7819 */ /* 0x000fe20000011406 */
[----:B------:R-:W-:Y:S01]  /*0c10*/  IMAD R4, R4, 0x20, R5 ;  /* 0x0000002004047824 */ /* 0x000fe200078e0205 */
[----:B------:R-:W-:Y:S01]  /*0c20*/  LOP3.LUT R6, R2, 0xffffff80, RZ, 0xc0, !PT ;  /* 0xffffff8002067812 */ /* 0x000fe200078ec0ff */
[C---:B------:R-:W-:Y:S01]  /*0c30*/  VIADD R21, R152.reuse, 0x20 ;  /* 0x0000002098157836 */ /* 0x040fe20000000000 */
[----:B------:R-:W-:Y:S01]  /*0c40*/  SHF.R.S32.HI R20, RZ, 0x7, R2 ;  /* 0x00000007ff147819 */ /* 0x000fe20000011402 */
[----:B------:R-:W-:Y:S01]  /*0c50*/  VIADD R157, R152, 0x10 ;  /* 0x00000010989d7836 */ /* 0x000fe20000000000 */
[----:B------:R-:W-:Y:S01]  /*0c60*/  SHF.R.S32.HI R2, RZ, 0x4, R3 ;  /* 0x00000004ff027819 */ /* 0x000fe20000011403 */
[----:B------:R-:W-:Y:S01]  /*0c70*/  IMAD.IADD R17, R24, 0x1, -R6 ;  /* 0x0000000118117824 */ /* 0x000fe200078e0a06 */
[----:B------:R-:W-:Y:S01]  /*0c80*/  LEA.HI R13, R13, R22, RZ, 0x2 ;  /* 0x000000160d0d7211 */ /* 0x000fe200078f10ff */
[----:B------:R-:W-:Y:S01]  /*0c90*/  IMAD.IADD R12, R152, 0x1, R21 ;  /* 0x00000001980c7824 */ /* 0x000fe200078e0215 */
[----:B------:R-:W-:Y:S01]  /*0ca0*/  LEA.HI R3, R3, R2, RZ, 0x1 ;  /* 0x0000000203037211 */ /* 0x000fe200078f08ff */
[----:B------:R-:W-:Y:S01]  /*0cb0*/  STL [R1+0x10], R21 ;  /* 0x0000101501007387 */ /* 0x000fe20000100800 */
[----:B------:R-:W-:Y:S01]  /*0cc0*/  SHF.R.S32.HI R6, RZ, 0x1f, R17 ;  /* 0x0000001fff067819 */ /* 0x000fe20000011411 */
[----:B------:R-:W-:Y:S01]  /*0cd0*/  IMAD.SHL.U32 R18, R18, 0x10, RZ ;  /* 0x0000001012127824 */ /* 0x000fe200078e00ff */
[----:B------:R-:W-:-:S02]  /*0ce0*/  LOP3.LUT R13, R13, 0x7fffffc, RZ, 0xc0, !PT ;  /* 0x07fffffc0d0d7812 */ /* 0x000fc400078ec0ff */
[----:B------:R-:W-:Y:S02]  /*0cf0*/  LEA.HI R7, R6, R17, RZ, 0x2 ;  /* 0x0000001106077211 */ /* 0x000fe400078f10ff */
[----:B------:R-:W-:Y:S02]  /*0d00*/  LOP3.LUT R3, R3, 0x1ffffffe, RZ, 0xc0, !PT ;  /* 0x1ffffffe03037812 */ /* 0x000fe400078ec0ff */
[--C-:B------:R-:W-:Y:S02]  /*0d10*/  SHF.R.S32.HI R8, RZ, 0x2, R7.reuse ;  /* 0x00000002ff087819 */ /* 0x100fe40000011407 */
[----:B------:R-:W-:Y:S01]  /*0d20*/  SHF.R.S32.HI R15, RZ, 0x1f, R7 ;  /* 0x0000001fff0f7819 */ /* 0x000fe20000011407 */
[----:B------:R-:W-:Y:S01]  /*0d30*/  IMAD.IADD R3, R2, 0x1, -R3 ;  /* 0x0000000102037824 */ /* 0x000fe200078e0a03 */
[----:B------:R-:W-:Y:S02]  /*0d40*/  IADD3 R13, R22, -R13, RZ ;  /* 0x8000000d160d7210 */ /* 0x000fe40007ffe0ff */
[----:B------:R-:W-:Y:S01]  /*0d50*/  LEA.HI R5, R0, R24, RZ, 0x3 ;  /* 0x0000001800057211 */ /* 0x000fe200078f18ff */
[----:B------:R-:W-:Y:S01]  /*0d60*/  IMAD R3, R3, 0x8, R4 ;  /* 0x0000000803037824 */ /* 0x000fe200078e0204 */
[----:B------:R-:W-:Y:S01]  /*0d70*/  LEA.HI R15, R15, R8, RZ, 0x3 ;  /* 0x000000080f0f7211 */ /* 0x000fe200078f18ff */
[----:B------:R-:W-:Y:S01]  /*0d80*/  IMAD R14, R2, 0x8, R13 ;  /* 0x00000008020e7824 */ /* 0x000fe200078e020d */
[----:B------:R-:W-:Y:S01]  /*0d90*/  SHF.R.S32.HI R5, RZ, 0x3, R5 ;  /* 0x00000003ff057819 */ /* 0x000fe20000011405 */
[----:B------:R-:W-:Y:S01]  /*0da0*/  IMAD.HI R2, R20, 0x55555556, RZ ;  /* 0x5555555614027827 */ /* 0x000fe200078e02ff */
[----:B------:R-:W-:-:S02]  /*0db0*/  LOP3.LUT R15, R15, 0xfffffff8, RZ, 0xc0, !PT ;  /* 0xfffffff80f0f7812 */ /* 0x000fc400078ec0ff */
[----:B------:R-:W-:Y:S01]  /*0dc0*/  LEA.HI R6, R6, R17, RZ, 0x5 ;  /* 0x0000001106067211 */ /* 0x000fe200078f28ff */
[----:B------:R-:W-:Y:S01]  /*0dd0*/  IMAD.SHL.U32 R5, R5, 0x80, RZ ;  /* 0x0000008005057824 */ /* 0x000fe200078e00ff */
[----:B------:R-:W-:Y:S01]  /*0de0*/  SHF.R.S32.HI R13, RZ, 0x1f, R12 ;  /* 0x0000001fff0d7819 */ /* 0x000fe2000001140c */
[----:B------:R-:W-:Y:S01]  /*0df0*/  IMAD.IADD R15, R8, 0x1, -R15 ;  /* 0x00000001080f7824 */ /* 0x000fe200078e0a0f */
[----:B------:R-:W-:Y:S01]  /*0e00*/  LEA.HI R2, R2, R2, RZ, 0x1 ;  /* 0x0000000202027211 */ /* 0x000fe200078f08ff */
[----:B------:R-:W-:Y:S01]  /*0e10*/  IMAD.SHL.U32 R14, R14, 0x20, RZ ;  /* 0x000000200e0e7824 */ /* 0x000fe200078e00ff */
[----:B------:R-:W-:Y:S01]  /*0e20*/  SHF.R.S32.HI R6, RZ, 0x5, R6 ;  /* 0x00000005ff067819 */ /* 0x000fe20000011406 */
[----:B------:R-:W-:Y:S01]  /*0e30*/  IMAD.MOV.U32 R8, RZ, RZ, -0x2 ;  /* 0xfffffffeff087424 */ /* 0x000fe200078e00ff */
[-C--:B------:R-:W-:Y:S01]  /*0e40*/  LEA.HI R19, R13, R12.reuse, RZ, 0x4 ;  /* 0x0000000c0d137211 */ /* 0x080fe200078f20ff */
[----:B------:R-:W-:Y:S01]  /*0e50*/  IMAD R2, R2, -0x3, R20 ;  /* 0xfffffffd02027824 */ /* 0x000fe200078e0214 */
[----:B------:R-:W-:Y:S01]  /*0e60*/  LOP3.LUT R7, R7, 0x7ffffffc, RZ, 0xc0, !PT ;  /* 0x7ffffffc07077812 */ /* 0x000fe200078ec0ff */
[----:B------:R-:W-:Y:S01]  /*0e70*/  IMAD R15, R6, 0x10, R15 ;  /* 0x00000010060f7824 */ /* 0x000fe200078e020f */
[----:B------:R-:W-:Y:S01]  /*0e80*/  LEA.HI R12, R13, R12, RZ, 0x5 ;  /* 0x0000000c0d0c7211 */ /* 0x000fe200078f28ff */
[----:B------:R-:W-:Y:S01]  /*0e90*/  STL [R1+0x14], R14 ;  /* 0x0000140e01007387 */ /* 0x000fe20000100800 */
[----:B------:R-:W-:Y:S01]  /*0ea0*/  LOP3.LUT R156, R5, 0x80, RZ, 0xc0, !PT ;  /* 0x00000080059c7812 */ /* 0x000fe200078ec0ff */
[----:B------:R-:W-:Y:S01]  /*0eb0*/  IMAD.IADD R7, R17, 0x1, -R7 ;  /* 0x0000000111077824 */ /* 0x000fe200078e0a07 */
[----:B------:R-:W-:Y:S01]  /*0ec0*/  SHF.R.S32.HI R12, RZ, 0x5, R12 ;  /* 0x00000005ff0c7819 */ /* 0x000fe2000001140c */
[----:B------:R0:W-:Y:S01]  /*0ed0*/  STL [R1+0x64], R3 ;  /* 0x0000640301007387 */ /* 0x0001e20000100800 */
[----:B------:R-:W-:Y:S01]  /*0ee0*/  LEA.HI R0, R0, R24, RZ, 0x2 ;  /* 0x0000001800007211 */ /* 0x000fe200078f10ff */
[----:B------:R-:W-:Y:S01]  /*0ef0*/  IMAD R6, R7, R8, 0x80 ;  /* 0x0000008007067424 */ /* 0x000fe200078e0208 */
[----:B------:R-:W-:Y:S01]  /*0f00*/  SHF.R.U32.HI R20, RZ, 0x3, R156 ;  /* 0x00000003ff147819 */ /* 0x000fe2000001169c */
[----:B------:R-:W-:Y:S01]  /*0f10*/  IMAD R13, R12, 0x1800, R14 ;  /* 0x000018000c0d7824 */ /* 0x000fe200078e020e */
[----:B------:R-:W-:Y:S01]  /*0f20*/  LOP3.LUT R5, R156, 0x10, R19, 0xf8, !PT ;  /* 0x000000109c057812 */ /* 0x000fe200078ef813 */
[----:B------:R-:W-:Y:S01]  /*0f30*/  IMAD.MOV.U32 R17, RZ, RZ, RZ ;  /* 0x000000ffff117224 */ /* 0x000fe200078e00ff */
[----:B------:R1:W-:Y:S01]  /*0f40*/  STL [R1+0x5c], R6 ;  /* 0x00005c0601007387 */ /* 0x0003e20000100800 */
[----:B------:R-:W-:-:S02]  /*0f50*/  SHF.R.S32.HI R8, RZ, 0x1f, R157 ;  /* 0x0000001fff087819 */ /* 0x000fc4000001149d */
[----:B0-----:R-:W-:Y:S02]  /*0f60*/  LEA R3, R2, R15, 0x6 ;  /* 0x0000000f02037211 */ /* 0x001fe400078e30ff */
[----:B------:R-:W-:Y:S02]  /*0f70*/  LOP3.LUT R2, R0, 0xfffffffc, RZ, 0xc0, !PT ;  /* 0xfffffffc00027812 */ /* 0x000fe400078ec0ff */
[----:B------:R-:W-:Y:S02]  /*0f80*/  LOP3.LUT R5, R5, R20, RZ, 0x3c, !PT ;  /* 0x0000001405057212 */ /* 0x000fe400078e3cff */
[----:B------:R-:W-:Y:S01]  /*0f90*/  SHF.R.S32.HI R0, RZ, 0x2, R0 ;  /* 0x00000002ff007819 */ /* 0x000fe20000011400 */
[----:B-1----:R-:W-:Y:S01]  /*0fa0*/  IMAD.IADD R6, R24, 0x1, -R2 ;  /* 0x0000000118067824 */ /* 0x002fe200078e0a02 */
[----:B------:R-:W-:Y:S02]  /*0fb0*/  IADD3 R4, R16, R13, R5 ;  /* 0x0000000d10047210 */ /* 0x000fe40007ffe005 */
[----:B------:R-:W-:-:S02]  /*0fc0*/  SHF.R.S32.HI R2, RZ, 0x1f, R22 ;  /* 0x0000001fff027819 */ /* 0x000fc40000011416 */
[----:B------:R-:W-:Y:S01]  /*0fd0*/  LEA.HI R0, R6, R6, RZ, 0x1 ;  /* 0x0000000606007211 */ /* 0x000fe200078f08ff */
[----:B------:R0:W-:Y:S01]  /*0fe0*/  STL [R1+0x54], R4 ;  /* 0x0000540401007387 */ /* 0x0001e20000100800 */
[----:B------:R-:W-:Y:S02]  /*0ff0*/  SHF.R.S32.HI R7, RZ, 0x1f, R21 ;  /* 0x0000001fff077819 */ /* 0x000fe40000011415 */
[----:B------:R-:W-:Y:S01]  /*1000*/  LOP3.LUT R2, R0, 0x1ffffffe, RZ, 0xc0, !PT ;  /* 0x1ffffffe00027812 */ /* 0x000fe200078ec0ff */
[----:B------:R-:W-:Y:S01]  /*1010*/  STL [R1+0x4], R9 ;  /* 0x0000040901007387 */ /* 0x000fe20000100800 */
[----:B------:R-:W-:-:S03]  /*1020*/  LOP3.LUT R0, R156, 0x10, R18, 0xf8, !PT ;  /* 0x000000109c007812 */ /* 0x000fc600078ef812 */
[----:B------:R-:W-:Y:S01]  /*1030*/  STL [R1+0x8], R10 ;  /* 0x0000080a01007387 */ /* 0x000fe20000100800 */
[----:B------:R-:W-:Y:S01]  /*1040*/  LOP3.LUT R0, R0, R20, RZ, 0x3c, !PT ;  /* 0x0000001400007212 */ /* 0x000fe200078e3cff */
[C---:B0-----:R-:W-:Y:S02]  /*1050*/  IMAD.SHL.U32 R4, R6.reuse, 0x8, RZ ;  /* 0x0000000806047824 */ /* 0x041fe400078e00ff */
[----:B------:R-:W-:Y:S01]  /*1060*/  STL [R1+0x58], R3 ;  /* 0x0000580301007387 */ /* 0x000fe20000100800 */
[----:B------:R-:W-:Y:S02]  /*1070*/  IMAD.IADD R2, R6, 0x1, -R2 ;  /* 0x0000000106027824 */ /* 0x000fe400078e0a02 */
[C---:B------:R-:W-:Y:S01]  /*1080*/  VIADD R5, R4.reuse, 0x20 ;  /* 0x0000002004057836 */ /* 0x040fe20000000000 */
[----:B------:R-:W-:Y:S04]  /*1090*/  STL [R1+0xc], R11 ;  /* 0x00000c0b01007387 */ /* 0x000fe80000100800 */
[----:B------:R-:W-:Y:S04]  /*10a0*/  STL [R1+0x34], RZ ;  /* 0x000034ff01007387 */ /* 0x000fe80000100800 */
[----:B------:R0:W-:Y:S04]  /*10b0*/  STL [R1+0x24], R4 ;  /* 0x0000240401007387 */ /* 0x0001e80000100800 */
[----:B------:R-:W-:Y:S04]  /*10c0*/  STL [R1+0x50], R8 ;  /* 0x0000500801007387 */ /* 0x000fe80000100800 */
[----:B------:R-:W-:Y:S01]  /*10d0*/  STL [R1+0x40], R5 ;  /* 0x0000400501007387 */ /* 0x000fe20000100800 */
[----:B0-----:R-:W-:-:S03]  /*10e0*/  VIADD R4, R4, 0x40 ;  /* 0x0000004004047836 */ /* 0x001fc60000000000 */
[----:B------:R0:W-:Y:S02]  /*10f0*/  STL [R1+0x4c], R7 ;  /* 0x00004c0701007387 */ /* 0x0001e40000100800 */
[----:B------:R-:W-:Y:S02]  /*1100*/  SHF.R.S32.HI R6, RZ, 0x1f, R4 ;  /* 0x0000001fff067819 */ /* 0x000fe40000011404 */
[----:B------:R1:W-:Y:S01]  /*1110*/  STL [R1+0x44], R4 ;  /* 0x0000440401007387 */ /* 0x0003e20000100800 */
[----:B0-----:R-:W-:Y:S01]  /*1120*/  SHF.R.S32.HI R7, RZ, 0x1f, R5 ;  /* 0x0000001fff077819 */ /* 0x001fe20000011405 */
[----:B------:R-:W-:Y:S01]  /*1130*/  IMAD.IADD R5, R14, 0x1, R0 ;  /* 0x000000010e057824 */ /* 0x000fe200078e0200 */
[----:B------:R-:W-:Y:S02]  /*1140*/  LEA R0, R2, R3, 0x3 ;  /* 0x0000000302007211 */ /* 0x000fe400078e18ff */
[----:B-1----:R-:W-:Y:S01]  /*1150*/  SHF.R.S32.HI R4, RZ, 0x4, R19 ;  /* 0x00000004ff047819 */ /* 0x002fe20000011413 */
[----:B------:R0:W-:Y:S04]  /*1160*/  STL [R1+0x6c], R7 ;  /* 0x00006c0701007387 */ /* 0x0001e80000100800 */
[----:B------:R0:W-:Y:S04]  /*1170*/  STL [R1+0x68], R6 ;  /* 0x0000680601007387 */ /* 0x0001e80000100800 */
[----:B------:R0:W-:Y:S04]  /*1180*/  STL [R1+0x1c], R5 ;  /* 0x00001c0501007387 */ /* 0x0001e80000100800 */
[----:B------:R0:W-:Y:S04]  /*1190*/  STL [R1+0x60], R0 ;  /* 0x0000600001007387 */ /* 0x0001e80000100800 */
[----:B------:R0:W-:Y:S02]  /*11a0*/  STL [R1+0x48], R4 ;  /* 0x0000480401007387 */ /* 0x0001e40000100800 */
.L_x_430:
[----:B0-----:R-:W2:Y:S01]  /*11b0*/  LDL.LU R0, [R1+0xc] ;  /* 0x00000c0001007983 */ /* 0x001ea20000300800 */
[----:B----4-:R-:W2:Y:S01]  /*11c0*/  LDC.64 R2, c[0x0][0xc88] ;  /* 0x00032200ff027b82 */ /* 0x010ea20000000a00 */
[----:B------:R-:W-:Y:S01]  /*11d0*/  ULDC.64 UR4, c[0x0][0xa28] ;  /* 0x00028a0000047ab9 */ /* 0x000fe20000000a00 */
[----:B------:R-:W-:Y:S01]  /*11e0*/  ULDC.64 UR8, c[0x0][0xa18] ;  /* 0x0002860000087ab9 */ /* 0x000fe20000000a00 */
[----:B------:R-:W-:Y:S01]  /*11f0*/  ISETP.NE.U32.AND P2, PT, RZ, UR4, PT ;  /* 0x00000004ff007c0c */ /* 0x000fe2000bf45070 */
[----:B-1-3--:R-:W-:Y:S01]  /*1200*/  IMAD.MOV.U32 R9, RZ, RZ, RZ ;  /* 0x000000ffff097224 */ /* 0x00afe200078e00ff */
[----:B------:R-:W3:Y:S01]  /*1210*/  LDL R30, [R1+0x8] ;  /* 0x00000800011e7983 */ /* 0x000ee20000100800 */
[----:B------:R-:W-:Y:S01]  /*1220*/  ULDC.64 UR6, c[0x0][0xa08] ;  /* 0x0002820000067ab9 */ /* 0x000fe20000000a00 */
[----:B------:R-:W-:Y:S01]  /*1230*/  ISETP.NE.AND.EX P2, PT, RZ, UR5, PT, P2 ;  /* 0x00000005ff007c0c */ /* 0x000fe2000bf45320 */
[----:B--2---:R-:W-:-:S05]  /*1240*/  IMAD.WIDE R2, R0, 0x4, R2 ;  /* 0x0000000400027825 */ /* 0x004fca00078e0202 */
[----:B------:R-:W2:Y:S01]  /*1250*/  LDG.E R0, desc[UR42][R2.64] ;  /* 0x0000002a02007981 */ /* 0x000ea2000c1e1900 */
[----:B------:R-:W-:Y:S01]  /*1260*/  ISETP.NE.U32.AND P1, PT, RZ, UR8, PT ;  /* 0x00000008ff007c0c */ /* 0x000fe2000bf25070 */
[----:B------:R-:W-:Y:S01]  /*1270*/  IMAD.MOV.U32 R47, RZ, RZ, RZ ;  /* 0x000000ffff2f7224 */ /* 0x000fe200078e00ff */
[----:B------:R-:W-:Y:S02]  /*1280*/  ISETP.NE.U32.AND P0, PT, RZ, UR6, PT ;  /* 0x00000006ff007c0c */ /* 0x000fe4000bf05070 */
[----:B------:R-:W-:Y:S02]  /*1290*/  ISETP.NE.AND.EX P1, PT, RZ, UR9, PT, P1 ;  /* 0x00000009ff007c0c */ /* 0x000fe4000bf25310 */
[----:B------:R-:W-:Y:S02]  /*12a0*/  ISETP.NE.AND.EX P0, PT, RZ, UR7, PT, P0 ;  /* 0x00000007ff007c0c */ /* 0x000fe4000bf05300 */
[----:B--2---:R-:W-:Y:S01]  /*12b0*/  SHF.R.S32.HI R4, RZ, 0x1f, R0 ;  /* 0x0000001fff047819 */ /* 0x004fe20000011400 */
[C---:B------:R-:W-:Y:S01]  /*12c0*/  IMAD.SHL.U32 R32, R0.reuse, 0x4, RZ ;  /* 0x0000000400207824 */ /* 0x040fe200078e00ff */
[C---:B------:R-:W-:Y:S01]  /*12d0*/  @P2 LEA R2, P3, R0.reuse, UR4, 0x2 ;  /* 0x0000000400022c11 */ /* 0x040fe2000f8610ff */
[----:B------:R-:W-:Y:S01]  /*12e0*/  STL [R1+0x20], R0 ;  /* 0x0000200001007387 */ /* 0x000fe20000100800 */
[----:B------:R-:W-:-:S02]  /*12f0*/  SHF.L.U64.HI R31, R0, 0x2, R4 ;  /* 0x00000002001f7819 */ /* 0x000fc40000010204 */
[----:B------:R-:W-:Y:S01]  /*1300*/  @P2 LEA.HI.X R3, R0, UR5, R4, 0x2, P3 ;  /* 0x0000000500032c11 */ /* 0x000fe200098f1404 */
[----:B------:R0:W-:Y:S01]  /*1310*/  STL [R1+0x38], R4 ;  /* 0x0000380401007387 */ /* 0x0001e20000100800 */
[----:B------:R-:W-:-:S03]  /*1320*/  IADD3 R6, P4, R32, UR6, RZ ;  /* 0x0000000620067c10 */ /* 0x000fc6000ff9e0ff */
[----:B------:R1:W-:Y:S01]  /*1330*/  STL [R1+0x2c], R32 ;  /* 0x00002c2001007387 */ /* 0x0003e20000100800 */
[----:B------:R-:W-:Y:S01]  /*1340*/  ULDC UR4, c[0x0][0x288] ;  /* 0x0000a20000047ab9 */ /* 0x000fe20000000800 */
[C---:B------:R-:W-:Y:S02]  /*1350*/  IADD3.X R7, R31.reuse, UR7, RZ, P4, !PT ;  /* 0x000000071f077c10 */ /* 0x040fe4000a7fe4ff */
[----:B------:R1:W-:Y:S04]  /*1360*/  STL [R1+0x30], R31 ;  /* 0x0000301f01007387 */ /* 0x0003e80000100800 */
[----:B-----5:R1:W5:Y:S01]  /*1370*/  @P2 LDG.E R9, desc[UR42][R2.64] ;  /* 0x0000002a02092981 */ /* 0x020362000c1e1900 */
[----:B0-----:R-:W-:Y:S01]  /*1380*/  @P1 IADD3 R4, P2, R32, UR8, RZ ;  /* 0x0000000820041c10 */ /* 0x001fe2000ff5e0ff */
[----:B------:R-:W-:Y:S01]  /*1390*/  IMAD.U32 R25, RZ, RZ, UR4 ;  /* 0x00000004ff197e24 */ /* 0x000fe2000f8e00ff */
[----:B------:R-:W-:Y:S01]  /*13a0*/  ULDC.64 UR4, c[0x0][0x418] ;  /* 0x0001060000047ab9 */ /* 0x000fe20000000a00 */
[----:B------:R1:W5:Y:S01]  /*13b0*/  @P0 LDG.E R47, desc[UR42][R6.64] ;  /* 0x0000002a062f0981 */ /* 0x000362000c1e1900 */
[----:B------:R-:W-:-:S03]  /*13c0*/  @P1 IADD3.X R5, R31, UR9, RZ, P2, !PT ;  /* 0x000000091f051c10 */ /* 0x000fc600097fe4ff */
[----:B------:R-:W2:Y:S01]  /*13d0*/  LDL R2, [R1+0x4] ;  /* 0x0000040001027983 */ /* 0x000ea20000100800 */
[----:B------:R-:W-:Y:S01]  /*13e0*/  UISETP.NE.U32.AND UP0, UPT, UR4, URZ, UPT ;  /* 0x0000003f0400728c */ /* 0x000fe2000bf05070 */
[----:B------:R-:W-:Y:S02]  /*13f0*/  ULDC.64 UR8, c[0x0][0xa20] ;  /* 0x0002880000087ab9 */ /* 0x000fe40000000a00 */
[----:B------:R1:W5:Y:S01]  /*1400*/  @P1 LDG.E R25, desc[UR42][R4.64] ;  /* 0x0000002a04191981 */ /* 0x000362000c1e1900 */
[----:B------:R-:W-:Y:S01]  /*1410*/  UISETP.NE.AND.EX UP0, UPT, UR5, URZ, UPT, UP0 ;  /* 0x0000003f0500728c */ /* 0x000fe2000bf05300 */
[----:B------:R-:W-:Y:S01]  /*1420*/  ISETP.NE.U32.AND P2, PT, RZ, UR8, PT ;  /* 0x00000008ff007c0c */ /* 0x000fe2000bf45070 */
[----:B------:R-:W-:Y:S01]  /*1430*/  ULDC UR4, c[0x0][0x424] ;  /* 0x0001090000047ab9 */ /* 0x000fe20000000800 */
[----:B---3--:R1:W-:Y:S01]  /*1440*/  STL [R1+0x28], R30 ;  /* 0x0000281e01007387 */ /* 0x0083e20000100800 */
[----:B------:R-:W-:Y:S01]  /*1450*/  USEL UR4, UR4, 0x1, UP0 ;  /* 0x0000000104047887 */ /* 0x000fe20008000000 */
[----:B------:R-:W-:Y:S01]  /*1460*/  ISETP.NE.AND.EX P2, PT, RZ, UR9, PT, P2 ;  /* 0x00000009ff007c0c */ /* 0x000fe2000bf45320 */
[----:B------:R-:W-:-:S02]  /*1470*/  ULDC UR5, c[0x0][0x2f0] ;  /* 0x0000bc0000057ab9 */ /* 0x000fc40000000800 */
[----:B------:R-:W-:-:S03]  /*1480*/  UIMAD UR4, UR4, UR5, URZ ;  /* 0x00000005040472a4 */ /* 0x000fc6000f8e023f */
[----:B------:R-:W-:Y:S01]  /*1490*/  ULDC UR5, c[0x0][0x348] ;  /* 0x0000d20000057ab9 */ /* 0x000fe20000000800 */
[----:B------:R-:W-:Y:S01]  /*14a0*/  IMAD.MOV.U32 R29, RZ, RZ, R0 ;  /* 0x000000ffff1d7224 */ /* 0x000fe200078e0000 */
[----:B--2---:R1:W-:Y:S01]  /*14b0*/  STL [R1+0x3c], R2 ;  /* 0x00003c0201007387 */ /* 0x0043e20000100800 */
[----:B------:R-:W-:Y:S06]  /*14c0*/  @P1 BRA `(.L_x_316) ;  /* 0x0000000000241947 */ /* 0x000fec0003800000 */
[----:B------:R-:W-:Y:S02]  /*14d0*/  ULDC.64 UR6, c[0x0][0xa00] ;  /* 0x0002800000067ab9 */ /* 0x000fe40000000a00 */
[----:B------:R-:W-:-:S04]  /*14e0*/  ISETP.NE.U32.AND P1, PT, RZ, UR6, PT ;  /* 0x00000006ff007c0c */ /* 0x000fc8000bf25070 */
[----:B------:R-:W-:-:S13]  /*14f0*/  ISETP.NE.AND.EX P1, PT, RZ, UR7, PT, P1 ;  /* 0x00000007ff007c0c */ /* 0x000fda000bf25310 */
[----:B------:R-:W-:Y:S05]  /*1500*/  @!P1 BRA `(.L_x_316) ;  /* 0x0000000000149947 */ /* 0x000fea0003800000 */
[----:B-1----:R-:W0:Y:S02]  /*1510*/  LDC.64 R2, c[0x0][0xa00] ;  /* 0x00028000ff027b82 */ /* 0x002e240000000a00 */
[----:B0-----:R-:W-:-:S05]  /*1520*/  IMAD.WIDE R2, R29, 0x4, R2 ;  /* 0x000000041d027825 */ /* 0x001fca00078e0202 */
[----:B-----5:R-:W2:Y:S04]  /*1530*/  LDG.E R25, desc[UR42][R2.64] ;  /* 0x0000002a02197981 */ /* 0x020ea8000c1e1900 */
[----:B------:R-:W2:Y:S02]  /*1540*/  LDG.E R0, desc[UR42][R2.64+0x4] ;  /* 0x0000042a02007981 */ /* 0x000ea4000c1e1900 */
[----:B--2---:R-:W-:-:S07]  /*1550*/  IMAD.IADD R25, R0, 0x1, -R25 ;  /* 0x0000000100197824 */ /* 0x004fce00078e0a19 */
.L_x_316:
[----:B------:R-:W-:Y:S02]  /*1560*/  IMAD.U32 R27, RZ, RZ, UR5 ;  /* 0x00000005ff1b7e24 */ /* 0x000fe4000f8e00ff */
[----:B------:R-:W-:Y:S01]  /*1570*/  IMAD.U32 R28, RZ, RZ, UR4 ;  /* 0x00000004ff1c7e24 */ /* 0x000fe2000f8e00ff */
[----:B------:R-:W-:Y:S06]  /*1580*/  @!P2 BRA `(.L_x_317) ;  /* 0x000000000010a947 */ /* 0x000fec0003800000 */
[----:B-1----:R-:W-:-:S04]  /*1590*/  IADD3 R2, P0, R32, UR8, RZ ;  /* 0x0000000820027c10 */ /* 0x002fc8000ff1e0ff */
[----:B------:R-:W-:-:S05]  /*15a0*/  IADD3.X R3, R31, UR9, RZ, P0, !PT ;  /* 0x000000091f037c10 */ /* 0x000fca00087fe4ff */
[----:B------:R0:W5:Y:S01]  /*15b0*/  LDG.E R28, desc[UR42][R2.64] ;  /* 0x0000002a021c7981 */ /* 0x000162000c1e1900 */
[----:B------:R-:W-:Y:S05]  /*15c0*/  BRA `(.L_x_318) ;  /* 0x0000000000107947 */ /* 0x000fea0003800000 */
.L_x_317:
[----:B------:R-:W-:Y:S05]  /*15d0*/  @!P0 BRA `(.L_x_318) ;  /* 0x00000000000c8947 */ /* 0x000fea0003800000 */
[----:B-1----:R-:W2:Y:S04]  /*15e0*/  LDG.E R3, desc[UR42][R6.64] ;  /* 0x0000002a06037981 */ /* 0x002ea8000c1e1900 */
[----:B------:R-:W2:Y:S02]  /*15f0*/  LDG.E R28, desc[UR42][R6.64+0x4] ;  /* 0x0000042a061c7981 */ /* 0x000ea4000c1e1900 */
[----:B--2---:R-:W-:-:S07]  /*1600*/  IMAD.IADD R28, R28, 0x1, -R3 ;  /* 0x000000011c1c7824 */ /* 0x004fce00078e0a03 */
.L_x_318:
[----:B------:R-:W-:Y:S02]  /*1610*/  ULDC.64 UR4, c[0x0][0xa10] ;  /* 0x0002840000047ab9 */ /* 0x000fe40000000a00 */
[----:B------:R-:W-:-:S04]  /*1620*/  ISETP.NE.U32.AND P0, PT, RZ, UR4, PT ;  /* 0x00000004ff007c0c */ /* 0x000fc8000bf05070 */
[----:B------:R-:W-:Y:S01]  /*1630*/  ISETP.NE.AND.EX P0, PT, RZ, UR5, PT, P0 ;  /* 0x00000005ff007c0c */ /* 0x000fe2000bf05300 */
[----:B------:R-:W-:-:S12]  /*1640*/  ULDC.64 UR4, c[0x0][0xa30] ;  /* 0x00028c0000047ab9 */ /* 0x000fd80000000a00 */
[----:B01----:R-:W0:Y:S02]  /*1650*/  @P0 LDC.64 R2, c[0x0][0xa10] ;  /* 0x00028400ff020b82 */ /* 0x003e240000000a00 */
[----:B0-----:R-:W-:-:S05]  /*1660*/  @P0 IMAD.WIDE R2, R29, 0x4, R2 ;  /* 0x000000041d020825 */ /* 0x001fca00078e0202 */
[----:B------:R-:W2:Y:S04]  /*1670*/  @P0 LDG.E R0, desc[UR42][R2.64] ;  /* 0x0000002a02000981 */ /* 0x000ea8000c1e1900 */
[----:B------:R-:W2:Y:S01]  /*1680*/  @P0 LDG.E R7, desc[UR42][R2.64+0x4] ;  /* 0x0000042a02070981 */ /* 0x000ea2000c1e1900 */
[----:B-----5:R-:W-:Y:S01]  /*1690*/  IADD3 R6, -R9, R28, RZ ;  /* 0x0000001c09067210 */ /* 0x020fe20007ffe1ff */
[----:B------:R-:W-:Y:S01]  /*16a0*/  IMAD.MOV.U32 R24, RZ, RZ, R28 ;  /* 0x000000ffff187224 */ /* 0x000fe200078e001c */
[----:B------:R-:W-:-:S03]  /*16b0*/  ISETP.NE.U32.AND P1, PT, RZ, UR4, PT ;  /* 0x00000004ff007c0c */ /* 0x000fc6000bf25070 */
[----:B------:R-:W-:Y:S01]  /*16c0*/  IMAD.MOV R26, RZ, RZ, -R6 ;  /* 0x000000ffff1a7224 */ /* 0x000fe200078e0a06 */
[----:B------:R-:W-:-:S04]  /*16d0*/  ISETP.NE.AND.EX P1, PT, RZ, UR5, PT, P1 ;  /* 0x00000005ff007c0c */ /* 0x000fc8000bf25310 */
[----:B------:R-:W-:-:S09]  /*16e0*/  VIMNMX R26, RZ, R26, !PT ;  /* 0x0000001aff1a7248 */ /* 0x000fd20007fe0100 */
[----:B------:R-:W-:-:S04]  /*16f0*/  @P1 IADD3 R4, P2, R32, UR4, RZ ;  /* 0x0000000420041c10 */ /* 0x000fc8000ff5e0ff */
[----:B------:R-:W-:-:S05]  /*1700*/  @P1 IADD3.X R5, R31, UR5, RZ, P2, !PT ;  /* 0x000000051f051c10 */ /* 0x000fca00097fe4ff */
[----:B------:R0:W5:Y:S01]  /*1710*/  @P1 LDG.E R24, desc[UR42][R4.64] ;  /* 0x0000002a04181981 */ /* 0x000162000c1e1900 */
[----:B------:R-:W-:Y:S01]  /*1720*/  PLOP3.LUT P3, PT, PT, PT, PT, 0x80, 0x0 ;  /* 0x000000000000781c */ /* 0x000fe20003f6f070 */
[----:B--2---:R-:W-:-:S04]  /*1730*/  @P0 IMAD.IADD R27, R7, 0x1, -R0 ;  /* 0x00000001071b0824 */ /* 0x004fc800078e0a00 */
[----:B------:R-:W-:-:S04]  /*1740*/  IMAD.IADD R88, R6, 0x1, R27 ;  /* 0x0000000106587824 */ /* 0x000fc800078e021b */
[----:B------:R-:W-:-:S05]  /*1750*/  VIADD R0, R88, 0x7f ;  /* 0x0000007f58007836 */ /* 0x000fca0000000000 */
[----:B------:R-:W-:-:S04]  /*1760*/  SHF.R.S32.HI R3, RZ, 0x1f, R0 ;  /* 0x0000001fff037819 */ /* 0x000fc80000011400 */
[----:B------:R-:W-:-:S04]  /*1770*/  LEA.HI R3, R3, R0, RZ, 0x7 ;  /* 0x0000000003037211 */ /* 0x000fc800078f38ff */
[----:B------:R-:W-:-:S04]  /*1780*/  LOP3.LUT R0, R3, 0xffffff80, RZ, 0xc0, !PT ;  /* 0xffffff8003007812 */ /* 0x000fc800078ec0ff */
[----:B------:R-:W-:-:S04]  /*1790*/  VIADDMNMX R7, R0, -R6, R27, PT ;  /* 0x8000000600077246 */ /* 0x000fc8000380011b */
[----:B------:R-:W-:Y:S02]  /*17a0*/  ISETP.GT.AND P0, PT, R7, R26, PT ;  /* 0x0000001a0700720c */ /* 0x000fe40003f04270 */
[----:B------:R-:W-:-:S05]  /*17b0*/  SHF.R.U32.HI R26, RZ, 0x7, R26 ;  /* 0x00000007ff1a7819 */ /* 0x000fca000001161a */
[----:B------:R-:W-:-:S06]  /*17c0*/  IMAD.MOV.U32 R2, RZ, RZ, R26 ;  /* 0x000000ffff027224 */ /* 0x000fcc00078e001a */
[----:B------:R-:W-:-:S05]  /*17d0*/  @P0 VIADD R0, R7, 0x7f ;  /* 0x0000007f07000836 */ /* 0x000fca0000000000 */
[----:B0-----:R-:W-:-:S04]  /*17e0*/  @P0 SHF.R.S32.HI R5, RZ, 0x1f, R0 ;  /* 0x0000001fff050819 */ /* 0x001fc80000011400 */
[----:B------:R-:W-:Y:S02]  /*17f0*/  @P0 LEA.HI R5, R5, R0, RZ, 0x7 ;  /* 0x0000000005050211 */ /* 0x000fe400078f38ff */
[----:B------:R-:W-:Y:S02]  /*1800*/  SHF.R.S32.HI R0, RZ, 0x7, R3 ;  /* 0x00000007ff007819 */ /* 0x000fe40000011403 */
[----:B------:R-:W-:-:S03]  /*1810*/  @P0 SHF.R.S32.HI R2, RZ, 0x7, R5 ;  /* 0x00000007ff020819 */ /* 0x000fc60000011405 */
[----:B------:R0:W-:Y:S01]  /*1820*/  STL [R1+0xc], R0 ;  /* 0x00000c0001007387 */ /* 0x0001e20000100800 */
[----:B------:R-:W-:-:S13]  /*1830*/  ISETP.GT.AND P0, PT, R2, R26, PT ;  /* 0x0000001a0200720c */ /* 0x000fda0003f04270 */
[----:B0-----:R-:W-:Y:S05]  /*1840*/  @!P0 BRA `(.L_x_319) ;  /* 0x0000004c00308947 */ /* 0x001fea0003800000 */
[----:B------:R-:W-:Y:S01]  /*1850*/  VIADD R0, R16, 0x13800 ;  /* 0x0001380010007836 */ /* 0x000fe20000000000 */
[----:B------:R-:W-:Y:S04]  /*1860*/  BSSY B6, `(.L_x_320) ;  /* 0x0000013000067945 */ /* 0x000fe80003800000 */
[----:B------:R-:W-:-:S13]  /*1870*/  LOP3.LUT P0, RZ, R0, 0x9f, RZ, 0xc0, !PT ;  /* 0x0000009f00ff7812 */ /* 0x000fda000780c0ff */
[----:B------:R-:W-:Y:S05]  /*1880*/  @!P0 BRA `(.L_x_321) ;  /* 0x0000000000408947 */ /* 0x000fea0003800000 */
[----:B------:R-:W-:Y:S01]  /*1890*/  MOV R0, 0x0 ;  /* 0x0000000000007802 */ /* 0x000fe20000000f00 */
[----:B------:R-:W-:Y:S01]  /*18a0*/  ULDC.64 UR4, c[0x4][0x98] ;  /* 0x0100260000047ab9 */ /* 0x000fe20000000a00 */
[----:B------:R-:W-:Y:S01]  /*18b0*/  ULDC.64 UR6, c[0x4][0x20] ;  /* 0x0100080000067ab9 */ /* 0x000fe20000000a00 */
[----:B------:R-:W-:Y:S01]  /*18c0*/  IMAD.U32 R4, RZ, RZ, UR4 ;  /* 0x00000004ff047e24 */ /* 0x000fe2000f8e00ff */
[----:B------:R0:W1:Y:S01]  /*18d0*/  LDC.64 R14, c[0x4][R0] ;  /* 0x01000000000e7b82 */ /* 0x0000620000000a00 */
[----:B------:R-:W-:Y:S01]  /*18e0*/  IMAD.U32 R5, RZ, RZ, UR5 ;  /* 0x00000005ff057e24 */ /* 0x000fe2000f8e00ff */
[----:B------:R-:W-:Y:S01]  /*18f0*/  ULDC.64 UR4, c[0x4][0xa0] ;  /* 0x0100280000047ab9 */ /* 0x000fe20000000a00 */
[----:B------:R-:W-:Y:S01]  /*1900*/  IMAD.U32 R10, RZ, RZ, UR6 ;  /* 0x00000006ff0a7e24 */ /* 0x000fe2000f8e00ff */
[----:B------:R-:W-:Y:S01]  /*1910*/  MOV R7, UR5 ;  /* 0x0000000500077c02 */ /* 0x000fe20008000f00 */
[----:B------:R-:W-:Y:S02]  /*1920*/  IMAD.U32 R6, RZ, RZ, UR4 ;  /* 0x00000004ff067e24 */ /* 0x000fe4000f8e00ff */
[----:B------:R-:W-:-:S02]  /*1930*/  IMAD.U32 R11, RZ, RZ, UR7 ;  /* 0x00000007ff0b7e24 */ /* 0x000fc4000f8e00ff */
[----:B------:R-:W-:Y:S02]  /*1940*/  IMAD.MOV.U32 R8, RZ, RZ, 0x70 ;  /* 0x00000070ff087424 */ /* 0x000fe400078e00ff */
[----:B------:R-:W-:Y:S02]  /*1950*/  IMAD.MOV.U32 R12, RZ, RZ, 0x1 ;  /* 0x00000001ff0c7424 */ /* 0x000fe400078e00ff */
[----:B0-----:R-:W-:-:S07]  /*1960*/  IMAD.MOV.U32 R13, RZ, RZ, RZ ;  /* 0x000000ffff0d7224 */ /* 0x001fce00078e00ff */
[----:B------:R-:W-:-:S07]  /*1970*/  LEPC R20, `(.L_x_321) ;  /* 0x000000001014794e */ /* 0x000fce0000000000 */
[----:B-1---5:R-:W-:Y:S05]  /*1980*/  CALL.ABS.NOINC R14 ;  /* 0x000000000e007343 */ /* 0x022fea0003c00000 */
.L_x_321:
[----:B------:R-:W-:Y:S05]  /*1990*/  BSYNC B6 ;  /* 0x0000000000067941 */ /* 0x000fea0003800000 */
.L_x_320:
        /* <DEDUP_REMOVED lines=11> */
[----:B------:R-:W-:Y:S01]  /*1a50*/  MOV R10, UR6 ;  /* 0x00000006000a7c02 */ /* 0x000fe20008000f00 */
[----:B------:R-:W-:Y:S02]  /*1a60*/  IMAD.U32 R6, RZ, RZ, UR4 ;  /* 0x00000004ff067e24 */ /* 0x000fe4000f8e00ff */
[----:B------:R-:W-:-:S02]  /*1a70*/  IMAD.U32 R7, RZ, RZ, UR5 ;  /* 0x00000005ff077e24 */ /* 0x000fc4000f8e00ff */
[----:B------:R-:W-:Y:S02]  /*1a80*/  IMAD.U32 R11, RZ, RZ, UR7 ;  /* 0x00000007ff0b7e24 */ /* 0x000fe4000f8e00ff */
[----:B------:R-:W-:Y:S02]  /*1a90*/  IMAD.MOV.U32 R8, RZ, RZ, 0x70 ;  /* 0x00000070ff087424 */ /* 0x000fe400078e00ff */
[----:B------:R-:W-:Y:S02]  /*1aa0*/  IMAD.MOV.U32 R12, RZ, RZ, 0x1 ;  /* 0x00000001ff0c7424 */ /* 0x000fe400078e00ff */
[----:B0-----:R-:W-:-:S07]  /*1ab0*/  IMAD.MOV.U32 R13, RZ, RZ, RZ ;  /* 0x000000ffff0d7224 */ /* 0x001fce00078e00ff */
[----:B------:R-:W-:-:S07]  /*1ac0*/  LEPC R20, `(.L_x_323) ;  /* 0x000000001014794e */ /* 0x000fce0000000000 */
[----:B-1---5:R-:W-:Y:S05]  /*1ad0*/  CALL.ABS.NOINC R14 ;  /* 0x000000000e007343 */ /* 0x022fea0003c00000 */
.L_x_323:
[----:B------:R-:W-:Y:S05]  /*1ae0*/  BSYNC B6 ;  /* 0x0000000000067941 */ /* 0x000fea0003800000 */
.L_x_322:
[----:B------:R-:W-:Y:S01]  /*1af0*/  ULDC.64 UR4, c[0x0][0x9f8] ;  /* 0x00027e0000047ab9 */ /* 0x000fe20000000a00 */
[----:B------:R-:W2:Y:S01]  /*1b00*/  LDL R14, [R1+0x14] ;  /* 0x00001400010e7983 */ /* 0x000ea20000100800 */
[----:B------:R-:W-:Y:S01]  /*1b10*/  ISETP.NE.U32.AND P0, PT, RZ, UR4, PT ;  /* 0x00000004ff007c0c */ /* 0x000fe2000bf05070 */
[----:B------:R-:W0:Y:S01]  /*1b20*/  LDC.64 R68, c[0x0][0x300] ;  /* 0x0000c000ff447b82 */ /* 0x000e220000000a00 */
[----:B------:R-:W-:Y:S01]  /*1b30*/  IMAD.IADD R47, R47, 0x1, R28 ;  /* 0x000000012f2f7824 */ /* 0x000fe200078e021c */
[----:B------:R-:W-:Y:S01]  /*1b40*/  ULDC.64 UR6, c[0x0][0x330] ;  /* 0x0000cc0000067ab9 */ /* 0x000fe20000000a00 */
[----:B------:R-:W-:Y:S01]  /*1b50*/  ISETP.NE.AND.EX P0, PT, RZ, UR5, PT, P0 ;  /* 0x00000005ff007c0c */ /* 0x000fe2000bf05300 */
[----:B------:R-:W-:Y:S01]  /*1b60*/  ULDC.64 UR8, c[0x0][0xa08] ;  /* 0x0002820000087ab9 */ /* 0x000fe20000000a00 */
[----:B------:R-:W-:-:S03]  /*1b70*/  SHF.R.S32.HI R19, RZ, 0x1f, R18 ;  /* 0x0000001fff137819 */ /* 0x000fc60000011412 */
[----:B------:R-:W1:Y:S08]  /*1b80*/  LDC.64 R66, c[0x0][0x3f8] ;  /* 0x0000fe00ff427b82 */ /* 0x000e700000000a00 */
[----:B------:R-:W-:Y:S01]  /*1b90*/  @P0 IADD3 R4, P1, R32, UR4, RZ ;  /* 0x0000000420040c10 */ /* 0x000fe2000ff3e0ff */
[----:B------:R-:W3:Y:S03]  /*1ba0*/  LDC R61, c[0x0][0x3f4] ;  /* 0x0000fd00ff3d7b82 */ /* 0x000ee60000000800 */
[----:B------:R-:W-:Y:S01]  /*1bb0*/  @P0 IADD3.X R5, R31, UR5, RZ, P1, !PT ;  /* 0x000000051f050c10 */ /* 0x000fe20008ffe4ff */
[----:B------:R-:W-:-:S04]  /*1bc0*/  ULDC.64 UR4, c[0x0][0x308] ;  /* 0x0000c20000047ab9 */ /* 0x000fc80000000a00 */
[----:B------:R4:W2:Y:S01]  /*1bd0*/  @P0 LDG.E R29, desc[UR42][R4.64] ;  /* 0x0000002a041d0981 */ /* 0x0008a2000c1e1900 */
[----:B------:R-:W-:Y:S01]  /*1be0*/  SHF.R.S32.HI R3, RZ, 0x1f, R47 ;  /* 0x0000001fff037819 */ /* 0x000fe2000001142f */
[----:B0-----:R-:W-:Y:S01]  /*1bf0*/  IMAD.WIDE.U32 R6, R47, R68, RZ ;  /* 0x000000442f067225 */ /* 0x001fe200078e00ff */
[----:B------:R-:W-:-:S03]  /*1c00*/  ISETP.NE.U32.AND P0, PT, RZ, UR8, PT ;  /* 0x00000008ff007c0c */ /* 0x000fc6000bf05070 */
[----:B------:R-:W-:Y:S02]  /*1c10*/  IMAD R0, R3, R68, RZ ;  /* 0x0000004403007224 */ /* 0x000fe400078e02ff */
[----:B------:R-:W-:-:S04]  /*1c20*/  IMAD.WIDE.U32 R56, R30, UR6, R18 ;  /* 0x000000061e387c25 */ /* 0x000fc8000f8e0012 */
[----:B------:R-:W-:Y:S01]  /*1c30*/  IMAD R9, R47, R69, R0 ;  /* 0x000000452f097224 */ /* 0x000fe200078e0200 */
[----:B------:R-:W-:-:S03]  /*1c40*/  SHF.R.S32.HI R0, RZ, 0x1f, R30 ;  /* 0x0000001fff007819 */ /* 0x000fc6000001141e */
[----:B------:R-:W-:Y:S02]  /*1c50*/  IMAD.IADD R7, R7, 0x1, R9 ;  /* 0x0000000107077824 */ /* 0x000fe400078e0209 */
[C---:B----4-:R-:W-:Y:S02]  /*1c60*/  IMAD R4, R0.reuse, UR6, RZ ;  /* 0x0000000600047c24 */ /* 0x050fe4000f8e02ff */
[----:B------:R-:W-:Y:S02]  /*1c70*/  IMAD R0, R0, UR4, RZ ;  /* 0x0000000400007c24 */ /* 0x000fe4000f8e02ff */
[C---:B------:R-:W-:Y:S01]  /*1c80*/  IMAD R9, R30.reuse, UR7, R4 ;  /* 0x000000071e097c24 */ /* 0x040fe2000f8e0204 */
[----:B------:R-:W-:Y:S01]  /*1c90*/  ISETP.NE.AND.EX P0, PT, RZ, UR9, PT, P0 ;  /* 0x00000009ff007c0c */ /* 0x000fe2000bf05300 */
[----:B------:R-:W-:Y:S01]  /*1ca0*/  IMAD.WIDE.U32 R4, R30, UR4, R6 ;  /* 0x000000041e047c25 */ /* 0x000fe2000f8e0006 */
[----:B------:R-:W-:Y:S01]  /*1cb0*/  SHF.R.S32.HI R12, RZ, 0x1f, R22 ;  /* 0x0000001fff0c7819 */ /* 0x000fe20000011416 */
[----:B------:R-:W-:-:S02]  /*1cc0*/  ULDC.64 UR6, c[0x0][0x338] ;  /* 0x0000ce0000067ab9 */ /* 0x000fc40000000a00 */
[----:B------:R-:W-:Y:S01]  /*1cd0*/  IMAD R59, R30, UR5, R0 ;  /* 0x000000051e3b7c24 */ /* 0x000fe2000f8e0200 */
[----:B------:R-:W-:Y:S01]  /*1ce0*/  ULDC.64 UR4, c[0x0][0x310] ;  /* 0x0000c40000047ab9 */ /* 0x000fe20000000a00 */
[----:B------:R-:W-:Y:S02]  /*1cf0*/  IMAD.MOV.U32 R58, RZ, RZ, R4 ;  /* 0x000000ffff3a7224 */ /* 0x000fe400078e0004 */
[----:B------:R-:W-:Y:S02]  /*1d00*/  IMAD.IADD R59, R5, 0x1, R59 ;  /* 0x00000001053b7824 */ /* 0x000fe400078e023b */
[----:B------:R-:W0:Y:S01]  /*1d10*/  LDC.64 R4, c[0x0][0x408] ;  /* 0x00010200ff047b82 */ /* 0x000e220000000a00 */
[----:B------:R-:W-:Y:S02]  /*1d20*/  IMAD.IADD R57, R57, 0x1, R9 ;  /* 0x0000000139397824 */ /* 0x000fe400078e0209 */
[----:B------:R-:W-:Y:S02]  /*1d30*/  VIADD R81, R18, 0x20 ;  /* 0x0000002012517836 */ /* 0x000fe40000000000 */
[----:B------:R-:W-:-:S02]  /*1d40*/  IMAD R11, R12, R68, RZ ;  /* 0x000000440c0b7224 */ /* 0x000fc400078e02ff */
[----:B------:R-:W-:-:S04]  /*1d50*/  IMAD.WIDE.U32 R6, R22, R68, R18 ;  /* 0x0000004416067225 */ /* 0x000fc800078e0012 */
[C---:B------:R-:W-:Y:S01]  /*1d60*/  IMAD R11, R22.reuse, R69, R11 ;  /* 0x00000045160b7224 */ /* 0x040fe200078e020b */
[----:B---3--:R-:W-:Y:S02]  /*1d70*/  ISETP.GE.AND P2, PT, R81, R61, PT ;  /* 0x0000003d5100720c */ /* 0x008fe40003f46270 */
[----:B------:R-:W-:Y:S01]  /*1d80*/  SHF.R.S32.HI R153, RZ, 0x1f, R152 ;  /* 0x0000001fff997819 */ /* 0x000fe20000011498 */
[----:B-1----:R-:W-:-:S04]  /*1d90*/  IMAD.WIDE.U32 R52, R22, R66, R18 ;  /* 0x0000004216347225 */ /* 0x002fc800078e0012 */
[----:B------:R-:W-:Y:S01]  /*1da0*/  IMAD.WIDE.U32 R54, R22, R66, R152 ;  /* 0x0000004216367225 */ /* 0x000fe200078e0098 */
[----:B------:R-:W-:-:S03]  /*1db0*/  SHF.R.U32.HI R20, RZ, 0x3, R156 ;  /* 0x00000003ff147819 */ /* 0x000fc6000001169c */
[----:B0-----:R-:W-:-:S04]  /*1dc0*/  IMAD.WIDE.U32 R50, R22, R4, R152 ;  /* 0x0000000416327225 */ /* 0x001fc800078e0098 */
[----:B------:R-:W-:Y:S01]  /*1dd0*/  IMAD.WIDE.U32 R48, R22, R4, R18 ;  /* 0x0000000416307225 */ /* 0x000fe200078e0012 */
[----:B------:R-:W-:-:S03]  /*1de0*/  P2R R82, PR, RZ, 0x4 ;  /* 0x00000004ff527803 */ /* 0x000fc60000000000 */
[----:B------:R-:W-:Y:S01]  /*1df0*/  VIADD R65, R18, 0x40 ;  /* 0x0000004012417836 */ /* 0x000fe20000000000 */
[----:B------:R-:W-:Y:S01]  /*1e00*/  SHF.L.U64.HI R69, R68, 0x7, R69 ;  /* 0x0000000744457819 */ /* 0x000fe20000010245 */
[C---:B------:R-:W-:Y:S01]  /*1e10*/  IMAD.SHL.U32 R63, R4.reuse, 0x80, RZ ;  /* 0x00000080043f7824 */ /* 0x040fe200078e00ff */
[----:B------:R-:W-:Y:S01]  /*1e20*/  SHF.L.U64.HI R64, R4, 0x7, R5 ;  /* 0x0000000704407819 */ /* 0x000fe20000010205 */
[----:B------:R-:W-:Y:S01]  /*1e30*/  IMAD.SHL.U32 R68, R68, 0x80, RZ ;  /* 0x0000008044447824 */ /* 0x000fe200078e00ff */
[----:B--2---:R-:W-:Y:S02]  /*1e40*/  SHF.R.S32.HI R0, RZ, 0x1f, R29 ;  /* 0x0000001fff007819 */ /* 0x004fe4000001141d */
[----:B------:R-:W-:Y:S02]  /*1e50*/  SEL R9, R29, RZ, !P0 ;  /* 0x000000ff1d097207 */ /* 0x000fe40004000000 */
[----:B------:R-:W-:-:S03]  /*1e60*/  SEL R10, R0, RZ, !P0 ;  /* 0x000000ff000a7207 */ /* 0x000fc60004000000 */
[----:B------:R-:W-:-:S04]  /*1e70*/  IMAD.WIDE.U32 R58, R9, UR4, R58 ;  /* 0x00000004093a7c25 */ /* 0x000fc8000f8e003a */
[----:B------:R-:W-:Y:S01]  /*1e80*/  IMAD R0, R10, UR4, RZ ;  /* 0x000000040a007c24 */ /* 0x000fe2000f8e02ff */
[----:B------:R-:W-:Y:S02]  /*1e90*/  ULDC UR4, c[0x0][0x2f4] ;  /* 0x0000bd0000047ab9 */ /* 0x000fe40000000800 */
[----:B------:R-:W-:Y:S01]  /*1ea0*/  ISETP.GE.AND P0, PT, R18, UR4, PT ;  /* 0x0000000412007c0c */ /* 0x000fe2000bf06270 */
[----:B------:R-:W-:Y:S01]  /*1eb0*/  IMAD R75, R9, UR5, R0 ;  /* 0x00000005094b7c24 */ /* 0x000fe2000f8e0200 */
[----:B------:R-:W-:Y:S02]  /*1ec0*/  ISETP.GE.AND P1, PT, R81, UR4, PT ;  /* 0x0000000451007c0c */ /* 0x000fe4000bf26270 */
[----:B------:R-:W-:Y:S01]  /*1ed0*/  SEL R0, RZ, 0x1, P0 ;  /* 0x00000001ff007807 */ /* 0x000fe20000000000 */
[----:B------:R-:W-:Y:S01]  /*1ee0*/  IMAD.IADD R75, R59, 0x1, R75 ;  /* 0x000000013b4b7824 */ /* 0x000fe200078e024b */
[----:B------:R-:W-:Y:S02]  /*1ef0*/  SEL R8, RZ, 0xffffffff, P1 ;  /* 0xffffffffff087807 */ /* 0x000fe40000800000 */
[----:B------:R-:W-:Y:S01]  /*1f00*/  IADD3 R80, P0, R58, R6, RZ ;  /* 0x000000063a507210 */ /* 0x000fe20007f1e0ff */
[----:B------:R-:W-:Y:S01]  /*1f10*/  IMAD R10, R10, UR6, RZ ;  /* 0x000000060a0a7c24 */ /* 0x000fe2000f8e02ff */
[----:B------:R-:W-:Y:S01]  /*1f20*/  SHF.L.U32 R13, R8, 0x1, RZ ;  /* 0x00000001080d7819 */ /* 0x000fe200000006ff */
[C---:B------:R-:W-:Y:S01]  /*1f30*/  IMAD R6, R12.reuse, R66, RZ ;  /* 0x000000420c067224 */ /* 0x040fe200078e02ff */
[----:B------:R-:W-:Y:S01]  /*1f40*/  IADD3.X R74, R75, R7, R11, P0, !PT ;  /* 0x000000074b4a7210 */ /* 0x000fe200007fe40b */
[----:B------:R-:W-:Y:S01]  /*1f50*/  IMAD R7, R12, R4, RZ ;  /* 0x000000040c077224 */ /* 0x000fe200078e02ff */
[----:B------:R-:W-:Y:S01]  /*1f60*/  ISETP.GE.AND P0, PT, R18, R61, PT ;  /* 0x0000003d1200720c */ /* 0x000fe20003f06270 */
[----:B------:R-:W-:Y:S01]  /*1f70*/  IMAD.WIDE.U32 R56, R9, UR6, R56 ;  /* 0x0000000609387c25 */ /* 0x000fe2000f8e0038 */
[----:B------:R-:W-:-:S03]  /*1f80*/  LOP3.LUT R0, R13, 0x2, R0, 0xe2, !PT ;  /* 0x000000020d007812 */ /* 0x000fc600078ee200 */
[----:B------:R-:W-:Y:S02]  /*1f90*/  IMAD R15, R9, UR7, R10 ;  /* 0x00000007090f7c24 */ /* 0x000fe4000f8e020a */
[C---:B------:R-:W-:Y:S01]  /*1fa0*/  IMAD R9, R22.reuse, R67, R6 ;  /* 0x0000004316097224 */ /* 0x040fe200078e0206 */
[C---:B------:R-:W-:Y:S01]  /*1fb0*/  SEL R6, R61.reuse, RZ, P2 ;  /* 0x000000ff3d067207 */ /* 0x040fe20001000000 */
[----:B------:R-:W-:Y:S01]  /*1fc0*/  IMAD R13, R22, R5, R7 ;  /* 0x00000005160d7224 */ /* 0x000fe200078e0207 */
[----:B------:R-:W-:-:S03]  /*1fd0*/  SEL R7, R61, RZ, P0 ;  /* 0x000000ff3d077207 */ /* 0x000fc60000000000 */
[----:B------:R-:W-:Y:S02]  /*1fe0*/  IMAD.IADD R8, R81, 0x1, R6 ;  /* 0x0000000151087824 */ /* 0x000fe400078e0206 */
[----:B------:R-:W-:Y:S02]  /*1ff0*/  IMAD.IADD R7, R18, 0x1, R7 ;  /* 0x0000000112077824 */ /* 0x000fe400078e0207 */
[----:B------:R-:W-:Y:S02]  /*2000*/  IMAD.IADD R55, R55, 0x1, R9 ;  /* 0x0000000137377824 */ /* 0x000fe400078e0209 */
[----:B------:R-:W-:Y:S01]  /*2010*/  IMAD.IADD R53, R9, 0x1, R53 ;  /* 0x0000000109357824 */ /* 0x000fe200078e0235 */
[----:B------:R-:W-:Y:S02]  /*2020*/  SHF.R.S32.HI R6, RZ, 0x1f, R7 ;  /* 0x0000001fff067819 */ /* 0x000fe40000011407 */
[----:B------:R-:W-:Y:S02]  /*2030*/  SHF.R.S32.HI R9, RZ, 0x1f, R8 ;  /* 0x0000001fff097819 */ /* 0x000fe40000011408 */
[----:B------:R-:W-:-:S02]  /*2040*/  LEA.HI R73, R6, R7, RZ, 0x4 ;  /* 0x0000000706497211 */ /* 0x000fc400078f20ff */
[CC--:B------:R-:W-:Y:S02]  /*2050*/  LEA.HI R72, R9.reuse, R8.reuse, RZ, 0x4 ;  /* 0x0000000809487211 */ /* 0x0c0fe400078f20ff */
[----:B------:R-:W-:Y:S02]  /*2060*/  LEA.HI R6, R6, R7, RZ, 0x5 ;  /* 0x0000000706067211 */ /* 0x000fe400078f28ff */
[----:B------:R-:W-:-:S03]  /*2070*/  LEA.HI R8, R9, R8, RZ, 0x5 ;  /* 0x0000000809087211 */ /* 0x000fc600078f28ff */
[----:B------:R-:W-:Y:S01]  /*2080*/  IMAD.SHL.U32 R7, R6, 0x80, RZ ;  /* 0x0000008006077824 */ /* 0x000fe200078e00ff */
[----:B------:R-:W-:Y:S01]  /*2090*/  LOP3.LUT R6, R156, 0x10, R73, 0xf8, !PT ;  /* 0x000000109c067812 */ /* 0x000fe200078ef849 */
[----:B------:R-:W-:Y:S01]  /*20a0*/  IMAD.SHL.U32 R9, R8, 0x80, RZ ;  /* 0x0000008008097824 */ /* 0x000fe200078e00ff */
[----:B------:R-:W-:Y:S02]  /*20b0*/  LOP3.LUT R8, R156, 0x10, R72, 0xf8, !PT ;  /* 0x000000109c087812 */ /* 0x000fe400078ef848 */
[-C--:B------:R-:W-:Y:S02]  /*20c0*/  LOP3.LUT R6, R6, R20.reuse, RZ, 0x3c, !PT ;  /* 0x0000001406067212 */ /* 0x080fe400078e3cff */
[----:B------:R-:W-:Y:S02]  /*20d0*/  LOP3.LUT R8, R8, R20, RZ, 0x3c, !PT ;  /* 0x0000001408087212 */ /* 0x000fe400078e3cff */
[----:B------:R-:W0:Y:S01]  /*20e0*/  S2R R20, SR_TID.X ;  /* 0x0000000000147919 */ /* 0x000e220000002100 */
[----:B-----5:R-:W-:-:S02]  /*20f0*/  SHF.R.S32.HI R11, RZ, 0x1f, R24 ;  /* 0x0000001fff0b7819 */ /* 0x020fc40000011418 */
[----:B------:R-:W-:Y:S02]  /*2100*/  LOP3.LUT R7, R7, 0xfffff000, RZ, 0xc0, !PT ;  /* 0xfffff00007077812 */ /* 0x000fe400078ec0ff */
[----:B------:R-:W-:Y:S02]  /*2110*/  LOP3.LUT R9, R9, 0xfffff000, RZ, 0xc0, !PT ;  /* 0xfffff00009097812 */ /* 0x000fe400078ec0ff */
[--C-:B------:R-:W-:Y:S01]  /*2120*/  IADD3 R71, R6, R7, R14.reuse ;  /* 0x0000000706477210 */ /* 0x100fe20007ffe00e */
[----:B------:R-:W-:Y:S02]  /*2130*/  IMAD R6, R11, R66, RZ ;  /* 0x000000420b067224 */ /* 0x000fe400078e02ff */
[----:B------:R-:W-:Y:S02]  /*2140*/  IMAD.IADD R51, R51, 0x1, R13 ;  /* 0x0000000133337824 */ /* 0x000fe400078e020d */
[----:B------:R-:W-:Y:S02]  /*2150*/  IMAD.IADD R49, R13, 0x1, R49 ;  /* 0x000000010d317824 */ /* 0x000fe400078e0231 */
[----:B------:R-:W-:Y:S01]  /*2160*/  IMAD R11, R11, R4, RZ ;  /* 0x000000040b0b7224 */ /* 0x000fe200078e02ff */
[----:B------:R-:W-:Y:S01]  /*2170*/  IADD3 R70, R8, R9, R14 ;  /* 0x0000000908467210 */ /* 0x000fe20007ffe00e */
[----:B------:R-:W-:Y:S01]  /*2180*/  IMAD R21, R24, R67, R6 ;  /* 0x0000004318157224 */ /* 0x000fe200078e0206 */
[----:B------:R-:W-:Y:S01]  /*2190*/  IADD3 R46, P2, R22, R47, RZ ;  /* 0x0000002f162e7210 */ /* 0x000fe20007f5e0ff */
[----:B------:R-:W-:Y:S01]  /*21a0*/  IMAD.WIDE.U32 R54, R24, R66, R54 ;  /* 0x0000004218367225 */ /* 0x000fe200078e0036 */
[----:B------:R-:W-:-:S03]  /*21b0*/  LOP3.LUT R7, R72, 0xfffffff0, RZ, 0xc0, !PT ;  /* 0xfffffff048077812 */ /* 0x000fc600078ec0ff */
[----:B------:R-:W-:Y:S01]  /*21c0*/  IMAD.WIDE.U32 R52, R24, R66, R52 ;  /* 0x0000004218347225 */ /* 0x000fe200078e0034 */
[----:B------:R-:W-:-:S03]  /*21d0*/  SHF.L.U64.HI R67, R66, 0x7, R67 ;  /* 0x0000000742437819 */ /* 0x000fc60000010243 */
[C---:B------:R-:W-:Y:S02]  /*21e0*/  IMAD R11, R24.reuse, R5, R11 ;  /* 0x00000005180b7224 */ /* 0x040fe400078e020b */
[----:B------:R-:W-:Y:S01]  /*21f0*/  IMAD.WIDE.U32 R50, R24, R4, R50 ;  /* 0x0000000418327225 */ /* 0x000fe200078e0032 */
[----:B0-----:R-:W-:-:S03]  /*2200*/  SHF.R.U32.HI R14, RZ, 0x7, R20 ;  /* 0x00000007ff0e7819 */ /* 0x001fc60000011614 */
[----:B------:R-:W-:Y:S01]  /*2210*/  IMAD.WIDE.U32 R48, R24, R4, R48 ;  /* 0x0000000418307225 */ /* 0x000fe200078e0030 */
[----:B------:R-:W-:Y:S02]  /*2220*/  LOP3.LUT R20, R73, 0xfffffff0, RZ, 0xc0, !PT ;  /* 0xfffffff049147812 */ /* 0x000fe400078ec0ff */
[----:B------:R-:W-:Y:S01]  /*2230*/  LOP3.LUT R60, R0, 0x1, RZ, 0xc0, !PT ;  /* 0x00000001003c7812 */ /* 0x000fe200078ec0ff */
[----:B------:R-:W-:Y:S01]  /*2240*/  IMAD.X R47, R12, 0x1, R3, P2 ;  /* 0x000000010c2f7824 */ /* 0x000fe200010e0603 */
[----:B------:R-:W-:Y:S01]  /*2250*/  LOP3.LUT R45, R0, 0x2, RZ, 0xc0, !PT ;  /* 0x00000002002d7812 */ /* 0x000fe200078ec0ff */
[----:B------:R-:W-:Y:S01]  /*2260*/  IMAD.IADD R44, R55, 0x1, R21 ;  /* 0x00000001372c7824 */ /* 0x000fe200078e0215 */
[----:B------:R-:W-:Y:S01]  /*2270*/  SHF.L.U32 R66, R66, 0x7, RZ ;  /* 0x0000000742427819 */ /* 0x000fe200000006ff */
[----:B------:R-:W-:Y:S01]  /*2280*/  VIADD R62, R14, 0x8 ;  /* 0x000000080e3e7836 */ /* 0x000fe20000000000 */
[----:B------:R-:W-:Y:S01]  /*2290*/  ISETP.GE.AND P1, PT, R65, UR4, PT ;  /* 0x0000000441007c0c */ /* 0x000fe2000bf26270 */
[----:B------:R-:W-:Y:S01]  /*22a0*/  IMAD.SHL.U32 R61, R61, 0x2, RZ ;  /* 0x000000023d3d7824 */ /* 0x000fe200078e00ff */
[----:B------:R-:W-:Y:S01]  /*22b0*/  SHF.R.S32.HI R4, RZ, 0x1f, R20 ;  /* 0x0000001fff047819 */ /* 0x000fe20000011414 */
[----:B------:R-:W-:Y:S01]  /*22c0*/  IMAD.IADD R21, R21, 0x1, R53 ;  /* 0x0000000115157824 */ /* 0x000fe200078e0235 */
[----:B------:R-:W-:Y:S01]  /*22d0*/  SHF.R.S32.HI R3, RZ, 0x1f, R7 ;  /* 0x0000001fff037819 */ /* 0x000fe20000011407 */
[----:B------:R-:W-:-:S02]  /*22e0*/  IMAD.IADD R6, R51, 0x1, R11 ;  /* 0x0000000133067824 */ /* 0x000fc400078e020b */
[----:B------:R-:W-:Y:S02]  /*22f0*/  IMAD.IADD R5, R11, 0x1, R49 ;  /* 0x000000010b057824 */ /* 0x000fe400078e0231 */
[----:B------:R-:W-:-:S07]  /*2300*/  IMAD.IADD R0, R57, 0x1, R15 ;  /* 0x0000000139007824 */ /* 0x000fce00078e020f */
.L_x_363:
[----:B------:R-:W2:Y:S01]  /*2310*/  LDL R8, [R1+0x1c] ;  /* 0x00001c0001087983 */ /* 0x000ea20000100800 */
[----:B------:R-:W0:Y:S01]  /*2320*/  LDC R87, c[0x0][0x3f4] ;  /* 0x0000fd00ff577b82 */ /* 0x000e220000000800 */
[----:B------:R-:W-:Y:S01]  /*2330*/  IADD3 R2, R2, -0x1, RZ ;  /* 0xffffffff02027810 */ /* 0x000fe20007ffe0ff */
[----:B------:R-:W-:Y:S05]  /*2340*/  YIELD ;  /* 0x0000000000007946 */ /* 0x000fea0003800000 */
[----:B------:R-:W-:Y:S01]  /*2350*/  SHF.R.S32.HI R10, RZ, 0x1f, R2 ;  /* 0x0000001fff0a7819 */ /* 0x000fe20000011402 */
[----:B------:R-:W1:Y:S01]  /*2360*/  LDC.64 R76, c[0x0][0x2e8] ;  /* 0x0000ba00ff4c7b82 */ /* 0x000e620000000a00 */
[-C--:B------:R-:W-:Y:S01]  /*2370*/  IMAD R9, R69, R2.reuse, RZ ;  /* 0x0000000245097224 */ /* 0x080fe200078e02ff */
[----:B------:R-:W-:Y:S01]  /*2380*/  BSSY B0, `(.L_x_324) ;  /* 0x00003d9000007945 */ /* 0x000fe20003800000 */
[----:B----4-:R-:W-:Y:S01]  /*2390*/  IMAD.WIDE.U32 R36, R68, R2, RZ ;  /* 0x0000000244247225 */ /* 0x010fe200078e00ff */
[----:B------:R-:W-:-:S03]  /*23a0*/  ISETP.GT.AND P2, PT, R2, R26, PT ;  /* 0x0000001a0200720c */ /* 0x000fc60003f44270 */
[----:B------:R-:W-:-:S04]  /*23b0*/  IMAD R11, R10, R68, R9 ;  /* 0x000000440a0b7224 */ /* 0x000fc800078e0209 */
[----:B------:R-:W-:Y:S01]  /*23c0*/  IMAD.IADD R79, R37, 0x1, R11 ;  /* 0x00000001254f7824 */ /* 0x000fe200078e020b */
[----:B0-----:R-:W-:Y:S02]  /*23d0*/  ISETP.GE.AND P3, PT, R87, 0x1, PT ;  /* 0x000000015700780c */ /* 0x001fe40003f66270 */
[----:B-1----:R-:W-:-:S04]  /*23e0*/  IADD3 R32, P4, P5, R36, R76, R80 ;  /* 0x0000004c24207210 */ /* 0x002fc80007d9e050 */
[----:B------:R-:W-:Y:S01]  /*23f0*/  IADD3.X R33, R79, R77, R74, P4, P5 ;  /* 0x0000004d4f217210 */ /* 0x000fe200027ea44a */
[----:B--2---:R-:W-:-:S04]  /*2400*/  IMAD R9, R17, 0x3000, R8 ;  /* 0x0000300011097824 */ /* 0x004fc800078e0208 */
[----:B------:R-:W-:Y:S02]  /*2410*/  IMAD.IADD R84, R16, 0x1, R9 ;  /* 0x0000000110547824 */ /* 0x000fe400078e0209 */
[----:B------:R-:W-:Y:S05]  /*2420*/  @!P3 BRA `(.L_x_325) ;  /* 0x0000003800e0b947 */ /* 0x000fea0003800000 */
[----:B------:R-:W-:Y:S01]  /*2430*/  ULDC.U8 UR4, c[0x0][0x410] ;  /* 0x0001040000047ab9 */ /* 0x000fe20000000000 */
[-C--:B------:R-:W-:Y:S01]  /*2440*/  IMAD R9, R67, R2.reuse, RZ ;  /* 0x0000000243097224 */ /* 0x080fe200078e02ff */
[----:B------:R-:W-:Y:S01]  /*2450*/  ISETP.NE.AND P3, PT, RZ, UR4, PT ;  /* 0x00000004ff007c0c */ /* 0x000fe2000bf65270 */
[----:B------:R-:W-:Y:S02]  /*2460*/  IMAD R8, R64, R2, RZ ;  /* 0x0000000240087224 */ /* 0x000fe400078e02ff */
[----:B------:R-:W-:Y:S02]  /*2470*/  IMAD R85, R2, -0x80, R27 ;  /* 0xffffff8002557824 */ /* 0x000fe400078e021b */
[C---:B------:R-:W-:Y:S02]  /*2480*/  IMAD R9, R10.reuse, R66, R9 ;  /* 0x000000420a097224 */ /* 0x040fe400078e0209 */
[----:B------:R-:W-:Y:S01]  /*2490*/  IMAD R11, R10, R63, R8 ;  /* 0x0000003f0a0b7224 */ /* 0x000fe200078e0208 */
[----:B------:R-:W-:Y:S01]  /*24a0*/  VIMNMX R85, R85, 0x80, PT ;  /* 0x0000008055557848 */ /* 0x000fe20003fe0100 */
[----:B------:R-:W-:-:S04]  /*24b0*/  IMAD.WIDE.U32 R40, R66, R2, RZ ;  /* 0x0000000242287225 */ /* 0x000fc800078e00ff */
[----:B------:R-:W-:-:S04]  /*24c0*/  IMAD.WIDE.U32 R38, R63, R2, RZ ;  /* 0x000000023f267225 */ /* 0x000fc800078e00ff */
[----:B------:R-:W-:Y:S02]  /*24d0*/  IMAD.IADD R42, R41, 0x1, R9 ;  /* 0x00000001292a7824 */ /* 0x000fe400078e0209 */
[----:B------:R-:W-:Y:S01]  /*24e0*/  IMAD.IADD R43, R39, 0x1, R11 ;  /* 0x00000001272b7824 */ /* 0x000fe200078e020b */
[----:B------:R-:W-:Y:S06]  /*24f0*/  @!P3 BRA `(.L_x_326) ;  /* 0x000000180010b947 */ /* 0x000fec0003800000 */
[----:B------:R-:W-:Y:S01]  /*2500*/  ISETP.GE.AND P4, PT, R22, R85, PT ;  /* 0x000000551600720c */ /* 0x000fe20003f86270 */
[----:B------:R-:W-:Y:S01]  /*2510*/  BSSY B1, `(.L_x_327) ;  /* 0x000001e000017945 */ /* 0x000fe20003800000 */
[----:B------:R-:W-:Y:S02]  /*2520*/  CS2R R12, SRZ ;  /* 0x00000000000c7805 */ /* 0x000fe4000001ff00 */
[----:B------:R-:W-:Y:S02]  /*2530*/  CS2R R28, SRZ ;  /* 0x00000000001c7805 */ /* 0x000fe4000001ff00 */
[----:B------:R-:W-:Y:S02]  /*2540*/  CS2R R34, SRZ ;  /* 0x0000000000227805 */ /* 0x000fe4000001ff00 */
[----:B------:R-:W-:Y:S02]  /*2550*/  CS2R R14, SRZ ;  /* 0x00000000000e7805 */ /* 0x000fe4000001ff00 */
[----:B------:R-:W-:-:S02]  /*2560*/  CS2R R30, SRZ ;  /* 0x00000000001e7805 */ /* 0x000fc4000001ff00 */
[----:B------:R-:W-:Y:S01]  /*2570*/  CS2R R36, SRZ ;  /* 0x0000000000247805 */ /* 0x000fe2000001ff00 */
[----:B------:R-:W-:Y:S06]  /*2580*/  @P4 BRA `(.L_x_328) ;  /* 0x0000000000584947 */ /* 0x000fec0003800000 */
[----:B------:R-:W2:Y:S01]  /*2590*/  LDL R78, [R1+0x10] ;  /* 0x00001000014e7983 */ /* 0x000ea20000100800 */
[----:B------:R-:W-:Y:S01]  /*25a0*/  ULDC.64 UR4, c[0x0][0x3e8] ;  /* 0x0000fa0000047ab9 */ /* 0x000fe20000000a00 */
[----:B------:R-:W-:Y:S01]  /*25b0*/  ULDC.64 UR6, c[0x0][0x400] ;  /* 0x0001000000067ab9 */ /* 0x000fe20000000a00 */
[----:B------:R-:W-:Y:S02]  /*25c0*/  IADD3 R40, P3, P5, R54, UR4, R40 ;  /* 0x0000000436287c10 */ /* 0x000fe4000fd7e028 */
[----:B------:R-:W-:Y:S02]  /*25d0*/  CS2R R34, SRZ ;  /* 0x0000000000227805 */ /* 0x000fe4000001ff00 */
[----:B------:R-:W-:Y:S02]  /*25e0*/  CS2R R36, SRZ ;  /* 0x0000000000247805 */ /* 0x000fe4000001ff00 */
[----:B------:R-:W-:Y:S02]  /*25f0*/  IADD3.X R41, R44, UR5, R42, P3, P5 ;  /* 0x000000052c297c10 */ /* 0x000fe40009fea42a */
[----:B------:R-:W-:-:S04]  /*2600*/  IADD3 R38, P3, P5, R50, UR6, R38 ;  /* 0x0000000632267c10 */ /* 0x000fc8000fd7e026 */
[----:B------:R-:W-:Y:S02]  /*2610*/  IADD3.X R39, R6, UR7, R43, P3, P5 ;  /* 0x0000000706277c10 */ /* 0x000fe40009fea42b */
[-C--:B------:R-:W-:Y:S02]  /*2620*/  ISETP.GE.AND P5, PT, R152, R87.reuse, PT ;  /* 0x000000579800720c */ /* 0x080fe40003fa6270 */
[----:B------:R-:W-:Y:S02]  /*2630*/  ISETP.GE.AND P3, PT, R157, R87, PT ;  /* 0x000000579d00720c */ /* 0x000fe40003f66270 */
[----:B------:R-:W-:Y:S02]  /*2640*/  CS2R R28, SRZ ;  /* 0x00000000001c7805 */ /* 0x000fe4000001ff00 */
[----:B------:R-:W-:Y:S02]  /*2650*/  CS2R R12, SRZ ;  /* 0x00000000000c7805 */ /* 0x000fe4000001ff00 */
[----:B------:R-:W-:-:S05]  /*2660*/  CS2R R30, SRZ ;  /* 0x00000000001e7805 */ /* 0x000fca000001ff00 */
[----:B------:R0:W5:Y:S04]  /*2670*/  @!P5 LDG.E.64 R34, desc[UR42][R40.64] ;  /* 0x0000002a2822d981 */ /* 0x000168000c1e1b00 */
[----:B------:R0:W5:Y:S01]  /*2680*/  @!P5 LDG.E.64 R36, desc[UR42][R38.64] ;  /* 0x0000002a2624d981 */ /* 0x000162000c1e1b00 */
[----:B------:R-:W-:-:S03]  /*2690*/  CS2R R14, SRZ ;  /* 0x00000000000e7805 */ /* 0x000fc6000001ff00 */
[----:B------:R0:W5:Y:S04]  /*26a0*/  @!P3 LDG.E.64 R28, desc[UR42][R40.64+0x10] ;  /* 0x0000102a281cb981 */ /* 0x000168000c1e1b00 */
[----:B------:R0:W5:Y:S01]  /*26b0*/  @!P3 LDG.E.64 R30, desc[UR42][R38.64+0x10] ;  /* 0x0000102a261eb981 */ /* 0x000162000c1e1b00 */
[----:B--2---:R-:W-:-:S13]  /*26c0*/  ISETP.GE.AND P5, PT, R78, R87, PT ;  /* 0x000000574e00720c */ /* 0x004fda0003fa6270 */
[----:B------:R0:W5:Y:S04]  /*26d0*/  @!P5 LDG.E.64 R12, desc[UR42][R40.64+0x20] ;  /* 0x0000202a280cd981 */ /* 0x000168000c1e1b00 */
[----:B------:R0:W5:Y:S02]  /*26e0*/  @!P5 LDG.E.64 R14, desc[UR42][R38.64+0x20] ;  /* 0x0000202a260ed981 */ /* 0x000164000c1e1b00 */
.L_x_328:
[----:B------:R-:W-:Y:S05]  /*26f0*/  BSYNC B1 ;  /* 0x0000000000017941 */ /* 0x000fea0003800000 */
.L_x_327:
[----:B------:R-:W-:Y:S01]  /*2700*/  UISETP.NE.AND UP0, UPT, UR36, 0x3, UPT ;  /* 0x000000032400788c */ /* 0x000fe2000bf05270 */
[----:B0----5:R-:W-:Y:S02]  /*2710*/  IMAD.MOV.U32 R39, RZ, RZ, R12 ;  /* 0x000000ffff277224 */ /* 0x021fe400078e000c */
[----:B------:R-:W-:Y:S02]  /*2720*/  IMAD.MOV.U32 R40, RZ, RZ, R28 ;  /* 0x000000ffff287224 */ /* 0x000fe400078e001c */
[----:B------:R-:W-:Y:S01]  /*2730*/  IMAD.MOV.U32 R42, RZ, RZ, R34 ;  /* 0x000000ffff2a7224 */ /* 0x000fe200078e0022 */
[----:B------:R-:W-:Y:S01]  /*2740*/  PLOP3.LUT P3, PT, PT, PT, UP0, 0x80, 0x0 ;  /* 0x000000000000781c */ /* 0x000fe20003f6f008 */
[----:B------:R-:W-:Y:S02]  /*2750*/  IMAD.MOV.U32 R38, RZ, RZ, R14 ;  /* 0x000000ffff267224 */ /* 0x000fe400078e000e */
[----:B------:R-:W-:Y:S02]  /*2760*/  IMAD.MOV.U32 R41, RZ, RZ, R30 ;  /* 0x000000ffff297224 */ /* 0x000fe400078e001e */
[----:B------:R-:W-:-:S08]  /*2770*/  IMAD.MOV.U32 R43, RZ, RZ, R36 ;  /* 0x000000ffff2b7224 */ /* 0x000fd000078e0024 */
[----:B------:R-:W-:Y:S05]  /*2780*/  @!P3 BRA `(.L_x_329) ;  /* 0x000000000004b947 */ /* 0x000fea0003800000 */
[----:B------:R-:W-:Y:S01]  /*2790*/  BPT.TRAP 0x1 ;  /* 0x000000040000795c */ /* 0x000fe20000300000 */
.L_x_329:
[----:B------:R-:W-:Y:S01]  /*27a0*/  LEA R83, R17, R16, 0x3 ;  /* 0x0000001011537211 */ /* 0x000fe200078e18ff */
[----:B------:R-:W-:Y:S01]  /*27b0*/  BSSY B1, `(.L_x_330) ;  /* 0x0000004000017945 */ /* 0x000fe20003800000 */
[----:B------:R-:W-:-:S04]  /*27c0*/  SHF.L.U32 R86, R23, 0x1f, RZ ;  /* 0x0000001f17567819 */ /* 0x000fc800000006ff */
[----:B------:R-:W0:Y:S02]  /*27d0*/  SYNCS.PHASECHK.TRANS64.TRYWAIT P5, [R83+URZ+0x19c90], R86 ;  /* 0x019c9056530075a7 */ /* 0x000e2400080a017f */
[----:B0-----:R-:W-:Y:S05]  /*27e0*/  @!P5 BRA `(.L_x_331) ;  /* 0x000001680054d947 */ /* 0x001fea0003800000 */
.L_x_571:
[----:B------:R-:W-:Y:S05]  /*27f0*/  BSYNC B1 ;  /* 0x0000000000017941 */ /* 0x000fea0003800000 */
.L_x_330:
[----:B------:R-:W-:Y:S05]  /*2800*/  @P4 BRA `(.L_x_332) ;  /* 0x0000003800404947 */ /* 0x000fea0003800000 */
[----:B------:R-:W-:Y:S01]  /*2810*/  ISETP.NE.AND P4, PT, R60, RZ, PT ;  /* 0x000000ff3c00720c */ /* 0x000fe20003f85270 */
[----:B------:R-:W-:-:S12]  /*2820*/  BSSY B1, `(.L_x_333) ;  /* 0x000006f000017945 */ /* 0x000fd80003800000 */
[----:B------:R-:W-:Y:S05]  /*2830*/  @!P4 BRA `(.L_x_334) ;  /* 0x0000000400b4c947 */ /* 0x000fea0003800000 */
[----:B------:R1:W2:Y:S01]  /*2840*/  LDS.128 R8, [R84+0x13800] ;  /* 0x0138000054087984 */ /* 0x0002a20000000c00 */
[----:B------:R-:W-:Y:S01]  /*2850*/  ISETP.GE.AND P4, PT, R152, R87, PT ;  /* 0x000000579800720c */ /* 0x000fe20003f86270 */
[----:B------:R-:W-:-:S12]  /*2860*/  BSSY B2, `(.L_x_335) ;  /* 0x0000069000027945 */ /* 0x000fd80003800000 */
[----:B-1----:R-:W-:Y:S05]  /*2870*/  @P4 BRA `(.L_x_336) ;  /* 0x00000004009c4947 */ /* 0x002fea0003800000 */
[----:B------:R-:W-:Y:S02]  /*2880*/  SHF.R.U32.HI R34, RZ, 0x8, R35 ;  /* 0x00000008ff227819 */ /* 0x000fe40000011623 */
[----:B------:R-:W-:Y:S02]  /*2890*/  SHF.R.U32.HI R36, RZ, 0x8, R37 ;  /* 0x00000008ff247819 */ /* 0x000fe40000011625 */
[----:B------:R-:W-:Y:S01]  /*28a0*/  SHF.R.U32.HI R79, RZ, 0x10, R35 ;  /* 0x00000010ff4f7819 */ /* 0x000fe20000011623 */
[----:B------:R-:W-:Y:S01]  /*28b0*/  IMAD.SHL.U32 R34, R34, 0x100, RZ ;  /* 0x0000010022227824 */ /* 0x000fe200078e00ff */
[----:B------:R-:W-:Y:S02]  /*28c0*/  SHF.R.U32.HI R77, RZ, 0x10, R37 ;  /* 0x00000010ff4d7819 */ /* 0x000fe40000011625 */
[----:B------:R-:W-:Y:S01]  /*28d0*/  LOP3.LUT R76, R37, 0xff0000ff, RZ, 0xc0, !PT ;  /* 0xff0000ff254c7812 */ /* 0x000fe200078ec0ff */
[----:B------:R-:W-:Y:S01]  /*28e0*/  IMAD.SHL.U32 R37, R36, 0x100, RZ ;  /* 0x0000010024257824 */ /* 0x000fe200078e00ff */
[----:B------:R-:W-:Y:S01]  /*28f0*/  LOP3.LUT R35, R35, 0xff0000ff, RZ, 0xc0, !PT ;  /* 0xff0000ff23237812 */ /* 0x000fe200078ec0ff */
[----:B--2---:R-:W-:Y:S01]  /*2900*/  IMAD.MOV.U32 R36, RZ, RZ, R8 ;  /* 0x000000ffff247224 */ /* 0x004fe200078e0008 */
[----:B------:R-:W-:-:S02]  /*2910*/  F2FP.F16.E4M3.UNPACK_B R8, R9 ;  /* 0x00000009ff08723e */ /* 0x000fc400020006ff */
[----:B------:R-:W-:Y:S01]  /*2920*/  LOP3.LUT R35, R35, 0xff00, R34, 0xf8, !PT ;  /* 0x0000ff0023237812 */ /* 0x000fe200078ef822 */
[----:B------:R-:W-:Y:S01]  /*2930*/  IMAD.U32 R34, R79, 0x10000, RZ ;  /* 0x000100004f227824 */ /* 0x000fe200078e00ff */
[----:B------:R-:W-:Y:S01]  /*2940*/  LOP3.LUT R78, R76, 0xff00, R37, 0xf8, !PT ;  /* 0x0000ff004c4e7812 */ /* 0x000fe200078ef825 */
[----:B------:R-:W-:Y:S01]  /*2950*/  IMAD.U32 R37, R77, 0x10000, RZ ;  /* 0x000100004d257824 */ /* 0x000fe200078e00ff */
[----:B------:R-:W-:Y:S02]  /*2960*/  F2FP.F16.E4M3.UNPACK_B R76, R43.H1 ;  /* 0x0000002bff4c723e */ /* 0x000fe400030006ff */
[----:B------:R-:W-:Y:S02]  /*2970*/  LOP3.LUT R34, R35, 0xff0000, R34, 0xf8, !PT ;  /* 0x00ff000023227812 */ /* 0x000fe400078ef822 */
[----:B------:R-:W-:Y:S01]  /*2980*/  LOP3.LUT R35, R78, 0xff0000, R37, 0xf8, !PT ;  /* 0x00ff00004e237812 */ /* 0x000fe200078ef825 */
[----:B------:R-:W-:Y:S01]  /*2990*/  HADD2.F32 R37, -RZ, R8.H1_H1 ;  /* 0x30000008ff257230 */ /* 0x000fe20000004100 */
[----:B------:R-:W-:Y:S01]  /*29a0*/  F2FP.F16.E4M3.UNPACK_B R9, R9.H1 ;  /* 0x00000009ff09723e */ /* 0x000fe200030006ff */
[----:B------:R-:W-:Y:S01]  /*29b0*/  HADD2.F32 R89, -RZ, R76.H0_H0 ;  /* 0x2000004cff597230 */ /* 0x000fe20000004100 */
[----:B------:R-:W-:Y:S01]  /*29c0*/  F2FP.F16.E4M3.UNPACK_B R78, R42.H1 ;  /* 0x0000002aff4e723e */ /* 0x000fe200030006ff */
[----:B------:R-:W-:Y:S01]  /*29d0*/  HADD2.F32 R8, -RZ, R8.H0_H0 ;  /* 0x20000008ff087230 */ /* 0x000fe20000004100 */
[----:B------:R-:W-:Y:S01]  /*29e0*/  F2FP.F16.E4M3.UNPACK_B R43, R43 ;  /* 0x0000002bff2b723e */ /* 0x000fe200020006ff */
[----:B------:R-:W-:-:S02]  /*29f0*/  HADD2.F32 R90, -RZ, R76.H1_H1 ;  /* 0x3000004cff5a7230 */ /* 0x000fc40000004100 */
[-C--:B------:R-:W-:Y:S01]  /*2a00*/  FMUL.FTZ R91, R37, R89.reuse ;  /* 0x00000059255b7220 */ /* 0x080fe20000410000 */
[--C-:B------:R-:W-:Y:S02]  /*2a10*/  HADD2.F32 R77, -RZ, R9.reuse.H1_H1 ;  /* 0x30000009ff4d7230 */ /* 0x100fe40000004100 */
[----:B------:R-:W-:Y:S01]  /*2a20*/  FMUL.FTZ R92, R8, R89 ;  /* 0x00000059085c7220 */ /* 0x000fe20000410000 */
[--C-:B------:R-:W-:Y:S02]  /*2a30*/  HADD2.F32 R79, -RZ, R78.reuse.H0_H0 ;  /* 0x2000004eff4f7230 */ /* 0x100fe40000004100 */
[----:B------:R-:W-:Y:S02]  /*2a40*/  HADD2.F32 R76, -RZ, R9.H0_H0 ;  /* 0x20000009ff4c7230 */ /* 0x000fe40000004100 */
[----:B------:R-:W-:Y:S01]  /*2a50*/  FMUL.FTZ R89, R77, R90 ;  /* 0x0000005a4d597220 */ /* 0x000fe20000410000 */
[----:B------:R-:W-:Y:S02]  /*2a60*/  HADD2.F32 R78, -RZ, R78.H1_H1 ;  /* 0x3000004eff4e7230 */ /* 0x000fe40000004100 */
[-C--:B------:R-:W-:Y:S01]  /*2a70*/  FFMA.FTZ R9, R37, R79.reuse, R92 ;  /* 0x0000004f25097223 */ /* 0x080fe2000001005c */
[----:B------:R-:W-:Y:S01]  /*2a80*/  F2FP.F16.E4M3.UNPACK_B R37, R36.H1 ;  /* 0x00000024ff25723e */ /* 0x000fe200030006ff */
[----:B------:R-:W-:Y:S01]  /*2a90*/  FMUL.FTZ R90, R76, R90 ;  /* 0x0000005a4c5a7220 */ /* 0x000fe20000410000 */
[----:B------:R-:W-:Y:S01]  /*2aa0*/  F2FP.F16.E4M3.UNPACK_B R36, R36 ;  /* 0x00000024ff24723e */ /* 0x000fe200020006ff */
[----:B------:R-:W-:Y:S01]  /*2ab0*/  FFMA.FTZ R8, R8, R79, -R91 ;  /* 0x0000004f08087223 */ /* 0x000fe2000001085b */
[-C--:B------:R-:W-:Y:S01]  /*2ac0*/  FFMA.FTZ R91, R76, R78.reuse, -R89 ;  /* 0x0000004e4c5b7223 */ /* 0x080fe20000010859 */
[----:B------:R-:W-:Y:S01]  /*2ad0*/  FFMA.FTZ R94, R77, R78, R90 ;  /* 0x0000004e4d5e7223 */ /* 0x000fe2000001005a */
[--C-:B------:R-:W-:Y:S01]  /*2ae0*/  HADD2.F32 R79, -RZ, R43.reuse.H1_H1 ;  /* 0x3000002bff4f7230 */ /* 0x100fe20000004100 */
[----:B------:R-:W-:Y:S01]  /*2af0*/  F2FP.F16.E4M3.UNPACK_B R77, R42 ;  /* 0x0000002aff4d723e */ /* 0x000fe200020006ff */
[----:B------:R-:W-:-:S02]  /*2b00*/  HADD2.F32 R78, -RZ, R43.H0_H0 ;  /* 0x2000002bff4e7230 */ /* 0x000fc40000004100 */
[--C-:B------:R-:W-:Y:S02]  /*2b10*/  HADD2.F32 R43, -RZ, R37.reuse.H0_H0 ;  /* 0x20000025ff2b7230 */ /* 0x100fe40000004100 */
[----:B------:R-:W-:Y:S02]  /*2b20*/  HADD2.F32 R76, -RZ, R37.H1_H1 ;  /* 0x30000025ff4c7230 */ /* 0x000fe40000004100 */
[--C-:B------:R-:W-:Y:S02]  /*2b30*/  HADD2.F32 R42, -RZ, R36.reuse.H1_H1 ;  /* 0x30000024ff2a7230 */ /* 0x100fe40000004100 */
[-C--:B------:R-:W-:Y:S01]  /*2b40*/  FMUL.FTZ R89, R43, R79.reuse ;  /* 0x0000004f2b597220 */ /* 0x080fe20000410000 */
[----:B------:R-:W-:Y:S02]  /*2b50*/  HADD2.F32 R37, -RZ, R36.H0_H0 ;  /* 0x20000024ff257230 */ /* 0x000fe40000004100 */
[----:B------:R-:W-:Y:S01]  /*2b60*/  FMUL.FTZ R92, R76, R79 ;  /* 0x0000004f4c5c7220 */ /* 0x000fe20000410000 */
[----:B------:R-:W-:-:S02]  /*2b70*/  HADD2.F32 R36, -RZ, R77.H1_H1 ;  /* 0x3000004dff247230 */ /* 0x000fc40000004100 */
[-C--:B------:R-:W-:Y:S01]  /*2b80*/  FMUL.FTZ R90, R42, R78.reuse ;  /* 0x0000004e2a5a7220 */ /* 0x080fe20000410000 */
[----:B------:R-:W-:Y:S02]  /*2b90*/  HADD2.F32 R77, -RZ, R77.H0_H0 ;  /* 0x2000004dff4d7230 */ /* 0x000fe40000004100 */
[----:B------:R-:W-:Y:S01]  /*2ba0*/  FMUL.FTZ R79, R37, R78 ;  /* 0x0000004e254f7220 */ /* 0x000fe20000410000 */
[-C--:B------:R-:W-:Y:S01]  /*2bb0*/  FFMA.FTZ R43, R43, R36.reuse, -R92 ;  /* 0x000000242b2b7223 */ /* 0x080fe2000001085c */
[----:B------:R-:W-:Y:S01]  /*2bc0*/  FFMA.FTZ R76, R76, R36, R89 ;  /* 0x000000244c4c7223 */ /* 0x000fe20000010059 */
[-C--:B------:R-:W-:Y:S01]  /*2bd0*/  FFMA.FTZ R36, R37, R77.reuse, -R90 ;  /* 0x0000004d25247223 */ /* 0x080fe2000001085a */
[----:B------:R-:W-:Y:S01]  /*2be0*/  FFMA.FTZ R37, R42, R77, R79 ;  /* 0x0000004d2a257223 */ /* 0x000fe2000001004f */
[----:B------:R-:W-:Y:S02]  /*2bf0*/  F2FP.F16.E4M3.UNPACK_B R77, R11.H1 ;  /* 0x0000000bff4d723e */ /* 0x000fe400030006ff */
[----:B------:R-:W-:-:S02]  /*2c00*/  F2FP.F16.E4M3.UNPACK_B R92, R35.H1 ;  /* 0x00000023ff5c723e */ /* 0x000fc400030006ff */
[----:B------:R-:W-:Y:S01]  /*2c10*/  F2FP.SATFINITE.E4M3.F32.PACK_AB_MERGE_C R42, R94, R91, RZ ;  /* 0x0000005b5e2a723e */ /* 0x000fe200048070ff */
[--C-:B------:R-:W-:Y:S01]  /*2c20*/  HADD2.F32 R78, -RZ, R77.reuse.H0_H0 ;  /* 0x2000004dff4e7230 */ /* 0x100fe20000004100 */
[----:B------:R-:W-:Y:S01]  /*2c30*/  F2FP.SATFINITE.E4M3.F32.PACK_AB_MERGE_C R43, R76, R43, RZ ;  /* 0x0000002b4c2b723e */ /* 0x000fe200048070ff */
[----:B------:R-:W-:Y:S01]  /*2c40*/  HADD2.F32 R77, -RZ, R77.H1_H1 ;  /* 0x3000004dff4d7230 */ /* 0x000fe20000004100 */
[----:B------:R-:W-:Y:S01]  /*2c50*/  F2FP.F16.E4M3.UNPACK_B R89, R34.H1 ;  /* 0x00000022ff59723e */ /* 0x000fe200030006ff */
[--C-:B------:R-:W-:Y:S01]  /*2c60*/  HADD2.F32 R94, -RZ, R92.reuse.H1_H1 ;  /* 0x3000005cff5e7230 */ /* 0x100fe20000004100 */
[----:B------:R-:W-:Y:S01]  /*2c70*/  F2FP.F16.E4M3.UNPACK_B R76, R10.H1 ;  /* 0x0000000aff4c723e */ /* 0x000fe200030006ff */
[----:B------:R-:W-:Y:S01]  /*2c80*/  HADD2.F32 R92, -RZ, R92.H0_H0 ;  /* 0x2000005cff5c7230 */ /* 0x000fe20000004100 */
[----:B------:R-:W-:Y:S01]  /*2c90*/  F2FP.F16.E4M3.UNPACK_B R91, R35 ;  /* 0x00000023ff5b723e */ /* 0x000fe200020006ff */
[----:B------:R-:W-:Y:S01]  /*2ca0*/  HADD2.F32 R90, -RZ, R89.H1_H1 ;  /* 0x30000059ff5a7230 */ /* 0x000fe20000004100 */
[----:B------:R-:W-:Y:S01]  /*2cb0*/  F2FP.F16.E4M3.UNPACK_B R79, R34 ;  /* 0x00000022ff4f723e */ /* 0x000fe200020006ff */
[----:B------:R-:W-:-:S02]  /*2cc0*/  HADD2.F32 R35, -RZ, R76.H1_H1 ;  /* 0x3000004cff237230 */ /* 0x000fc40000004100 */
[-C--:B------:R-:W-:Y:S01]  /*2cd0*/  FMUL.FTZ R95, R77, R94.reuse ;  /* 0x0000005e4d5f7220 */ /* 0x080fe20000410000 */
[----:B------:R-:W-:Y:S02]  /*2ce0*/  HADD2.F32 R93, -RZ, R91.H1_H1 ;  /* 0x3000005bff5d7230 */ /* 0x000fe40000004100 */
[C---:B------:R-:W-:Y:S01]  /*2cf0*/  FMUL.FTZ R96, R78.reuse, R94 ;  /* 0x0000005e4e607220 */ /* 0x040fe20000410000 */
[----:B------:R-:W-:Y:S02]  /*2d00*/  HADD2.F32 R76, -RZ, R76.H0_H0 ;  /* 0x2000004cff4c7230 */ /* 0x000fe40000004100 */
[----:B------:R-:W-:Y:S01]  /*2d10*/  FFMA.FTZ R34, R78, R90, -R95 ;  /* 0x0000005a4e227223 */ /* 0x000fe2000001085f */
[----:B------:R-:W-:Y:S02]  /*2d20*/  HADD2.F32 R78, -RZ, R79.H1_H1 ;  /* 0x3000004fff4e7230 */ /* 0x000fe40000004100 */
[----:B------:R-:W-:Y:S01]  /*2d30*/  FMUL.FTZ R95, R35, R93 ;  /* 0x0000005d235f7220 */ /* 0x000fe20000410000 */
[----:B------:R-:W-:Y:S01]  /*2d40*/  F2FP.F16.E4M3.UNPACK_B R11, R11 ;  /* 0x0000000bff0b723e */ /* 0x000fe200020006ff */
[C---:B------:R-:W-:Y:S01]  /*2d50*/  FMUL.FTZ R94, R76.reuse, R93 ;  /* 0x0000005d4c5e7220 */ /* 0x040fe20000410000 */
[----:B------:R-:W-:Y:S01]  /*2d60*/  F2FP.F16.E4M3.UNPACK_B R10, R10 ;  /* 0x0000000aff0a723e */ /* 0x000fe200020006ff */
[----:B------:R-:W-:Y:S01]  /*2d70*/  FFMA.FTZ R95, R76, R78, -R95 ;  /* 0x0000004e4c5f7223 */ /* 0x000fe2000001085f */
[----:B------:R-:W-:-:S02]  /*2d80*/  HADD2.F32 R91, -RZ, R91.H0_H0 ;  /* 0x2000005bff5b7230 */ /* 0x000fc40000004100 */
[----:B------:R-:W-:Y:S01]  /*2d90*/  FFMA.FTZ R94, R35, R78, R94 ;  /* 0x0000004e235e7223 */ /* 0x000fe2000001005e */
[--C-:B------:R-:W-:Y:S02]  /*2da0*/  HADD2.F32 R35, -RZ, R11.reuse.H0_H0 ;  /* 0x2000000bff237230 */ /* 0x100fe40000004100 */
[----:B------:R-:W-:Y:S01]  /*2db0*/  FFMA.FTZ R93, R77, R90, R96 ;  /* 0x0000005a4d5d7223 */ /* 0x000fe20000010060 */
[----:B------:R-:W-:Y:S01]  /*2dc0*/  HADD2.F32 R76, -RZ, R11.H1_H1 ;  /* 0x3000000bff4c7230 */ /* 0x000fe20000004100 */
[----:B------:R-:W-:Y:S01]  /*2dd0*/  F2FP.SATFINITE.E4M3.F32.PACK_AB_MERGE_C R9, R9, R8, R42 ;  /* 0x000000080909723e */ /* 0x000fe2000480702a */
[--C-:B------:R-:W-:Y:S02]  /*2de0*/  HADD2.F32 R11, -RZ, R10.reuse.H0_H0 ;  /* 0x2000000aff0b7230 */ /* 0x100fe40000004100 */
[-C--:B------:R-:W-:Y:S01]  /*2df0*/  FMUL.FTZ R77, R35, R92.reuse ;  /* 0x0000005c234d7220 */ /* 0x080fe20000410000 */
[----:B------:R-:W-:Y:S02]  /*2e00*/  HADD2.F32 R10, -RZ, R10.H1_H1 ;  /* 0x3000000aff0a7230 */ /* 0x000fe40000004100 */
[----:B------:R-:W-:Y:S01]  /*2e10*/  FMUL.FTZ R90, R76, R92 ;  /* 0x0000005c4c5a7220 */ /* 0x000fe20000410000 */
[----:B------:R-:W-:Y:S01]  /*2e20*/  HADD2.F32 R89, -RZ, R89.H0_H0 ;  /* 0x20000059ff597230 */ /* 0x000fe20000004100 */
[----:B------:R-:W-:Y:S01]  /*2e30*/  F2FP.SATFINITE.E4M3.F32.PACK_AB_MERGE_C R94, R94, R95, RZ ;  /* 0x0000005f5e5e723e */ /* 0x000fe200048070ff */
[----:B------:R-:W-:-:S02]  /*2e40*/  HADD2.F32 R79, -RZ, R79.H0_H0 ;  /* 0x2000004fff4f7230 */ /* 0x000fc40000004100 */
[-C--:B------:R-:W-:Y:S01]  /*2e50*/  FMUL.FTZ R78, R10, R91.reuse ;  /* 0x0000005b0a4e7220 */ /* 0x080fe20000410000 */
[----:B------:R-:W-:Y:S01]  /*2e60*/  FMUL.FTZ R91, R11, R91 ;  /* 0x0000005b0b5b7220 */ /* 0x000fe20000410000 */
[-C--:B------:R-:W-:Y:S01]  /*2e70*/  FFMA.FTZ R90, R35, R89.reuse, -R90 ;  /* 0x00000059235a7223 */ /* 0x080fe2000001085a */
[----:B------:R-:W-:Y:S01]  /*2e80*/  FFMA.FTZ R77, R76, R89, R77 ;  /* 0x000000594c4d7223 */ /* 0x000fe2000001004d */
[-C--:B------:R-:W-:Y:S01]  /*2e90*/  FFMA.FTZ R78, R11, R79.reuse, -R78 ;  /* 0x0000004f0b4e7223 */ /* 0x080fe2000001084e */
[----:B------:R-:W-:Y:S01]  /*2ea0*/  FFMA.FTZ R91, R10, R79, R91 ;  /* 0x0000004f0a5b7223 */ /* 0x000fe2000001005b */
[----:B------:R-:W-:Y:S02]  /*2eb0*/  F2FP.SATFINITE.E4M3.F32.PACK_AB_MERGE_C R34, R93, R34, RZ ;  /* 0x000000225d22723e */ /* 0x000fe400048070ff */
[----:B------:R-:W-:Y:S02]  /*2ec0*/  F2FP.SATFINITE.E4M3.F32.PACK_AB_MERGE_C R8, R37, R36, R43 ;  /* 0x000000242508723e */ /* 0x000fe4000480702b */
[----:B------:R-:W-:-:S02]  /*2ed0*/  F2FP.SATFINITE.E4M3.F32.PACK_AB_MERGE_C R10, R91, R78, R94 ;  /* 0x0000004e5b0a723e */ /* 0x000fc4000480705e */
[----:B------:R-:W-:-:S07]  /*2ee0*/  F2FP.SATFINITE.E4M3.F32.PACK_AB_MERGE_C R11, R77, R90, R34 ;  /* 0x0000005a4d0b723e */ /* 0x000fce0004807022 */
.L_x_336:
[----:B------:R-:W-:Y:S05]  /*2ef0*/  BSYNC B2 ;  /* 0x0000000000027941 */ /* 0x000fea0003800000 */
.L_x_335:
[----:B--2---:R1:W-:Y:S02]  /*2f00*/  STG.E.128 desc[UR42][R32.64], R8 ;  /* 0x0000000820007986 */ /* 0x0043e4000c101d2a */
.L_x_334:
[----:B------:R-:W-:Y:S05]  /*2f10*/  BSYNC B1 ;  /* 0x0000000000017941 */ /* 0x000fea0003800000 */
.L_x_333:
[----:B------:R-:W-:Y:S01]  /*2f20*/  ISETP.NE.AND P4, PT, R45, RZ, PT ;  /* 0x000000ff2d00720c */ /* 0x000fe20003f85270 */
[----:B------:R-:W-:-:S12]  /*2f30*/  BSSY B1, `(.L_x_337) ;  /* 0x0000070000017945 */ /* 0x000fd80003800000 */
[----:B------:R-:W-:Y:S05]  /*2f40*/  @!P4 BRA `(.L_x_338) ;  /* 0x0000000400b8c947 */ /* 0x000fea0003800000 */
[----:B-1----:R1:W2:Y:S01]  /*2f50*/  LDS.128 R8, [R84+0x14800] ;  /* 0x0148000054087984 */ /* 0x0022a20000000c00 */
[----:B------:R-:W-:Y:S01]  /*2f60*/  ISETP.GE.AND P4, PT, R157, R87, PT ;  /* 0x000000579d00720c */ /* 0x000fe20003f86270 */
[----:B------:R-:W-:-:S12]  /*2f70*/  BSSY B2, `(.L_x_339) ;  /* 0x000006a000027945 */ /* 0x000fd80003800000 */
[----:B-1----:R-:W-:Y:S05]  /*2f80*/  @P4 BRA `(.L_x_340) ;  /* 0x0000000400a04947 */ /* 0x002fea0003800000 */
[----:B------:R-:W-:Y:S02]  /*2f90*/  SHF.R.U32.HI R30, RZ, 0x8, R29 ;  /* 0x00000008ff1e7819 */ /* 0x000fe4000001161d */
[--C-:B------:R-:W-:Y:S02]  /*2fa0*/  SHF.R.U32.HI R35, RZ, 0x8, R31.reuse ;  /* 0x00000008ff237819 */ /* 0x100fe4000001161f */
[----:B------:R-:W-:Y:S02]  /*2fb0*/  LOP3.LUT R34, R31, 0xff0000ff, RZ, 0xc0, !PT ;  /* 0xff0000ff1f227812 */ /* 0x000fe400078ec0ff */
[----:B------:R-:W-:Y:S01]  /*2fc0*/  SHF.R.U32.HI R36, RZ, 0x10, R31 ;  /* 0x00000010ff247819 */ /* 0x000fe2000001161f */
[----:B------:R-:W-:Y:S01]  /*2fd0*/  IMAD.SHL.U32 R31, R30, 0x100, RZ ;  /* 0x000001001e1f7824 */ /* 0x000fe200078e00ff */
[----:B------:R-:W-:Y:S01]  /*2fe0*/  LOP3.LUT R28, R29, 0xff0000ff, RZ, 0xc0, !PT ;  /* 0xff0000ff1d1c7812 */ /* 0x000fe200078ec0ff */
[----:B------:R-:W-:Y:S01]  /*2ff0*/  IMAD.SHL.U32 R35, R35, 0x100, RZ ;  /* 0x0000010023237824 */ /* 0x000fe200078e00ff */
[----:B------:R-:W-:Y:S01]  /*3000*/  SHF.R.U32.HI R37, RZ, 0x10, R29 ;  /* 0x00000010ff257819 */ /* 0x000fe2000001161d */
[----:B--2---:R-:W-:Y:S01]  /*3010*/  IMAD.MOV.U32 R29, RZ, RZ, R9 ;  /* 0x000000ffff1d7224 */ /* 0x004fe200078e0009 */
[----:B------:R-:W-:Y:S01]  /*3020*/  LOP3.LUT R9, R28, 0xff00, R31, 0xf8, !PT ;  /* 0x0000ff001c097812 */ /* 0x000fe200078ef81f */
[----:B------:R-:W-:Y:S01]  /*3030*/  IMAD.MOV.U32 R30, RZ, RZ, R8 ;  /* 0x000000ffff1e7224 */ /* 0x000fe200078e0008 */
[----:B------:R-:W-:Y:S01]  /*3040*/  LOP3.LUT R35, R34, 0xff00, R35, 0xf8, !PT ;  /* 0x0000ff0022237812 */ /* 0x000fe200078ef823 */
[----:B------:R-:W-:Y:S01]  /*3050*/  IMAD.U32 R28, R37, 0x10000, RZ ;  /* 0x00010000251c7824 */ /* 0x000fe200078e00ff */
[----:B------:R-:W-:-:S02]  /*3060*/  SHF.L.U32 R36, R36, 0x10, RZ ;  /* 0x0000001024247819 */ /* 0x000fc400000006ff */
[----:B------:R-:W-:Y:S02]  /*3070*/  F2FP.F16.E4M3.UNPACK_B R34, R41.H1 ;  /* 0x00000029ff22723e */ /* 0x000fe400030006ff */
[-C--:B------:R-:W-:Y:S02]  /*3080*/  F2FP.F16.E4M3.UNPACK_B R8, R29.reuse ;  /* 0x0000001dff08723e */ /* 0x080fe400020006ff */
[----:B------:R-:W-:Y:S01]  /*3090*/  LOP3.LUT R9, R9, 0xff0000, R28, 0xf8, !PT ;  /* 0x00ff000009097812 */ /* 0x000fe200078ef81c */
[----:B------:R-:W-:Y:S01]  /*30a0*/  HADD2.F32 R42, -RZ, R34.H0_H0 ;  /* 0x20000022ff2a7230 */ /* 0x000fe20000004100 */
[----:B------:R-:W-:Y:S01]  /*30b0*/  LOP3.LUT R28, R35, 0xff0000, R36, 0xf8, !PT ;  /* 0x00ff0000231c7812 */ /* 0x000fe200078ef824 */
[--C-:B------:R-:W-:Y:S01]  /*30c0*/  HADD2.F32 R31, -RZ, R8.reuse.H1_H1 ;  /* 0x30000008ff1f7230 */ /* 0x100fe20000004100 */
[----:B------:R-:W-:Y:S01]  /*30d0*/  F2FP.F16.E4M3.UNPACK_B R36, R40.H1 ;  /* 0x00000028ff24723e */ /* 0x000fe200030006ff */
[----:B------:R-:W-:Y:S01]  /*30e0*/  HADD2.F32 R8, -RZ, R8.H0_H0 ;  /* 0x20000008ff087230 */ /* 0x000fe20000004100 */
[----:B------:R-:W-:Y:S01]  /*30f0*/  F2FP.F16.E4M3.UNPACK_B R29, R29.H1 ;  /* 0x0000001dff1d723e */ /* 0x000fe200030006ff */
[----:B------:R-:W-:-:S02]  /*3100*/  HADD2.F32 R43, -RZ, R34.H1_H1 ;  /* 0x30000022ff2b7230 */ /* 0x000fc40000004100 */
[CC--:B------:R-:W-:Y:S01]  /*3110*/  FMUL.FTZ R77, R31.reuse, R42.reuse ;  /* 0x0000002a1f4d7220 */ /* 0x0c0fe20000410000 */
[--C-:B------:R-:W-:Y:S02]  /*3120*/  HADD2.F32 R37, -RZ, R36.reuse.H0_H0 ;  /* 0x20000024ff257230 */ /* 0x100fe40000004100 */
[C---:B------:R-:W-:Y:S01]  /*3130*/  FMUL.FTZ R42, R8.reuse, R42 ;  /* 0x0000002a082a7220 */ /* 0x040fe20000410000 */
[--C-:B------:R-:W-:Y:S01]  /*3140*/  HADD2.F32 R35, -RZ, R29.reuse.H1_H1 ;  /* 0x3000001dff237230 */ /* 0x100fe20000004100 */
[----:B------:R-:W-:Y:S01]  /*3150*/  F2FP.F16.E4M3.UNPACK_B R41, R41 ;  /* 0x00000029ff29723e */ /* 0x000fe200020006ff */
[----:B------:R-:W-:Y:S02]  /*3160*/  HADD2.F32 R34, -RZ, R29.H0_H0 ;  /* 0x2000001dff227230 */ /* 0x000fe40000004100 */
[-C--:B------:R-:W-:Y:S01]  /*3170*/  FFMA.FTZ R8, R8, R37.reuse, -R77 ;  /* 0x0000002508087223 */ /* 0x080fe2000001084d */
[----:B------:R-:W-:Y:S02]  /*3180*/  HADD2.F32 R36, -RZ, R36.H1_H1 ;  /* 0x30000024ff247230 */ /* 0x000fe40000004100 */
[----:B------:R-:W-:Y:S01]  /*3190*/  FFMA.FTZ R29, R31, R37, R42 ;  /* 0x000000251f1d7223 */ /* 0x000fe2000001002a */
[CC--:B------:R-:W-:Y:S01]  /*31a0*/  FMUL.FTZ R77, R35.reuse, R43.reuse ;  /* 0x0000002b234d7220 */ /* 0x0c0fe20000410000 */
[C---:B------:R-:W-:Y:S01]  /*31b0*/  FMUL.FTZ R76, R34.reuse, R43 ;  /* 0x0000002b224c7220 */ /* 0x040fe20000410000 */
[-C--:B------:R-:W-:Y:S01]  /*31c0*/  F2FP.F16.E4M3.UNPACK_B R31, R30.reuse.H1 ;  /* 0x0000001eff1f723e */ /* 0x080fe200030006ff */
[----:B------:R-:W-:Y:S01]  /*31d0*/  HADD2.F32 R37, -RZ, R41.H1_H1 ;  /* 0x30000029ff257230 */ /* 0x000fe20000004100 */
[----:B------:R-:W-:Y:S01]  /*31e0*/  F2FP.F16.E4M3.UNPACK_B R30, R30 ;  /* 0x0000001eff1e723e */ /* 0x000fe200020006ff */
[-C--:B------:R-:W-:Y:S01]  /*31f0*/  FFMA.FTZ R77, R34, R36.reuse, -R77 ;  /* 0x00000024224d7223 */ /* 0x080fe2000001084d */
[----:B------:R-:W-:Y:S01]  /*3200*/  FFMA.FTZ R78, R35, R36, R76 ;  /* 0x00000024234e7223 */ /* 0x000fe2000001004c */
[----:B------:R-:W-:Y:S01]  /*3210*/  F2FP.F16.E4M3.UNPACK_B R40, R40 ;  /* 0x00000028ff28723e */ /* 0x000fe200020006ff */
[----:B------:R-:W-:-:S02]  /*3220*/  HADD2.F32 R36, -RZ, R31.H1_H1 ;  /* 0x3000001fff247230 */ /* 0x000fc40000004100 */
[----:B------:R-:W-:Y:S02]  /*3230*/  HADD2.F32 R35, -RZ, R31.H0_H0 ;  /* 0x2000001fff237230 */ /* 0x000fe40000004100 */
[----:B------:R-:W-:Y:S02]  /*3240*/  HADD2.F32 R41, -RZ, R41.H0_H0 ;  /* 0x20000029ff297230 */ /* 0x000fe40000004100 */
[-C--:B------:R-:W-:Y:S01]  /*3250*/  FMUL.FTZ R76, R36, R37.reuse ;  /* 0x00000025244c7220 */ /* 0x080fe20000410000 */
[--C-:B------:R-:W-:Y:S02]  /*3260*/  HADD2.F32 R34, -RZ, R30.reuse.H1_H1 ;  /* 0x3000001eff227230 */ /* 0x100fe40000004100 */
[----:B------:R-:W-:Y:S01]  /*3270*/  FMUL.FTZ R37, R35, R37 ;  /* 0x0000002523257220 */ /* 0x000fe20000410000 */
[----:B------:R-:W-:Y:S02]  /*3280*/  HADD2.F32 R31, -RZ, R30.H0_H0 ;  /* 0x2000001eff1f7230 */ /* 0x000fe40000004100 */
        /* <DEDUP_REMOVED lines=9> */
[----:B------:R-:W-:-:S02]  /*3320*/  F2FP.SATFINITE.E4M3.F32.PACK_AB_MERGE_C R34, R78, R77, RZ ;  /* 0x0000004d4e22723e */ /* 0x000fc400048070ff */
[----:B------:R-:W-:Y:S01]  /*3330*/  F2FP.F16.E4M3.UNPACK_B R77, R28.H1 ;  /* 0x0000001cff4d723e */ /* 0x000fe200030006ff */
[--C-:B------:R-:W-:Y:S01]  /*3340*/  HADD2.F32 R40, -RZ, R37.reuse.H0_H0 ;  /* 0x20000025ff287230 */ /* 0x100fe20000004100 */
[----:B------:R-:W-:Y:S01]  /*3350*/  F2FP.SATFINITE.E4M3.F32.PACK_AB_MERGE_C R35, R36, R35, RZ ;  /* 0x000000232423723e */ /* 0x000fe200048070ff */
[----:B------:R-:W-:Y:S01]  /*3360*/  HADD2.F32 R37, -RZ, R37.H1_H1 ;  /* 0x30000025ff257230 */ /* 0x000fe20000004100 */
[-C--:B------:R-:W-:Y:S01]  /*3370*/  F2FP.F16.E4M3.UNPACK_B R42, R9.reuse.H1 ;  /* 0x00000009ff2a723e */ /* 0x080fe200030006ff */
[--C-:B------:R-:W-:Y:S01]  /*3380*/  HADD2.F32 R78, -RZ, R77.reuse.H1_H1 ;  /* 0x3000004dff4e7230 */ /* 0x100fe20000004100 */
[----:B------:R-:W-:Y:S01]  /*3390*/  F2FP.F16.E4M3.UNPACK_B R36, R10.H1 ;  /* 0x0000000aff24723e */ /* 0x000fe200030006ff */
[----:B------:R-:W-:Y:S01]  /*33a0*/  HADD2.F32 R77, -RZ, R77.H0_H0 ;  /* 0x2000004dff4d7230 */ /* 0x000fe20000004100 */
[----:B------:R-:W-:Y:S01]  /*33b0*/  F2FP.F16.E4M3.UNPACK_B R76, R28 ;  /* 0x0000001cff4c723e */ /* 0x000fe200020006ff */
[----:B------:R-:W-:Y:S01]  /*33c0*/  HADD2.F32 R43, -RZ, R42.H1_H1 ;  /* 0x3000002aff2b7230 */ /* 0x000fe20000004100 */
[----:B------:R-:W-:Y:S01]  /*33d0*/  F2FP.F16.E4M3.UNPACK_B R41, R9 ;  /* 0x00000009ff29723e */ /* 0x000fe200020006ff */
[----:B------:R-:W-:-:S02]  /*33e0*/  HADD2.F32 R28, -RZ, R36.H1_H1 ;  /* 0x30000024ff1c7230 */ /* 0x000fc40000004100 */
[----:B------:R-:W-:Y:S01]  /*33f0*/  FMUL.FTZ R9, R37, R78 ;  /* 0x0000004e25097220 */ /* 0x000fe20000410000 */
[----:B------:R-:W-:Y:S01]  /*3400*/  HADD2.F32 R79, -RZ, R76.H1_H1 ;  /* 0x3000004cff4f7230 */ /* 0x000fe20000004100 */
[----:B------:R-:W-:Y:S01]  /*3410*/  F2FP.F16.E4M3.UNPACK_B R11, R11 ;  /* 0x0000000bff0b723e */ /* 0x000fe200020006ff */
[----:B------:R-:W-:Y:S02]  /*3420*/  HADD2.F32 R36, -RZ, R36.H0_H0 ;  /* 0x20000024ff247230 */ /* 0x000fe40000004100 */
[----:B------:R-:W-:Y:S01]  /*3430*/  FFMA.FTZ R90, R40, R43, -R9 ;  /* 0x0000002b285a7223 */ /* 0x000fe20000010809 */
[----:B------:R-:W-:Y:S02]  /*3440*/  HADD2.F32 R9, -RZ, R41.H1_H1 ;  /* 0x30000029ff097230 */ /* 0x000fe40000004100 */
[-C--:B------:R-:W-:Y:S01]  /*3450*/  FMUL.FTZ R89, R28, R79.reuse ;  /* 0x0000004f1c597220 */ /* 0x080fe20000410000 */
[----:B------:R-:W-:Y:S01]  /*3460*/  F2FP.F16.E4M3.UNPACK_B R10, R10 ;  /* 0x0000000aff0a723e */ /* 0x000fe200020006ff */
[----:B------:R-:W-:Y:S01]  /*3470*/  FMUL.FTZ R79, R36, R79 ;  /* 0x0000004f244f7220 */ /* 0x000fe20000410000 */
[----:B------:R-:W-:Y:S01]  /*3480*/  FMUL.FTZ R78, R40, R78 ;  /* 0x0000004e284e7220 */ /* 0x000fe20000410000 */
[----:B------:R-:W-:Y:S01]  /*3490*/  FFMA.FTZ R89, R36, R9, -R89 ;  /* 0x0000000924597223 */ /* 0x000fe20000010859 */
[----:B------:R-:W-:-:S02]  /*34a0*/  HADD2.F32 R76, -RZ, R76.H0_H0 ;  /* 0x2000004cff4c7230 */ /* 0x000fc40000004100 */
[----:B------:R-:W-:Y:S01]  /*34b0*/  FFMA.FTZ R40, R28, R9, R79 ;  /* 0x000000091c287223 */ /* 0x000fe2000001004f */
[--C-:B------:R-:W-:Y:S02]  /*34c0*/  HADD2.F32 R28, -RZ, R11.reuse.H0_H0 ;  /* 0x2000000bff1c7230 */ /* 0x100fe40000004100 */
[----:B------:R-:W-:Y:S01]  /*34d0*/  FFMA.FTZ R91, R37, R43, R78 ;  /* 0x0000002b255b7223 */ /* 0x000fe2000001004e */
[--C-:B------:R-:W-:Y:S02]  /*34e0*/  HADD2.F32 R9, -RZ, R10.reuse.H0_H0 ;  /* 0x2000000aff097230 */ /* 0x100fe40000004100 */
[----:B------:R-:W-:Y:S02]  /*34f0*/  HADD2.F32 R11, -RZ, R11.H1_H1 ;  /* 0x3000000bff0b7230 */ /* 0x000fe40000004100 */
[----:B------:R-:W-:Y:S01]  /*3500*/  FMUL.FTZ R78, R28, R77 ;  /* 0x0000004d1c4e7220 */ /* 0x000fe20000410000 */
[----:B------:R-:W-:Y:S02]  /*3510*/  HADD2.F32 R10, -RZ, R10.H1_H1 ;  /* 0x3000000aff0a7230 */ /* 0x000fe40000004100 */
[----:B------:R-:W-:Y:S01]  /*3520*/  FMUL.FTZ R37, R9, R76 ;  /* 0x0000004c09257220 */ /* 0x000fe20000410000 */
[----:B------:R-:W-:-:S02]  /*3530*/  HADD2.F32 R42, -RZ, R42.H0_H0 ;  /* 0x2000002aff2a7230 */ /* 0x000fc40000004100 */
[C---:B------:R-:W-:Y:S01]  /*3540*/  FMUL.FTZ R43, R11.reuse, R77 ;  /* 0x0000004d0b2b7220 */ /* 0x040fe20000410000 */
[----:B------:R-:W-:Y:S02]  /*3550*/  HADD2.F32 R41, -RZ, R41.H0_H0 ;  /* 0x20000029ff297230 */ /* 0x000fe40000004100 */
[----:B------:R-:W-:Y:S01]  /*3560*/  FMUL.FTZ R36, R10, R76 ;  /* 0x0000004c0a247220 */ /* 0x000fe20000410000 */
[----:B------:R-:W-:Y:S01]  /*3570*/  F2FP.SATFINITE.E4M3.F32.PACK_AB_MERGE_C R40, R40, R89, RZ ;  /* 0x000000592828723e */ /* 0x000fe200048070ff */
[-C--:B------:R-:W-:Y:S01]  /*3580*/  FFMA.FTZ R43, R28, R42.reuse, -R43 ;  /* 0x0000002a1c2b7223 */ /* 0x080fe2000001082b */
[----:B------:R-:W-:Y:S01]  /*3590*/  FFMA.FTZ R78, R11, R42, R78 ;  /* 0x0000002a0b4e7223 */ /* 0x000fe2000001004e */
[-C--:B------:R-:W-:Y:S01]  /*35a0*/  FFMA.FTZ R36, R9, R41.reuse, -R36 ;  /* 0x0000002909247223 */ /* 0x080fe20000010824 */
[----:B------:R-:W-:Y:S01]  /*35b0*/  FFMA.FTZ R37, R10, R41, R37 ;  /* 0x000000290a257223 */ /* 0x000fe20000010025 */
[----:B------:R-:W-:Y:S02]  /*35c0*/  F2FP.SATFINITE.E4M3.F32.PACK_AB_MERGE_C R90, R91, R90, RZ ;  /* 0x0000005a5b5a723e */ /* 0x000fe400048070ff */
[----:B------:R-:W-:-:S02]  /*35d0*/  F2FP.SATFINITE.E4M3.F32.PACK_AB_MERGE_C R9, R29, R8, R34 ;  /* 0x000000081d09723e */ /* 0x000fc40004807022 */
[----:B------:R-:W-:Y:S02]  /*35e0*/  F2FP.SATFINITE.E4M3.F32.PACK_AB_MERGE_C R8, R31, R30, R35 ;  /* 0x0000001e1f08723e */ /* 0x000fe40004807023 */
[----:B------:R-:W-:Y:S02]  /*35f0*/  F2FP.SATFINITE.E4M3.F32.PACK_AB_MERGE_C R10, R37, R36, R40 ;  /* 0x00000024250a723e */ /* 0x000fe40004807028 */
[----:B------:R-:W-:-:S07]  /*3600*/  F2FP.SATFINITE.E4M3.F32.PACK_AB_MERGE_C R11, R78, R43, R90 ;  /* 0x0000002b4e0b723e */ /* 0x000fce000480705a */
.L_x_340:
[----:B------:R-:W-:Y:S05]  /*3610*/  BSYNC B2 ;  /* 0x0000000000027941 */ /* 0x000fea0003800000 */
.L_x_339:
[----:B--2---:R2:W-:Y:S02]  /*3620*/  STG.E.128 desc[UR42][R32.64+0x20], R8 ;  /* 0x0000200820007986 */ /* 0x0045e4000c101d2a */
.L_x_338:
[----:B------:R-:W-:Y:S05]  /*3630*/  BSYNC B1 ;  /* 0x0000000000017941 */ /* 0x000fea0003800000 */
.L_x_337:
[----:B------:R-:W-:Y:S05]  /*3640*/  @P1 BRA `(.L_x_332) ;  /* 0x0000002800b01947 */ /* 0x000fea0003800000 */
[----:B------:R-:W3:Y:S01]  /*3650*/  LDL R28, [R1+0x10] ;  /* 0x00001000011c7983 */ /* 0x000ee20000100800 */
[----:B------:R-:W-:Y:S03]  /*3660*/  BSSY B1, `(.L_x_341) ;  /* 0x000006b000017945 */ /* 0x000fe60003800000 */
[----:B-12---:R1:W2:Y:S01]  /*3670*/  LDS.128 R8, [R84+0x15800] ;  /* 0x0158000054087984 */ /* 0x0062a20000000c00 */
[----:B---3--:R-:W-:-:S13]  /*3680*/  ISETP.GE.AND P4, PT, R28, R87, PT ;  /* 0x000000571c00720c */ /* 0x008fda0003f86270 */
[----:B-12---:R-:W-:Y:S05]  /*3690*/  @P4 BRA `(.L_x_342) ;  /* 0x00000004009c4947 */ /* 0x006fea0003800000 */
        /* <DEDUP_REMOVED lines=8> */
[----:B------:R-:W-:Y:S01]  /*3720*/  IMAD.MOV.U32 R14, RZ, RZ, R8 ;  /* 0x000000ffff0e7224 */ /* 0x000fe200078e0008 */
[----:B------:R-:W-:-:S02]  /*3730*/  F2FP.F16.E4M3.UNPACK_B R8, R9 ;  /* 0x00000009ff08723e */ /* 0x000fc400020006ff */
[----:B------:R-:W-:Y:S01]  /*3740*/  LOP3.LUT R13, R13, 0xff00, R12, 0xf8, !PT ;  /* 0x0000ff000d0d7812 */ /* 0x000fe200078ef80c */
[----:B------:R-:W-:Y:S01]  /*3750*/  IMAD.U32 R12, R31, 0x10000, RZ ;  /* 0x000100001f0c7824 */ /* 0x000fe200078e00ff */
[----:B------:R-:W-:Y:S01]  /*3760*/  LOP3.LUT R30, R28, 0xff00, R15, 0xf8, !PT ;  /* 0x0000ff001c1e7812 */ /* 0x000fe200078ef80f */
[----:B------:R-:W-:Y:S01]  /*3770*/  IMAD.U32 R15, R29, 0x10000, RZ ;  /* 0x000100001d0f7824 */ /* 0x000fe200078e00ff */
[-C--:B------:R-:W-:Y:S02]  /*3780*/  F2FP.F16.E4M3.UNPACK_B R28, R38.reuse.H1 ;  /* 0x00000026ff1c723e */ /* 0x080fe400030006ff */
[----:B------:R-:W-:Y:S02]  /*3790*/  LOP3.LUT R12, R13, 0xff0000, R12, 0xf8, !PT ;  /* 0x00ff00000d0c7812 */ /* 0x000fe400078ef80c */
[----:B------:R-:W-:Y:S01]  /*37a0*/  LOP3.LUT R13, R30, 0xff0000, R15, 0xf8, !PT ;  /* 0x00ff00001e0d7812 */ /* 0x000fe200078ef80f */
[----:B------:R-:W-:Y:S01]  /*37b0*/  HADD2.F32 R34, -RZ, R28.H0_H0 ;  /* 0x2000001cff227230 */ /* 0x000fe20000004100 */
[----:B------:R-:W-:Y:S01]  /*37c0*/  F2FP.F16.E4M3.UNPACK_B R30, R39.H1 ;  /* 0x00000027ff1e723e */ /* 0x000fe200030006ff */
[--C-:B------:R-:W-:Y:S01]  /*37d0*/  HADD2.F32 R15, -RZ, R8.reuse.H1_H1 ;  /* 0x30000008ff0f7230 */ /* 0x100fe20000004100 */
[----:B------:R-:W-:Y:S01]  /*37e0*/  F2FP.F16.E4M3.UNPACK_B R9, R9.H1 ;  /* 0x00000009ff09723e */ /* 0x000fe200030006ff */
[----:B------:R-:W-:Y:S01]  /*37f0*/  HADD2.F32 R8, -RZ, R8.H0_H0 ;  /* 0x20000008ff087230 */ /* 0x000fe20000004100 */
[----:B------:R-:W-:Y:S01]  /*3800*/  F2FP.F16.E4M3.UNPACK_B R38, R38 ;  /* 0x00000026ff26723e */ /* 0x000fe200020006ff */
        /* <DEDUP_REMOVED lines=17> */
[----:B------:R-:W-:-:S02]  /*3920*/  HADD2.F32 R29, -RZ, R15.H0_H0 ;  /* 0x2000000fff1d7230 */ /* 0x000fc40000004100 */
[----:B------:R-:W-:Y:S02]  /*3930*/  HADD2.F32 R30, -RZ, R15.H1_H1 ;  /* 0x3000000fff1e7230 */ /* 0x000fe40000004100 */
        /* <DEDUP_REMOVED lines=9> */
[----:B------:R-:W-:Y:S01]  /*39d0*/  F2FP.F16.E4M3.UNPACK_B R38, R13 ;  /* 0x0000000dff26723e */ /* 0x000fe200020006ff */
        /* <DEDUP_REMOVED lines=8> */
[----:B------:R-:W-:Y:S01]  /*3a60*/  F2FP.F16.E4M3.UNPACK_B R30, R10.H1 ;  /* 0x0000000aff1e723e */ /* 0x000fe200030006ff */
[----:B------:R-:W-:Y:S01]  /*3a70*/  HADD2.F32 R31, -RZ, R31.H1_H1 ;  /* 0x3000001fff1f7230 */ /* 0x000fe20000004100 */
[----:B------:R-:W-:Y:S01]  /*3a80*/  F2FP.SATFINITE.E4M3.F32.PACK_AB_MERGE_C R28, R40, R37, RZ ;  /* 0x00000025281c723e */ /* 0x000fe200048070ff */
[----:B------:R-:W-:Y:S01]  /*3a90*/  HADD2.F32 R41, -RZ, R39.H1_H1 ;  /* 0x30000027ff297230 */ /* 0x000fe20000004100 */
[-C--:B------:R-:W-:Y:S01]  /*3aa0*/  F2FP.F16.E4M3.UNPACK_B R35, R12.reuse ;  /* 0x0000000cff23723e */ /* 0x080fe200020006ff */
[----:B------:R-:W-:Y:S01]  /*3ab0*/  HADD2.F32 R13, -RZ, R30.H1_H1 ;  /* 0x3000001eff0d7230 */ /* 0x000fe20000004100 */
[----:B------:R-:W-:Y:S01]  /*3ac0*/  F2FP.F16.E4M3.UNPACK_B R36, R12.H1 ;  /* 0x0000000cff24723e */ /* 0x000fe200030006ff */
[----:B------:R-:W-:Y:S02]  /*3ad0*/  HADD2.F32 R40, -RZ, R38.H1_H1 ;  /* 0x30000026ff287230 */ /* 0x000fe40000004100 */
[----:B------:R-:W-:Y:S01]  /*3ae0*/  FMUL.FTZ R43, R31, R41 ;  /* 0x000000291f2b7220 */ /* 0x000fe20000410000 */
[----:B------:R-:W-:-:S02]  /*3af0*/  HADD2.F32 R30, -RZ, R30.H0_H0 ;  /* 0x2000001eff1e7230 */ /* 0x000fc40000004100 */
[----:B------:R-:W-:Y:S01]  /*3b00*/  FMUL.FTZ R42, R34, R41 ;  /* 0x00000029222a7220 */ /* 0x000fe20000410000 */
[----:B------:R-:W-:Y:S02]  /*3b10*/  HADD2.F32 R12, -RZ, R35.H1_H1 ;  /* 0x30000023ff0c7230 */ /* 0x000fe40000004100 */
[CC--:B------:R-:W-:Y:S01]  /*3b20*/  FMUL.FTZ R41, R13.reuse, R40.reuse ;  /* 0x000000280d297220 */ /* 0x0c0fe20000410000 */
[----:B------:R-:W-:Y:S01]  /*3b30*/  F2FP.F16.E4M3.UNPACK_B R11, R11 ;  /* 0x0000000bff0b723e */ /* 0x000fe200020006ff */
[C---:B------:R-:W-:Y:S01]  /*3b40*/  FMUL.FTZ R40, R30.reuse, R40 ;  /* 0x000000281e287220 */ /* 0x040fe20000410000 */
[----:B------:R-:W-:Y:S01]  /*3b50*/  F2FP.F16.E4M3.UNPACK_B R10, R10 ;  /* 0x0000000aff0a723e */ /* 0x000fe200020006ff */
[-C--:B------:R-:W-:Y:S01]  /*3b60*/  FFMA.FTZ R41, R30, R12.reuse, -R41 ;  /* 0x0000000c1e297223 */ /* 0x080fe20000010829 */
[----:B------:R-:W-:Y:S02]  /*3b70*/  HADD2.F32 R37, -RZ, R36.H1_H1 ;  /* 0x30000024ff257230 */ /* 0x000fe40000004100 */
[----:B------:R-:W-:Y:S01]  /*3b80*/  FFMA.FTZ R40, R13, R12, R40 ;  /* 0x0000000c0d287223 */ /* 0x000fe20000010028 */
[--C-:B------:R-:W-:Y:S01]  /*3b90*/  HADD2.F32 R12, -RZ, R11.reuse.H0_H0 ;  /* 0x2000000bff0c7230 */ /* 0x100fe20000004100 */
[----:B------:R-:W-:Y:S01]  /*3ba0*/  F2FP.SATFINITE.E4M3.F32.PACK_AB_MERGE_C R9, R9, R8, R28 ;  /* 0x000000080909723e */ /* 0x000fe2000480701c */
[----:B------:R-:W-:-:S02]  /*3bb0*/  HADD2.F32 R13, -RZ, R11.H1_H1 ;  /* 0x3000000bff0d7230 */ /* 0x000fc40000004100 */
[-C--:B------:R-:W-:Y:S01]  /*3bc0*/  FFMA.FTZ R43, R34, R37.reuse, -R43 ;  /* 0x00000025222b7223 */ /* 0x080fe2000001082b */
[--C-:B------:R-:W-:Y:S02]  /*3bd0*/  HADD2.F32 R11, -RZ, R10.reuse.H0_H0 ;  /* 0x2000000aff0b7230 */ /* 0x100fe40000004100 */
[----:B------:R-:W-:Y:S01]  /*3be0*/  FFMA.FTZ R42, R31, R37, R42 ;  /* 0x000000251f2a7223 */ /* 0x000fe2000001002a */
[----:B------:R-:W-:Y:S01]  /*3bf0*/  HADD2.F32 R39, -RZ, R39.H0_H0 ;  /* 0x20000027ff277230 */ /* 0x000fe20000004100 */
[----:B------:R-:W-:Y:S01]  /*3c00*/  F2FP.SATFINITE.E4M3.F32.PACK_AB_MERGE_C R40, R40, R41, RZ ;  /* 0x000000292828723e */ /* 0x000fe200048070ff */
[----:B------:R-:W-:Y:S01]  /*3c10*/  HADD2.F32 R10, -RZ, R10.H1_H1 ;  /* 0x3000000aff0a7230 */ /* 0x000fe20000004100 */
[----:B------:R-:W-:Y:S01]  /*3c20*/  F2FP.SATFINITE.E4M3.F32.PACK_AB_MERGE_C R8, R15, R14, R29 ;  /* 0x0000000e0f08723e */ /* 0x000fe2000480701d */
[----:B------:R-:W-:Y:S02]  /*3c30*/  HADD2.F32 R38, -RZ, R38.H0_H0 ;  /* 0x20000026ff267230 */ /* 0x000fe40000004100 */
[----:B------:R-:W-:Y:S01]  /*3c40*/  FMUL.FTZ R37, R13, R39 ;  /* 0x000000270d257220 */ /* 0x000fe20000410000 */
[----:B------:R-:W-:-:S02]  /*3c50*/  HADD2.F32 R36, -RZ, R36.H0_H0 ;  /* 0x20000024ff247230 */ /* 0x000fc40000004100 */
[----:B------:R-:W-:Y:S01]  /*3c60*/  FMUL.FTZ R34, R12, R39 ;  /* 0x000000270c227220 */ /* 0x000fe20000410000 */
[----:B------:R-:W-:Y:S02]  /*3c70*/  HADD2.F32 R35, -RZ, R35.H0_H0 ;  /* 0x20000023ff237230 */ /* 0x000fe40000004100 */
[-C--:B------:R-:W-:Y:S01]  /*3c80*/  FMUL.FTZ R30, R10, R38.reuse ;  /* 0x000000260a1e7220 */ /* 0x080fe20000410000 */
[----:B------:R-:W-:Y:S01]  /*3c90*/  FMUL.FTZ R31, R11, R38 ;  /* 0x000000260b1f7220 */ /* 0x000fe20000410000 */
[-C--:B------:R-:W-:Y:S01]  /*3ca0*/  FFMA.FTZ R37, R12, R36.reuse, -R37 ;  /* 0x000000240c257223 */ /* 0x080fe20000010825 */
[----:B------:R-:W-:Y:S01]  /*3cb0*/  FFMA.FTZ R34, R13, R36, R34 ;  /* 0x000000240d227223 */ /* 0x000fe20000010022 */
[-C--:B------:R-:W-:Y:S01]  /*3cc0*/  FFMA.FTZ R30, R11, R35.reuse, -R30 ;  /* 0x000000230b1e7223 */ /* 0x080fe2000001081e */
[----:B------:R-:W-:Y:S01]  /*3cd0*/  FFMA.FTZ R31, R10, R35, R31 ;  /* 0x000000230a1f7223 */ /* 0x000fe2000001001f */
[----:B------:R-:W-:-:S04]  /*3ce0*/  F2FP.SATFINITE.E4M3.F32.PACK_AB_MERGE_C R42, R42, R43, RZ ;  /* 0x0000002b2a2a723e */ /* 0x000fc800048070ff */
[----:B------:R-:W-:Y:S02]  /*3cf0*/  F2FP.SATFINITE.E4M3.F32.PACK_AB_MERGE_C R10, R31, R30, R40 ;  /* 0x0000001e1f0a723e */ /* 0x000fe40004807028 */
[----:B------:R-:W-:-:S07]  /*3d00*/  F2FP.SATFINITE.E4M3.F32.PACK_AB_MERGE_C R11, R34, R37, R42 ;  /* 0x00000025220b723e */ /* 0x000fce000480702a */
.L_x_342:
[----:B------:R-:W-:Y:S05]  /*3d10*/  BSYNC B1 ;  /* 0x0000000000017941 */ /* 0x000fea0003800000 */
.L_x_341:
[----:B------:R3:W-:Y:S01]  /*3d20*/  STG.E.128 desc[UR42][R32.64+0x40], R8 ;  /* 0x0000400820007986 */ /* 0x0007e2000c101d2a */
[----:B------:R-:W-:Y:S05]  /*3d30*/  BRA `(.L_x_332) ;  /* 0x0000002000f47947 */ /* 0x000fea0003800000 */
.L_x_326:
[----:B------:R-:W-:Y:S01]  /*3d40*/  ISETP.GE.AND P4, PT, R22, R85, PT ;  /* 0x000000551600720c */ /* 0x000fe20003f86270 */
[----:B------:R-:W-:Y:S01]  /*3d50*/  BSSY B1, `(.L_x_343) ;  /* 0x000001a000017945 */ /* 0x000fe20003800000 */
[----:B------:R-:W-:Y:S02]  /*3d60*/  CS2R R10, SRZ ;  /* 0x00000000000a7805 */ /* 0x000fe4000001ff00 */
[----:B------:R-:W-:Y:S02]  /*3d70*/  CS2R R8, SRZ ;  /* 0x0000000000087805 */ /* 0x000fe4000001ff00 */
[----:B------:R-:W-:Y:S02]  /*3d80*/  CS2R R14, SRZ ;  /* 0x00000000000e7805 */ /* 0x000fe4000001ff00 */
[----:B------:R-:W-:Y:S02]  /*3d90*/  CS2R R12, SRZ ;  /* 0x00000000000c7805 */ /* 0x000fe4000001ff00 */
[----:B------:R-:W-:-:S02]  /*3da0*/  CS2R R30, SRZ ;  /* 0x00000000001e7805 */ /* 0x000fc4000001ff00 */
[----:B------:R-:W-:Y:S02]  /*3db0*/  CS2R R28, SRZ ;  /* 0x00000000001c7805 */ /* 0x000fe4000001ff00 */
[----:B------:R-:W-:Y:S02]  /*3dc0*/  CS2R R34, SRZ ;  /* 0x0000000000227805 */ /* 0x000fe4000001ff00 */
[----:B------:R-:W-:Y:S01]  /*3dd0*/  CS2R R32, SRZ ;  /* 0x0000000000207805 */ /* 0x000fe2000001ff00 */
[----:B------:R-:W-:Y:S06]  /*3de0*/  @P4 BRA `(.L_x_344) ;  /* 0x0000000000404947 */ /* 0x000fec0003800000 */
[----:B------:R-:W-:Y:S01]  /*3df0*/  ULDC.64 UR4, c[0x0][0x3e8] ;  /* 0x0000fa0000047ab9 */ /* 0x000fe20000000a00 */
[----:B------:R-:W-:Y:S01]  /*3e00*/  ULDC.64 UR6, c[0x0][0x400] ;  /* 0x0001000000067ab9 */ /* 0x000fe20000000a00 */
[----:B------:R-:W-:Y:S02]  /*3e10*/  IADD3 R40, P3, P5, R52, UR4, R40 ;  /* 0x0000000434287c10 */ /* 0x000fe4000fd7e028 */
[----:B------:R-:W-:Y:S02]  /*3e20*/  CS2R R10, SRZ ;  /* 0x00000000000a7805 */ /* 0x000fe4000001ff00 */
[----:B------:R-:W-:Y:S02]  /*3e30*/  CS2R R8, SRZ ;  /* 0x0000000000087805 */ /* 0x000fe4000001ff00 */
[----:B------:R-:W-:Y:S02]  /*3e40*/  CS2R R30, SRZ ;  /* 0x00000000001e7805 */ /* 0x000fe4000001ff00 */
[----:B------:R-:W-:-:S02]  /*3e50*/  IADD3.X R41, R21, UR5, R42, P3, P5 ;  /* 0x0000000515297c10 */ /* 0x000fc40009fea42a */
[----:B------:R-:W-:Y:S02]  /*3e60*/  CS2R R28, SRZ ;  /* 0x00000000001c7805 */ /* 0x000fe4000001ff00 */
[----:B------:R-:W-:-:S04]  /*3e70*/  IADD3 R38, P3, P5, R48, UR6, R38 ;  /* 0x0000000630267c10 */ /* 0x000fc8000fd7e026 */
[----:B------:R-:W-:Y:S02]  /*3e80*/  IADD3.X R39, R5, UR7, R43, P3, P5 ;  /* 0x0000000705277c10 */ /* 0x000fe40009fea42b */
[-C--:B------:R-:W-:Y:S02]  /*3e90*/  ISETP.GE.AND P3, PT, R18, R87.reuse, PT ;  /* 0x000000571200720c */ /* 0x080fe40003f66270 */
[----:B------:R-:W-:-:S11]  /*3ea0*/  ISETP.GE.AND P5, PT, R81, R87, PT ;  /* 0x000000575100720c */ /* 0x000fd60003fa6270 */
[----:B------:R0:W5:Y:S04]  /*3eb0*/  @!P3 LDG.E.128 R12, desc[UR42][R40.64] ;  /* 0x0000002a280cb981 */ /* 0x000168000c1e1d00 */
[----:B------:R0:W5:Y:S04]  /*3ec0*/  @!P5 LDG.E.128 R8, desc[UR42][R40.64+0x20] ;  /* 0x0000202a2808d981 */ /* 0x000168000c1e1d00 */
[----:B------:R0:W5:Y:S04]  /*3ed0*/  @!P3 LDG.E.128 R32, desc[UR42][R38.64] ;  /* 0x0000002a2620b981 */ /* 0x000168000c1e1d00 */
[----:B------:R0:W5:Y:S02]  /*3ee0*/  @!P5 LDG.E.128 R28, desc[UR42][R38.64+0x20] ;  /* 0x0000202a261cd981 */ /* 0x000164000c1e1d00 */
.L_x_344:
[----:B------:R-:W-:Y:S05]  /*3ef0*/  BSYNC B1 ;  /* 0x0000000000017941 */ /* 0x000fea0003800000 */
.L_x_343:
[----:B------:R-:W-:Y:S01]  /*3f00*/  UISETP.NE.AND UP0, UPT, UR36, 0x3, UPT ;  /* 0x000000032400788c */ /* 0x000fe2000bf05270 */
[----:B-----5:R-:W-:Y:S01]  /*3f10*/  IMAD.MOV.U32 R92, RZ, RZ, R10 ;  /* 0x000000ffff5c7224 */ /* 0x020fe200078e000a */
[----:B------:R-:W-:Y:S01]  /*3f20*/  MOV R89, R28 ;  /* 0x0000001c00597202 */ /* 0x000fe20000000f00 */
[----:B------:R-:W-:Y:S02]  /*3f30*/  IMAD.MOV.U32 R91, RZ, RZ, R8 ;  /* 0x000000ffff5b7224 */ /* 0x000fe400078e0008 */
[----:B------:R-:W-:Y:S01]  /*3f40*/  IMAD.MOV.U32 R99, RZ, RZ, R14 ;  /* 0x000000ffff637224 */ /* 0x000fe200078e000e */
[----:B------:R-:W-:Y:S01]  /*3f50*/  PLOP3.LUT P3, PT, PT, PT, UP0, 0x80, 0x0 ;  /* 0x000000000000781c */ /* 0x000fe20003f6f008 */
[----:B------:R-:W-:Y:S02]  /*3f60*/  IMAD.MOV.U32 R96, RZ, RZ, R12 ;  /* 0x000000ffff607224 */ /* 0x000fe400078e000c */
[----:B------:R-:W-:Y:S02]  /*3f70*/  IMAD.MOV.U32 R90, RZ, RZ, R30 ;  /* 0x000000ffff5a7224 */ /* 0x000fe400078e001e */
[----:B------:R-:W-:-:S02]  /*3f80*/  IMAD.MOV.U32 R98, RZ, RZ, R34 ;  /* 0x000000ffff627224 */ /* 0x000fc400078e0022 */
[----:B------:R-:W-:-:S06]  /*3f90*/  IMAD.MOV.U32 R97, RZ, RZ, R32 ;  /* 0x000000ffff617224 */ /* 0x000fcc00078e0020 */
[----:B------:R-:W-:Y:S05]  /*3fa0*/  @!P3 BRA `(.L_x_345) ;  /* 0x000000000004b947 */ /* 0x000fea0003800000 */
[----:B------:R-:W-:Y:S01]  /*3fb0*/  BPT.TRAP 0x1 ;  /* 0x000000040000795c */ /* 0x000fe20000300000 */
.L_x_345:
[----:B------:R-:W-:Y:S01]  /*3fc0*/  IMAD R83, R17, 0x8, R16 ;  /* 0x0000000811537824 */ /* 0x000fe200078e0210 */
[----:B------:R-:W-:Y:S01]  /*3fd0*/  SHF.L.U32 R86, R23, 0x1f, RZ ;  /* 0x0000001f17567819 */ /* 0x000fe200000006ff */
[----:B------:R-:W-:Y:S03]  /*3fe0*/  BSSY B1, `(.L_x_346) ;  /* 0x0000003000017945 */ /* 0x000fe60003800000 */
[----:B------:R-:W1:Y:S02]  /*3ff0*/  SYNCS.PHASECHK.TRANS64.TRYWAIT P5, [R83+URZ+0x19c90], R86 ;  /* 0x019c9056530075a7 */ /* 0x000e6400080a017f */
[----:B-1----:R-:W-:Y:S05]  /*4000*/  @!P5 BRA `(.L_x_347) ;  /* 0x000001500060d947 */ /* 0x002fea0003800000 */
.L_x_572:
[----:B------:R-:W-:Y:S05]  /*4010*/  BSYNC B1 ;  /* 0x0000000000017941 */ /* 0x000fea0003800000 */
.L_x_346:
[----:B------:R-:W-:Y:S05]  /*4020*/  @P4 BRA `(.L_x_332) ;  /* 0x0000002000384947 */ /* 0x000fea0003800000 */
[----:B------:R-:W2:Y:S01]  /*4030*/  LDC R93, c[0x0][0x2f4] ;  /* 0x0000bd00ff5d7b82 */ /* 0x000ea20000000800 */
[----:B------:R-:W-:Y:S01]  /*4040*/  ISETP.NE.AND P4, PT, R60, RZ, PT ;  /* 0x000000ff3c00720c */ /* 0x000fe20003f85270 */
[----:B------:R-:W-:Y:S01]  /*4050*/  ULDC.64 UR4, c[0x0][0x300] ;  /* 0x0000c00000047ab9 */ /* 0x000fe20000000a00 */
[----:B0-----:R-:W-:Y:S01]  /*4060*/  SHF.R.S32.HI R38, RZ, 0x1f, R22 ;  /* 0x0000001fff267819 */ /* 0x001fe20000011416 */
[----:B------:R-:W-:Y:S01]  /*4070*/  IMAD.MOV.U32 R78, RZ, RZ, R36 ;  /* 0x000000ffff4e7224 */ /* 0x000fe200078e0024 */
[----:B------:R-:W-:Y:S03]  /*4080*/  BSSY B1, `(.L_x_348) ;  /* 0x00000fc000017945 */ /* 0x000fe60003800000 */
[----:B------:R-:W-:Y:S02]  /*4090*/  IMAD R37, R38, UR4, RZ ;  /* 0x0000000426257c24 */ /* 0x000fe4000f8e02ff */
[----:B------:R-:W-:-:S04]  /*40a0*/  IMAD.WIDE.U32 R78, R22, UR4, R78 ;  /* 0x00000004164e7c25 */ /* 0x000fc8000f8e004e */
[----:B------:R-:W-:-:S04]  /*40b0*/  IMAD R37, R22, UR5, R37 ;  /* 0x0000000516257c24 */ /* 0x000fc8000f8e0225 */
[----:B------:R-:W-:Y:S02]  /*40c0*/  IMAD.IADD R94, R37, 0x1, R79 ;  /* 0x00000001255e7824 */ /* 0x000fe400078e024f */
[----:B--2---:R-:W-:Y:S01]  /*40d0*/  IMAD.IADD R95, R93, 0x1, -R61 ;  /* 0x000000015d5f7824 */ /* 0x004fe200078e0a3d */
[----:B------:R-:W-:Y:S06]  /*40e0*/  @!P4 BRA `(.L_x_349) ;  /* 0x0000000c00d4c947 */ /* 0x000fec0003800000 */
[----:B------:R-:W2:Y:S01]  /*40f0*/  LDL R38, [R1+0x14] ;  /* 0x0000140001267983 */ /* 0x000ea20000100800 */
[----:B------:R-:W-:Y:S01]  /*4100*/  SEL R36, R61, R95, !P0 ;  /* 0x0000005f3d247207 */ /* 0x000fe20004000000 */
[----:B------:R-:W-:Y:S01]  /*4110*/  BSSY B2, `(.L_x_350) ;  /* 0x00000e9000027945 */ /* 0x000fe20003800000 */
[----:B------:R-:W-:Y:S02]  /*4120*/  SHF.R.U32.HI R39, RZ, 0x3, R156 ;  /* 0x00000003ff277819 */ /* 0x000fe4000001169c */
[----:B------:R-:W-:Y:S02]  /*4130*/  SHF.R.S32.HI R37, RZ, 0x1f, R36 ;  /* 0x0000001fff257819 */ /* 0x000fe40000011424 */
[----:B------:R-:W-:Y:S02]  /*4140*/  IADD3 R102, P4, P5, R58, R78, R20 ;  /* 0x0000004e3a667210 */ /* 0x000fe40007d9e014 */
[----:B------:R-:W-:Y:S02]  /*4150*/  LEA.HI R37, R37, R36, RZ, 0x5 ;  /* 0x0000002425257211 */ /* 0x000fe400078f28ff */
[----:B------:R-:W-:-:S02]  /*4160*/  IADD3.X R100, R75, R94, R4, P4, P5 ;  /* 0x0000005e4b647210 */ /* 0x000fc400027ea404 */
[----:B------:R-:W-:Y:S02]  /*4170*/  SHF.R.S32.HI R36, RZ, 0x5, R37 ;  /* 0x00000005ff247819 */ /* 0x000fe40000011425 */
[----:B------:R-:W-:Y:S02]  /*4180*/  ISETP.GE.AND P5, PT, R18, R87, PT ;  /* 0x000000571200720c */ /* 0x000fe40003fa6270 */
[----:B------:R-:W-:-:S04]  /*4190*/  LEA.HI.SX32 R36, R73, R36, 0x1c ;  /* 0x0000002449247211 */ /* 0x000fc800078fe2ff */
[C---:B------:R-:W-:Y:S01]  /*41a0*/  LEA.HI R37, R36.reuse, R36, RZ, 0x1 ;  /* 0x0000002424257211 */ /* 0x040fe200078f08ff */
[----:B------:R-:W-:-:S04]  /*41b0*/  IMAD.SHL.U32 R101, R36, 0x10, RZ ;  /* 0x0000001024657824 */ /* 0x000fc800078e00ff */
[----:B------:R-:W-:Y:S01]  /*41c0*/  IMAD.SHL.U32 R37, R37, 0x800, RZ ;  /* 0x0000080025257824 */ /* 0x000fe200078e00ff */
[----:B------:R-:W-:Y:S02]  /*41d0*/  LOP3.LUT R36, R156, 0x10, R101, 0xf8, !PT ;  /* 0x000000109c247812 */ /* 0x000fe400078ef865 */
[----:B------:R-:W-:Y:S02]  /*41e0*/  ISETP.GE.AND P4, PT, R101, R93, PT ;  /* 0x0000005d6500720c */ /* 0x000fe40003f86270 */
[----:B------:R-:W-:Y:S02]  /*41f0*/  LOP3.LUT R37, R37, 0xfffff000, RZ, 0xc0, !PT ;  /* 0xfffff00025257812 */ /* 0x000fe400078ec0ff */
[----:B------:R-:W-:-:S04]  /*4200*/  LOP3.LUT R36, R36, R39, RZ, 0x3c, !PT ;  /* 0x0000002724247212 */ /* 0x000fc800078e3cff */
[----:B--2---:R-:W-:Y:S01]  /*4210*/  IADD3 R36, R36, R37, R38 ;  /* 0x0000002524247210 */ /* 0x004fe20007ffe026 */
[----:B------:R-:W-:-:S04]  /*4220*/  IMAD R37, R17, 0x3000, R71 ;  /* 0x0000300011257824 */ /* 0x000fc800078e0247 */
[----:B------:R-:W-:Y:S02]  /*4230*/  IMAD R39, R17, 0x3000, R36 ;  /* 0x0000300011277824 */ /* 0x000fe400078e0224 */
[C---:B------:R-:W-:Y:S02]  /*4240*/  IMAD.IADD R37, R16.reuse, 0x1, R37 ;  /* 0x0000000110257824 */ /* 0x040fe400078e0225 */
[----:B------:R-:W-:-:S04]  /*4250*/  IMAD.IADD R40, R16, 0x1, R39 ;  /* 0x0000000110287824 */ /* 0x000fc800078e0227 */
[----:B------:R-:W0:Y:S04]  /*4260*/  LDS.128 R36, [R37+0x13800] ;  /* 0x0138000025247984 */ /* 0x000e280000000c00 */
[----:B------:R-:W2:Y:S01]  /*4270*/  LDS.128 R40, [R40+0x13800] ;  /* 0x0138000028287984 */ /* 0x000ea20000000c00 */
[----:B------:R-:W-:Y:S05]  /*4280*/  @P5 BRA `(.L_x_351) ;  /* 0x0000000c00445947 */ /* 0x000fea0003800000 */
[----:B------:R-:W-:Y:S02]  /*4290*/  SHF.R.U32.HI R14, RZ, 0x8, R33 ;  /* 0x00000008ff0e7819 */ /* 0x000fe40000011621 */
[----:B------:R-:W-:Y:S02]  /*42a0*/  SHF.R.U32.HI R12, RZ, 0x8, R13 ;  /* 0x00000008ff0c7819 */ /* 0x000fe4000001160d */
[----:B------:R-:W-:Y:S01]  /*42b0*/  SHF.R.U32.HI R34, RZ, 0x10, R33 ;  /* 0x00000010ff227819 */ /* 0x000fe20000011621 */
[----:B------:R-:W-:Y:S01]  /*42c0*/  IMAD.SHL.U32 R14, R14, 0x100, RZ ;  /* 0x000001000e0e7824 */ /* 0x000fe200078e00ff */
[----:B------:R-:W-:Y:S02]  /*42d0*/  LOP3.LUT R33, R33, 0xff0000ff, RZ, 0xc0, !PT ;  /* 0xff0000ff21217812 */ /* 0x000fe400078ec0ff */
[----:B------:R-:W-:Y:S01]  /*42e0*/  SHF.R.U32.HI R32, RZ, 0x10, R13 ;  /* 0x00000010ff207819 */ /* 0x000fe2000001160d */
[----:B------:R-:W-:Y:S01]  /*42f0*/  IMAD.U32 R34, R34, 0x10000, RZ ;  /* 0x0001000022227824 */ /* 0x000fe200078e00ff */
[----:B------:R-:W-:-:S02]  /*4300*/  LOP3.LUT R13, R13, 0xff0000ff, RZ, 0xc0, !PT ;  /* 0xff0000ff0d0d7812 */ /* 0x000fc400078ec0ff */
[----:B------:R-:W-:Y:S02]  /*4310*/  SHF.L.U32 R12, R12, 0x8, RZ ;  /* 0x000000080c0c7819 */ /* 0x000fe400000006ff */
[----:B------:R-:W-:Y:S02]  /*4320*/  LOP3.LUT R33, R33, 0xff00, R14, 0xf8, !PT ;  /* 0x0000ff0021217812 */ /* 0x000fe400078ef80e */
[----:B------:R-:W-:Y:S01]  /*4330*/  LOP3.LUT R13, R13, 0xff00, R12, 0xf8, !PT ;  /* 0x0000ff000d0d7812 */ /* 0x000fe200078ef80c */
[----:B------:R-:W-:Y:S01]  /*4340*/  IMAD.U32 R12, R32, 0x10000, RZ ;  /* 0x00010000200c7824 */ /* 0x000fe200078e00ff */
[----:B------:R-:W-:Y:S02]  /*4350*/  LOP3.LUT R34, R33, 0xff0000, R34, 0xf8, !PT ;  /* 0x00ff000021227812 */ /* 0x000fe400078ef822 */
[----:B--2---:R-:W-:Y:S02]  /*4360*/  F2FP.F16.E4M3.UNPACK_B R104, R41 ;  /* 0x00000029ff68723e */ /* 0x004fe400020006ff */
[----:B------:R-:W-:-:S02]  /*4370*/  LOP3.LUT R12, R13, 0xff0000, R12, 0xf8, !PT ;  /* 0x00ff00000d0c7812 */ /* 0x000fc400078ef80c */
[----:B------:R-:W-:Y:S01]  /*4380*/  F2FP.F16.E4M3.UNPACK_B R103, R34 ;  /* 0x00000022ff67723e */ /* 0x000fe200020006ff */
[--C-:B------:R-:W-:Y:S01]  /*4390*/  HADD2.F32 R14, -RZ, R104.reuse.H0_H0 ;  /* 0x20000068ff0e7230 */ /* 0x100fe20000004100 */
[----:B0-----:R-:W-:Y:S01]  /*43a0*/  F2FP.F16.E4M3.UNPACK_B R32, R37 ;  /* 0x00000025ff20723e */ /* 0x001fe200020006ff */
[----:B------:R-:W-:Y:S01]  /*43b0*/  HADD2.F32 R104, -RZ, R104.H1_H1 ;  /* 0x30000068ff687230 */ /* 0x000fe20000004100 */
[----:B------:R-:W-:Y:S01]  /*43c0*/  F2FP.F16.E4M3.UNPACK_B R13, R12 ;  /* 0x0000000cff0d723e */ /* 0x000fe200020006ff */
[----:B------:R-:W-:Y:S01]  /*43d0*/  HADD2.F32 R106, -RZ, R103.H0_H0 ;  /* 0x20000067ff6a7230 */ /* 0x000fe20000004100 */
[----:B------:R-:W-:Y:S01]  /*43e0*/  F2FP.F16.E4M3.UNPACK_B R41, R41.H1 ;  /* 0x00000029ff29723e */ /* 0x000fe200030006ff */
[----:B------:R-:W-:Y:S01]  /*43f0*/  HADD2.F32 R33, -RZ, R32.H0_H0 ;  /* 0x20000020ff217230 */ /* 0x000fe20000004100 */
[----:B------:R-:W-:Y:S01]  /*4400*/  F2FP.F16.E4M3.UNPACK_B R34, R34.H1 ;  /* 0x00000022ff22723e */ /* 0x000fe200030006ff */
[----:B------:R-:W-:Y:S02]  /*4410*/  HADD2.F32 R105, -RZ, R13.H0_H0 ;  /* 0x2000000dff697230 */ /* 0x000fe40000004100 */
[----:B------:R-:W-:Y:S01]  /*4420*/  FMUL.FTZ R108, R14, R106 ;  /* 0x0000006a0e6c7220 */ /* 0x000fe20000410000 */
[----:B------:R-:W-:-:S02]  /*4430*/  HADD2.F32 R103, -RZ, R103.H1_H1 ;  /* 0x30000067ff677230 */ /* 0x000fc40000004100 */
[C---:B------:R-:W-:Y:S01]  /*4440*/  FMUL.FTZ R107, R33.reuse, R106 ;  /* 0x0000006a216b7220 */ /* 0x040fe20000410000 */
[----:B------:R-:W-:Y:S02]  /*4450*/  HADD2.F32 R32, -RZ, R32.H1_H1 ;  /* 0x30000020ff207230 */ /* 0x000fe40000004100 */
[-C--:B------:R-:W-:Y:S01]  /*4460*/  FFMA.FTZ R33, R33, R105.reuse, -R108 ;  /* 0x0000006921217223 */ /* 0x080fe2000001086c */
[----:B------:R-:W-:Y:S02]  /*4470*/  HADD2.F32 R13, -RZ, R13.H1_H1 ;  /* 0x3000000dff0d7230 */ /* 0x000fe40000004100 */
[----:B------:R-:W-:Y:S01]  /*4480*/  FFMA.FTZ R14, R14, R105, R107 ;  /* 0x000000690e0e7223 */ /* 0x000fe2000001006b */
[-C--:B------:R-:W-:Y:S01]  /*4490*/  FMUL.FTZ R105, R104, R103.reuse ;  /* 0x0000006768697220 */ /* 0x080fe20000410000 */
[C---:B------:R-:W-:Y:S01]  /*44a0*/  FMUL.FTZ R103, R32.reuse, R103 ;  /* 0x0000006720677220 */ /* 0x040fe20000410000 */
[--C-:B------:R-:W-:Y:S02]  /*44b0*/  HADD2.F32 R106, -RZ, R34.reuse.H0_H0 ;  /* 0x20000022ff6a7230 */ /* 0x100fe40000004100 */
[-C--:B------:R-:W-:Y:S01]  /*44c0*/  FFMA.FTZ R32, R32, R13.reuse, -R105 ;  /* 0x0000000d20207223 */ /* 0x080fe20000010869 */
[----:B------:R-:W-:Y:S01]  /*44d0*/  FFMA.FTZ R13, R104, R13, R103 ;  /* 0x0000000d680d7223 */ /* 0x000fe20000010067 */
[----:B------:R-:W-:Y:S01]  /*44e0*/  F2FP.F16.E4M3.UNPACK_B R104, R37.H1 ;  /* 0x00000025ff68723e */ /* 0x000fe200030006ff */
[----:B------:R-:W-:Y:S01]  /*44f0*/  HADD2.F32 R34, -RZ, R34.H1_H1 ;  /* 0x30000022ff227230 */ /* 0x000fe20000004100 */
[----:B------:R-:W-:Y:S01]  /*4500*/  F2FP.F16.E4M3.UNPACK_B R103, R12.H1 ;  /* 0x0000000cff67723e */ /* 0x000fe200030006ff */
[----:B------:R-:W-:-:S02]  /*4510*/  HADD2.F32 R12, -RZ, R41.H0_H0 ;  /* 0x20000029ff0c7230 */ /* 0x000fc40000004100 */
[--C-:B------:R-:W-:Y:S02]  /*4520*/  HADD2.F32 R37, -RZ, R104.reuse.H0_H0 ;  /* 0x20000068ff257230 */ /* 0x100fe40000004100 */
[--C-:B------:R-:W-:Y:S02]  /*4530*/  HADD2.F32 R105, -RZ, R103.reuse.H0_H0 ;  /* 0x20000067ff697230 */ /* 0x100fe40000004100 */
[CC--:B------:R-:W-:Y:S01]  /*4540*/  FMUL.FTZ R108, R12.reuse, R106.reuse ;  /* 0x0000006a0c6c7220 */ /* 0x0c0fe20000410000 */
[----:B------:R-:W-:Y:S02]  /*4550*/  HADD2.F32 R104, -RZ, R104.H1_H1 ;  /* 0x30000068ff687230 */ /* 0x000fe40000004100 */
[C---:B------:R-:W-:Y:S01]  /*4560*/  FMUL.FTZ R107, R37.reuse, R106 ;  /* 0x0000006a256b7220 */ /* 0x040fe20000410000 */
[----:B------:R-:W-:Y:S02]  /*4570*/  HADD2.F32 R103, -RZ, R103.H1_H1 ;  /* 0x30000067ff677230 */ /* 0x000fe40000004100 */
[-C--:B------:R-:W-:Y:S01]  /*4580*/  FFMA.FTZ R37, R37, R105.reuse, -R108 ;  /* 0x0000006925257223 */ /* 0x080fe2000001086c */
[----:B------:R-:W-:Y:S01]  /*4590*/  LOP3.LUT R106, R35, 0xff0000ff, RZ, 0xc0, !PT ;  /* 0xff0000ff236a7812 */ /* 0x000fe200078ec0ff */
[----:B------:R-:W-:Y:S01]  /*45a0*/  FFMA.FTZ R12, R12, R105, R107 ;  /* 0x000000690c0c7223 */ /* 0x000fe2000001006b */
[----:B------:R-:W-:Y:S01]  /*45b0*/  HADD2.F32 R105, -RZ, R41.H1_H1 ;  /* 0x30000029ff697230 */ /* 0x000fe20000004100 */
[----:B------:R-:W-:-:S04]  /*45c0*/  SHF.R.U32.HI R107, RZ, 0x8, R15 ;  /* 0x00000008ff6b7819 */ /* 0x000fc8000001160f */
[-C--:B------:R-:W-:Y:S01]  /*45d0*/  FMUL.FTZ R41, R105, R34.reuse ;  /* 0x0000002269297220 */ /* 0x080fe20000410000 */
[----:B------:R-:W-:-:S03]  /*45e0*/  FMUL.FTZ R34, R104, R34 ;  /* 0x0000002268227220 */ /* 0x000fc60000410000 */
[-C--:B------:R-:W-:Y:S01]  /*45f0*/  FFMA.FTZ R41, R104, R103.reuse, -R41 ;  /* 0x0000006768297223 */ /* 0x080fe20000010829 */
[----:B------:R-:W-:Y:S01]  /*4600*/  FFMA.FTZ R34, R105, R103, R34 ;  /* 0x0000006769227223 */ /* 0x000fe20000010022 */
[----:B------:R-:W-:Y:S02]  /*4610*/  SHF.R.U32.HI R105, RZ, 0x8, R35 ;  /* 0x00000008ff697819 */ /* 0x000fe40000011623 */
[----:B------:R-:W-:Y:S02]  /*4620*/  SHF.R.U32.HI R103, RZ, 0x10, R15 ;  /* 0x00000010ff677819 */ /* 0x000fe4000001160f */
[----:B------:R-:W-:Y:S01]  /*4630*/  LOP3.LUT R104, R15, 0xff0000ff, RZ, 0xc0, !PT ;  /* 0xff0000ff0f687812 */ /* 0x000fe200078ec0ff */
[----:B------:R-:W-:Y:S01]  /*4640*/  IMAD.SHL.U32 R105, R105, 0x100, RZ ;  /* 0x0000010069697824 */ /* 0x000fe200078e00ff */
[----:B------:R-:W-:Y:S01]  /*4650*/  SHF.R.U32.HI R15, RZ, 0x10, R35 ;  /* 0x00000010ff0f7819 */ /* 0x000fe20000011623 */
[----:B------:R-:W-:Y:S01]  /*4660*/  IMAD.SHL.U32 R35, R107, 0x100, RZ ;  /* 0x000001006b237824 */ /* 0x000fe200078e00ff */
[----:B------:R-:W-:Y:S01]  /*4670*/  F2FP.SATFINITE.E4M3.F32.PACK_AB_MERGE_C R37, R41, R37, RZ ;  /* 0x000000252925723e */ /* 0x000fe200048070ff */
[----:B------:R-:W-:Y:S01]  /*4680*/  IMAD.U32 R103, R103, 0x10000, RZ ;  /* 0x0001000067677824 */ /* 0x000fe200078e00ff */
[----:B------:R-:W-:-:S02]  /*4690*/  LOP3.LUT R106, R106, 0xff00, R105, 0xf8, !PT ;  /* 0x0000ff006a6a7812 */ /* 0x000fc400078ef869 */
[----:B------:R-:W-:Y:S01]  /*46a0*/  LOP3.LUT R104, R104, 0xff00, R35, 0xf8, !PT ;  /* 0x0000ff0068687812 */ /* 0x000fe200078ef823 */
[----:B------:R-:W-:Y:S01]  /*46b0*/  IMAD.U32 R35, R15, 0x10000, RZ ;  /* 0x000100000f237824 */ /* 0x000fe200078e00ff */
[----:B------:R-:W-:Y:S02]  /*46c0*/  F2FP.F16.E4M3.UNPACK_B R41, R36.H1 ;  /* 0x00000024ff29723e */ /* 0x000fe400030006ff */
[----:B------:R-:W-:Y:S01]  /*46d0*/  LOP3.LUT R15, R104, 0xff0000, R103, 0xf8, !PT ;  /* 0x00ff0000680f7812 */ /* 0x000fe200078ef867 */
[----:B------:R-:W-:Y:S01]  /*46e0*/  IMAD.MOV.U32 R104, RZ, RZ, R39 ;  /* 0x000000ffff687224 */ /* 0x000fe200078e0027 */
[----:B------:R-:W-:Y:S02]  /*46f0*/  LOP3.LUT R35, R106, 0xff0000, R35, 0xf8, !PT ;  /* 0x00ff00006a237812 */ /* 0x000fe400078ef823 */
[----:B------:R-:W-:Y:S02]  /*4700*/  F2FP.F16.E4M3.UNPACK_B R39, R43 ;  /* 0x0000002bff27723e */ /* 0x000fe400020006ff */
[----:B------:R-:W-:-:S02]  /*4710*/  F2FP.F16.E4M3.UNPACK_B R105, R35 ;  /* 0x00000023ff69723e */ /* 0x000fc400020006ff */
[----:B------:R-:W-:Y:S01]  /*4720*/  F2FP.F16.E4M3.UNPACK_B R103, R104 ;  /* 0x00000068ff67723e */ /* 0x000fe200020006ff */
[----:B------:R-:W-:Y:S01]  /*4730*/  HADD2.F32 R107, -RZ, R39.H0_H0 ;  /* 0x20000027ff6b7230 */ /* 0x000fe20000004100 */
        /* <DEDUP_REMOVED lines=9> */
[----:B------:R-:W-:Y:S01]  /*47d0*/  HADD2.F32 R105, -RZ, R105.H1_H1 ;  /* 0x30000069ff697230 */ /* 0x000fe20000004100 */
[----:B------:R-:W-:Y:S01]  /*47e0*/  F2FP.F16.E4M3.UNPACK_B R104, R104.H1 ;  /* 0x00000068ff68723e */ /* 0x000fe200030006ff */
[----:B------:R-:W-:Y:S02]  /*47f0*/  HADD2.F32 R103, -RZ, R103.H1_H1 ;  /* 0x30000067ff677230 */ /* 0x000fe40000004100 */
[-C--:B------:R-:W-:Y:S01]  /*4800*/  FFMA.FTZ R109, R107, R108.reuse, R109 ;  /* 0x0000006c6b6d7223 */ /* 0x080fe2000001006d */
[----:B------:R-:W-:Y:S02]  /*4810*/  HADD2.F32 R106, -RZ, R106.H1_H1 ;  /* 0x3000006aff6a7230 */ /* 0x000fe40000004100 */
[-C--:B------:R-:W-:Y:S01]  /*4820*/  FMUL.FTZ R107, R39, R105.reuse ;  /* 0x00000069276b7220 */ /* 0x080fe20000410000 */
[----:B------:R-:W-:Y:S01]  /*4830*/  FFMA.FTZ R111, R110, R108, -R111 ;  /* 0x0000006c6e6f7223 */ /* 0x000fe2000001086f */
[C---:B------:R-:W-:Y:S01]  /*4840*/  FMUL.FTZ R105, R103.reuse, R105 ;  /* 0x0000006967697220 */ /* 0x040fe20000410000 */
[----:B------:R-:W-:Y:S01]  /*4850*/  F2FP.F16.E4M3.UNPACK_B R15, R15.H1 ;  /* 0x0000000fff0f723e */ /* 0x000fe200030006ff */
[----:B------:R-:W-:Y:S01]  /*4860*/  FFMA.FTZ R103, R103, R106, -R107 ;  /* 0x0000006a67677223 */ /* 0x000fe2000001086b */
[----:B------:R-:W-:-:S02]  /*4870*/  HADD2.F32 R107, -RZ, R35.H0_H0 ;  /* 0x20000023ff6b7230 */ /* 0x000fc40000004100 */
[----:B------:R-:W-:Y:S01]  /*4880*/  FFMA.FTZ R39, R39, R106, R105 ;  /* 0x0000006a27277223 */ /* 0x000fe20000010069 */
[----:B------:R-:W-:Y:S01]  /*4890*/  HADD2.F32 R105, -RZ, R43.H0_H0 ;  /* 0x2000002bff697230 */ /* 0x000fe20000004100 */
[----:B------:R-:W-:Y:S01]  /*48a0*/  F2FP.F16.E4M3.UNPACK_B R36, R36 ;  /* 0x00000024ff24723e */ /* 0x000fe200020006ff */
[----:B------:R-:W-:Y:S01]  /*48b0*/  HADD2.F32 R108, -RZ, R104.H0_H0 ;  /* 0x20000068ff6c7230 */ /* 0x000fe20000004100 */
[----:B------:R-:W-:Y:S01]  /*48c0*/  F2FP.SATFINITE.E4M3.F32.PACK_AB_MERGE_C R12, R34, R12, RZ ;  /* 0x0000000c220c723e */ /* 0x000fe200048070ff */
[----:B------:R-:W-:Y:S02]  /*48d0*/  HADD2.F32 R106, -RZ, R15.H0_H0 ;  /* 0x2000000fff6a7230 */ /* 0x000fe40000004100 */
[-C--:B------:R-:W-:Y:S01]  /*48e0*/  FMUL.FTZ R110, R105, R107.reuse ;  /* 0x0000006b696e7220 */ /* 0x080fe20000410000 */
[----:B------:R-:W-:Y:S02]  /*48f0*/  HADD2.F32 R43, -RZ, R43.H1_H1 ;  /* 0x3000002bff2b7230 */ /* 0x000fe40000004100 */
[----:B------:R-:W-:Y:S01]  /*4900*/  FMUL.FTZ R107, R108, R107 ;  /* 0x0000006b6c6b7220 */ /* 0x000fe20000410000 */
[----:B------:R-:W-:-:S02]  /*4910*/  HADD2.F32 R35, -RZ, R35.H1_H1 ;  /* 0x30000023ff237230 */ /* 0x000fc40000004100 */
[-C--:B------:R-:W-:Y:S01]  /*4920*/  FFMA.FTZ R110, R108, R106.reuse, -R110 ;  /* 0x0000006a6c6e7223 */ /* 0x080fe2000001086e */
[----:B------:R-:W-:Y:S02]  /*4930*/  HADD2.F32 R104, -RZ, R104.H1_H1 ;  /* 0x30000068ff687230 */ /* 0x000fe40000004100 */
[----:B------:R-:W-:Y:S01]  /*4940*/  FFMA.FTZ R107, R105, R106, R107 ;  /* 0x0000006a696b7223 */ /* 0x000fe2000001006b */
[----:B------:R-:W-:Y:S02]  /*4950*/  HADD2.F32 R15, -RZ, R15.H1_H1 ;  /* 0x3000000fff0f7230 */ /* 0x000fe40000004100 */
[C---:B------:R-:W-:Y:S01]  /*4960*/  FMUL.FTZ R105, R43.reuse, R35 ;  /* 0x000000232b697220 */ /* 0x040fe20000410000 */
[----:B------:R-:W-:Y:S01]  /*4970*/  F2FP.SATFINITE.E4M3.F32.PACK_AB_MERGE_C R37, R32, R33, R37 ;  /* 0x000000212025723e */ /* 0x000fe20004807025 */
[C---:B------:R-:W-:Y:S02]  /*4980*/  FMUL.FTZ R106, R104.reuse, R35 ;  /* 0x00000023686a7220 */ /* 0x040fe40000410000 */
[-C--:B------:R-:W-:Y:S01]  /*4990*/  FFMA.FTZ R35, R104, R15.reuse, -R105 ;  /* 0x0000000f68237223 */ /* 0x080fe20000010869 */
[----:B------:R-:W-:Y:S01]  /*49a0*/  F2FP.F16.E4M3.UNPACK_B R105, R96.H1 ;  /* 0x00000060ff69723e */ /* 0x000fe200030006ff */
[----:B------:R-:W-:Y:S01]  /*49b0*/  FFMA.FTZ R15, R43, R15, R106 ;  /* 0x0000000f2b0f7223 */ /* 0x000fe2000001006a */
[----:B------:R-:W-:Y:S01]  /*49c0*/  F2FP.F16.E4M3.UNPACK_B R43, R40.H1 ;  /* 0x00000028ff2b723e */ /* 0x000fe200030006ff */
[----:B------:R-:W-:Y:S01]  /*49d0*/  HADD2.F32 R106, -RZ, R41.H0_H0 ;  /* 0x20000029ff6a7230 */ /* 0x000fe20000004100 */
[----:B------:R-:W-:Y:S01]  /*49e0*/  F2FP.SATFINITE.E4M3.F32.PACK_AB_MERGE_C R110, R35, R110, RZ ;  /* 0x0000006e236e723e */ /* 0x000fe200048070ff */
[----:B------:R-:W-:Y:S01]  /*49f0*/  HADD2.F32 R108, -RZ, R105.H0_H0 ;  /* 0x20000069ff6c7230 */ /* 0x000fe20000004100 */
[-C--:B------:R-:W-:Y:S01]  /*4a00*/  F2FP.F16.E4M3.UNPACK_B R35, R97.reuse.H1 ;  /* 0x00000061ff23723e */ /* 0x080fe200030006ff */
[--C-:B------:R-:W-:Y:S01]  /*4a10*/  HADD2.F32 R104, -RZ, R43.reuse.H0_H0 ;  /* 0x2000002bff687230 */ /* 0x100fe20000004100 */
[----:B------:R-:W-:Y:S01]  /*4a20*/  F2FP.F16.E4M3.UNPACK_B R97, R97 ;  /* 0x00000061ff61723e */ /* 0x000fe200020006ff */
[----:B------:R-:W-:Y:S01]  /*4a30*/  HADD2.F32 R43, -RZ, R43.H1_H1 ;  /* 0x3000002bff2b7230 */ /* 0x000fe20000004100 */
[----:B------:R-:W-:Y:S01]  /*4a40*/  F2FP.F16.E4M3.UNPACK_B R40, R40 ;  /* 0x00000028ff28723e */ /* 0x000fe200020006ff */
[--C-:B------:R-:W-:Y:S01]  /*4a50*/  HADD2.F32 R113, -RZ, R35.reuse.H0_H0 ;  /* 0x20000023ff717230 */ /* 0x100fe20000004100 */
[----:B------:R-:W-:Y:S01]  /*4a60*/  F2FP.F16.E4M3.UNPACK_B R96, R96 ;  /* 0x00000060ff60723e */ /* 0x000fe200020006ff */
[----:B------:R-:W-:Y:S01]  /*4a70*/  HADD2.F32 R35, -RZ, R35.H1_H1 ;  /* 0x30000023ff237230 */ /* 0x000fe20000004100 */
[----:B------:R-:W-:Y:S01]  /*4a80*/  F2FP.SATFINITE.E4M3.F32.PACK_AB_MERGE_C R34, R15, R107, RZ ;  /* 0x0000006b0f22723e */ /* 0x000fe200048070ff */
[----:B------:R-:W-:-:S02]  /*4a90*/  HADD2.F32 R41, -RZ, R41.H1_H1 ;  /* 0x30000029ff297230 */ /* 0x000fc40000004100 */
[-C--:B------:R-:W-:Y:S01]  /*4aa0*/  FMUL.FTZ R112, R104, R113.reuse ;  /* 0x0000007168707220 */ /* 0x080fe20000410000 */
[C---:B------:R-:W-:Y:S01]  /*4ab0*/  FMUL.FTZ R113, R106.reuse, R113 ;  /* 0x000000716a717220 */ /* 0x040fe20000410000 */
[----:B------:R-:W-:Y:S01]  /*4ac0*/  HADD2.F32 R105, -RZ, R105.H1_H1 ;  /* 0x30000069ff697230 */ /* 0x000fe20000004100 */
[----:B------:R-:W-:Y:S01]  /*4ad0*/  F2FP.SATFINITE.E4M3.F32.PACK_AB_MERGE_C R103, R103, R111, R110 ;  /* 0x0000006f6767723e */ /* 0x000fe2000480706e */
[-C--:B------:R-:W-:Y:S01]  /*4ae0*/  FFMA.FTZ R112, R106, R108.reuse, -R112 ;  /* 0x0000006c6a707223 */ /* 0x080fe20000010870 */
[----:B------:R-:W-:Y:S01]  /*4af0*/  FFMA.FTZ R113, R104, R108, R113 ;  /* 0x0000006c68717223 */ /* 0x000fe20000010071 */
[-C--:B------:R-:W-:Y:S01]  /*4b00*/  FMUL.FTZ R104, R43, R35.reuse ;  /* 0x000000232b687220 */ /* 0x080fe20000410000 */
[C---:B------:R-:W-:Y:S01]  /*4b10*/  FMUL.FTZ R35, R41.reuse, R35 ;  /* 0x0000002329237220 */ /* 0x040fe20000410000 */
[----:B------:R-:W-:Y:S02]  /*4b20*/  HADD2.F32 R108, -RZ, R97.H0_H0 ;  /* 0x20000061ff6c7230 */ /* 0x000fe40000004100 */
[-C--:B------:R-:W-:Y:S01]  /*4b30*/  FFMA.FTZ R41, R41, R105.reuse, -R104 ;  /* 0x0000006929297223 */ /* 0x080fe20000010868 */
[----:B------:R-:W-:Y:S01]  /*4b40*/  FFMA.FTZ R35, R43, R105, R35 ;  /* 0x000000692b237223 */ /* 0x000fe20000010023 */
[----:B------:R-:W-:-:S02]  /*4b50*/  HADD2.F32 R43, -RZ, R40.H0_H0 ;  /* 0x20000028ff2b7230 */ /* 0x000fc40000004100 */
[----:B------:R-:W-:Y:S01]  /*4b60*/  HADD2.F32 R105, -RZ, R36.H0_H0 ;  /* 0x20000024ff697230 */ /* 0x000fe20000004100 */
[----:B------:R-:W-:Y:S01]  /*4b70*/  F2FP.SATFINITE.E4M3.F32.PACK_AB_MERGE_C R41, R41, R112, RZ ;  /* 0x000000702929723e */ /* 0x000fe200048070ff */
[----:B------:R-:W-:Y:S02]  /*4b80*/  HADD2.F32 R104, -RZ, R96.H0_H0 ;  /* 0x20000060ff687230 */ /* 0x000fe40000004100 */
[-C--:B------:R-:W-:Y:S01]  /*4b90*/  FMUL.FTZ R106, R43, R108.reuse ;  /* 0x0000006c2b6a7220 */ /* 0x080fe20000410000 */
[----:B------:R-:W-:Y:S02]  /*4ba0*/  HADD2.F32 R97, -RZ, R97.H1_H1 ;  /* 0x30000061ff617230 */ /* 0x000fe40000004100 */
[C---:B------:R-:W-:Y:S01]  /*4bb0*/  FMUL.FTZ R108, R105.reuse, R108 ;  /* 0x0000006c696c7220 */ /* 0x040fe20000410000 */
[----:B------:R-:W-:Y:S02]  /*4bc0*/  HADD2.F32 R40, -RZ, R40.H1_H1 ;  /* 0x30000028ff287230 */ /* 0x000fe40000004100 */
[----:B------:R-:W-:Y:S01]  /*4bd0*/  FFMA.FTZ R106, R105, R104, -R106 ;  /* 0x00000068696a7223 */ /* 0x000fe2000001086a */
[----:B------:R-:W-:-:S02]  /*4be0*/  HADD2.F32 R36, -RZ, R36.H1_H1 ;  /* 0x30000024ff247230 */ /* 0x000fc40000004100 */
[----:B------:R-:W-:Y:S01]  /*4bf0*/  FFMA.FTZ R108, R43, R104, R108 ;  /* 0x000000682b6c7223 */ /* 0x000fe2000001006c */
[----:B------:R-:W-:Y:S02]  /*4c00*/  HADD2.F32 R43, -RZ, R96.H1_H1 ;  /* 0x30000060ff2b7230 */ /* 0x000fe40000004100 */
[----:B------:R-:W-:Y:S01]  /*4c10*/  FMUL.FTZ R105, R40, R97 ;  /* 0x0000006128697220 */ /* 0x000fe20000410000 */
[----:B------:R-:W-:Y:S01]  /*4c20*/  F2FP.SATFINITE.E4M3.F32.PACK_AB_MERGE_C R35, R35, R113, RZ ;  /* 0x000000712323723e */ /* 0x000fe200048070ff */
[C---:B------:R-:W-:Y:S02]  /*4c30*/  FMUL.FTZ R97, R36.reuse, R97 ;  /* 0x0000006124617220 */ /* 0x040fe40000410000 */
[-C--:B------:R-:W-:Y:S02]  /*4c40*/  FFMA.FTZ R105, R36, R43.reuse, -R105 ;  /* 0x0000002b24697223 */ /* 0x080fe40000010869 */
[----:B------:R-:W-:Y:S01]  /*4c50*/  FFMA.FTZ R36, R40, R43, R97 ;  /* 0x0000002b28247223 */ /* 0x000fe20000010061 */
[----:B------:R-:W-:Y:S01]  /*4c60*/  IMAD.MOV.U32 R40, RZ, RZ, R38 ;  /* 0x000000ffff287224 */ /* 0x000fe200078e0026 */
[----:B------:R-:W-:-:S02]  /*4c70*/  F2FP.F16.E4M3.UNPACK_B R38, R98.H1 ;  /* 0x00000062ff26723e */ /* 0x000fc400030006ff */
[----:B------:R-:W-:Y:S02]  /*4c80*/  F2FP.SATFINITE.E4M3.F32.PACK_AB_MERGE_C R106, R105, R106, R41 ;  /* 0x0000006a696a723e */ /* 0x000fe40004807029 */
[----:B------:R-:W-:Y:S01]  /*4c90*/  F2FP.F16.E4M3.UNPACK_B R43, R42.H1 ;  /* 0x0000002aff2b723e */ /* 0x000fe200030006ff */
[--C-:B------:R-:W-:Y:S01]  /*4ca0*/  HADD2.F32 R114, -RZ, R38.reuse.H0_H0 ;  /* 0x20000026ff727230 */ /* 0x100fe20000004100 */
[----:B------:R-:W-:Y:S01]  /*4cb0*/  F2FP.F16.E4M3.UNPACK_B R41, R40.H1 ;  /* 0x00000028ff29723e */ /* 0x000fe200030006ff */
[----:B------:R-:W-:Y:S01]  /*4cc0*/  HADD2.F32 R38, -RZ, R38.H1_H1 ;  /* 0x30000026ff267230 */ /* 0x000fe20000004100 */
[----:B------:R-:W-:Y:S01]  /*4cd0*/  F2FP.F16.E4M3.UNPACK_B R97, R99.H1 ;  /* 0x00000063ff61723e */ /* 0x000fe200030006ff */
[----:B------:R-:W-:Y:S01]  /*4ce0*/  HADD2.F32 R96, -RZ, R43.H0_H0 ;  /* 0x2000002bff607230 */ /* 0x000fe20000004100 */
[----:B------:R-:W-:Y:S01]  /*4cf0*/  F2FP.F16.E4M3.UNPACK_B R98, R98 ;  /* 0x00000062ff62723e */ /* 0x000fe200020006ff */
[----:B------:R-:W-:Y:S01]  /*4d00*/  HADD2.F32 R104, -RZ, R41.H0_H0 ;  /* 0x20000029ff687230 */ /* 0x000fe20000004100 */
[----:B------:R-:W-:Y:S01]  /*4d10*/  F2FP.F16.E4M3.UNPACK_B R42, R42 ;  /* 0x0000002aff2a723e */ /* 0x000fe200020006ff */
[----:B------:R-:W-:-:S02]  /*4d20*/  HADD2.F32 R105, -RZ, R97.H0_H0 ;  /* 0x20000061ff697230 */ /* 0x000fc40000004100 */
[-C--:B------:R-:W-:Y:S01]  /*4d30*/  FMUL.FTZ R112, R96, R114.reuse ;  /* 0x0000007260707220 */ /* 0x080fe20000410000 */
[----:B------:R-:W-:Y:S02]  /*4d40*/  HADD2.F32 R43, -RZ, R43.H1_H1 ;  /* 0x3000002bff2b7230 */ /* 0x000fe40000004100 */
[C---:B------:R-:W-:Y:S01]  /*4d50*/  FMUL.FTZ R114, R104.reuse, R114 ;  /* 0x0000007268727220 */ /* 0x040fe20000410000 */
[----:B------:R-:W-:Y:S02]  /*4d60*/  HADD2.F32 R41, -RZ, R41.H1_H1 ;  /* 0x30000029ff297230 */ /* 0x000fe40000004100 */
[-C--:B------:R-:W-:Y:S01]  /*4d70*/  FFMA.FTZ R112, R104, R105.reuse, -R112 ;  /* 0x0000006968707223 */ /* 0x080fe20000010870 */
[----:B------:R-:W-:Y:S01]  /*4d80*/  F2FP.F16.E4M3.UNPACK_B R40, R40 ;  /* 0x00000028ff28723e */ /* 0x000fe200020006ff */
[----:B------:R-:W-:Y:S01]  /*4d90*/  FFMA.FTZ R114, R96, R105, R114 ;  /* 0x0000006960727223 */ /* 0x000fe20000010072 */
[----:B------:R-:W-:Y:S02]  /*4da0*/  HADD2.F32 R96, -RZ, R97.H1_H1 ;  /* 0x30000061ff607230 */ /* 0x000fe40000004100 */
[-C--:B------:R-:W-:Y:S01]  /*4db0*/  FMUL.FTZ R104, R43, R38.reuse ;  /* 0x000000262b687220 */ /* 0x080fe20000410000 */
[----:B------:R-:W-:Y:S01]  /*4dc0*/  FMUL.FTZ R38, R41, R38 ;  /* 0x0000002629267220 */ /* 0x000fe20000410000 */
[----:B------:R-:W-:Y:S01]  /*4dd0*/  F2FP.F16.E4M3.UNPACK_B R99, R99 ;  /* 0x00000063ff63723e */ /* 0x000fe200020006ff */
[----:B------:R-:W-:-:S02]  /*4de0*/  HADD2.F32 R105, -RZ, R98.H0_H0 ;  /* 0x20000062ff697230 */ /* 0x000fc40000004100 */
[-C--:B------:R-:W-:Y:S01]  /*4df0*/  FFMA.FTZ R41, R41, R96.reuse, -R104 ;  /* 0x0000006029297223 */ /* 0x080fe20000010868 */
[----:B------:R-:W-:Y:S01]  /*4e00*/  FFMA.FTZ R38, R43, R96, R38 ;  /* 0x000000602b267223 */ /* 0x000fe20000010026 */
[----:B------:R-:W-:Y:S01]  /*4e10*/  HADD2.F32 R43, -RZ, R42.H0_H0 ;  /* 0x2000002aff2b7230 */ /* 0x000fe20000004100 */
[----:B------:R-:W-:Y:S01]  /*4e20*/  F2FP.SATFINITE.E4M3.F32.PACK_AB_MERGE_C R108, R36, R108, R35 ;  /* 0x0000006c246c723e */ /* 0x000fe20004807023 */
[----:B------:R-:W-:Y:S01]  /*4e30*/  HADD2.F32 R97, -RZ, R40.H0_H0 ;  /* 0x20000028ff617230 */ /* 0x000fe20000004100 */
[----:B------:R-:W-:Y:S01]  /*4e40*/  F2FP.SATFINITE.E4M3.F32.PACK_AB_MERGE_C R41, R41, R112, RZ ;  /* 0x000000702929723e */ /* 0x000fe200048070ff */
[----:B------:R-:W-:Y:S02]  /*4e50*/  HADD2.F32 R96, -RZ, R99.H0_H0 ;  /* 0x20000063ff607230 */ /* 0x000fe40000004100 */
[-C--:B------:R-:W-:Y:S01]  /*4e60*/  FMUL.FTZ R104, R43, R105.reuse ;  /* 0x000000692b687220 */ /* 0x080fe20000410000 */
[----:B------:R-:W-:Y:S02]  /*4e70*/  HADD2.F32 R98, -RZ, R98.H1_H1 ;  /* 0x30000062ff627230 */ /* 0x000fe40000004100 */
[C---:B------:R-:W-:Y:S01]  /*4e80*/  FMUL.FTZ R105, R97.reuse, R105 ;  /* 0x0000006961697220 */ /* 0x040fe20000410000 */
[----:B------:R-:W-:Y:S01]  /*4e90*/  F2FP.SATFINITE.E4M3.F32.PACK_AB_MERGE_C R114, R38, R114, RZ ;  /* 0x000000722672723e */ /* 0x000fe200048070ff */
[----:B------:R-:W-:Y:S01]  /*4ea0*/  FFMA.FTZ R104, R97, R96, -R104 ;  /* 0x0000006061687223 */ /* 0x000fe20000010868 */
[----:B------:R-:W-:-:S02]  /*4eb0*/  HADD2.F32 R97, -RZ, R40.H1_H1 ;  /* 0x30000028ff617230 */ /* 0x000fc40000004100 */
[----:B------:R-:W-:Y:S01]  /*4ec0*/  FFMA.FTZ R105, R43, R96, R105 ;  /* 0x000000602b697223 */ /* 0x000fe20000010069 */
[----:B------:R-:W-:Y:S02]  /*4ed0*/  HADD2.F32 R43, -RZ, R42.H1_H1 ;  /* 0x3000002aff2b7230 */ /* 0x000fe40000004100 */
[----:B------:R-:W-:Y:S02]  /*4ee0*/  HADD2.F32 R40, -RZ, R99.H1_H1 ;  /* 0x30000063ff287230 */ /* 0x000fe40000004100 */
[----:B------:R-:W-:Y:S02]  /*4ef0*/  IMAD.MOV.U32 R36, RZ, RZ, R106 ;  /* 0x000000ffff247224 */ /* 0x000fe400078e006a */
[-C--:B------:R-:W-:Y:S01]  /*4f00*/  FMUL.FTZ R42, R43, R98.reuse ;  /* 0x000000622b2a7220 */ /* 0x080fe20000410000 */
[----:B------:R-:W-:-:S03]  /*4f10*/  FMUL.FTZ R98, R97, R98 ;  /* 0x0000006261627220 */ /* 0x000fc60000410000 */
[-C--:B------:R-:W-:Y:S01]  /*4f20*/  FFMA.FTZ R97, R97, R40.reuse, -R42 ;  /* 0x0000002861617223 */ /* 0x080fe2000001082a */
[----:B------:R-:W-:Y:S01]  /*4f30*/  FFMA.FTZ R40, R43, R40, R98 ;  /* 0x000000282b287223 */ /* 0x000fe20000010062 */
[----:B------:R-:W-:Y:S01]  /*4f40*/  F2FP.SATFINITE.E4M3.F32.PACK_AB_MERGE_C R43, R39, R109, R34 ;  /* 0x0000006d272b723e */ /* 0x000fe20004807022 */
[----:B------:R-:W-:Y:S02]  /*4f50*/  IMAD.MOV.U32 R39, RZ, RZ, R103 ;  /* 0x000000ffff277224 */ /* 0x000fe400078e0067 */
[----:B------:R-:W-:Y:S02]  /*4f60*/  F2FP.SATFINITE.E4M3.F32.PACK_AB_MERGE_C R38, R97, R104, R41 ;  /* 0x000000686126723e */ /* 0x000fe40004807029 */
[----:B------:R-:W-:Y:S02]  /*4f70*/  F2FP.SATFINITE.E4M3.F32.PACK_AB_MERGE_C R42, R40, R105, R114 ;  /* 0x00000069282a723e */ /* 0x000fe40004807072 */
[----:B------:R-:W-:Y:S02]  /*4f80*/  F2FP.SATFINITE.E4M3.F32.PACK_AB_MERGE_C R41, R13, R14, R12 ;  /* 0x0000000e0d29723e */ /* 0x000fe4000480700c */
[----:B------:R-:W-:-:S07]  /*4f90*/  MOV R40, R108 ;  /* 0x0000006c00287202 */ /* 0x000fce0000000f00 */
.L_x_351:
[----:B------:R-:W-:Y:S05]  /*4fa0*/  BSYNC B2 ;  /* 0x0000000000027941 */ /* 0x000fea0003800000 */
.L_x_350:
[--C-:B------:R-:W-:Y:S02]  /*4fb0*/  @!P4 SHF.R.S32.HI R12, RZ, 0x1f, R101.reuse ;  /* 0x0000001fff0cc819 */ /* 0x100fe40000011465 */
[----:B------:R-:W-:-:S04]  /*4fc0*/  @!P4 IADD3 R15, P5, P6, R58, R78, R101 ;  /* 0x0000004e3a0fc210 */ /* 0x000fc80007ebe065 */
[----:B------:R-:W-:Y:S02]  /*4fd0*/  @!P4 IADD3.X R32, R75, R94, R12, P5, P6 ;  /* 0x0000005e4b20c210 */ /* 0x000fe40002fec40c */
[----:B------:R-:W-:-:S05]  /*4fe0*/  IADD3 R12, P5, R102, R76, RZ ;  /* 0x0000004c660c7210 */ /* 0x000fca0007fbe0ff */
[----:B------:R-:W-:Y:S01]  /*4ff0*/  IMAD.X R13, R100, 0x1, R77, P5 ;  /* 0x00000001640d7824 */ /* 0x000fe200028e064d */
[----:B------:R-:W-:-:S04]  /*5000*/  @!P4 IADD3 R14, P5, R15, R76, RZ ;  /* 0x0000004c0f0ec210 */ /* 0x000fc80007fbe0ff */
[----:B0-----:R0:W-:Y:S01]  /*5010*/  STG.E.128 desc[UR42][R12.64], R36 ;  /* 0x000000240c007986 */ /* 0x0011e2000c101d2a */
[----:B------:R-:W-:-:S05]  /*5020*/  @!P4 IMAD.X R15, R32, 0x1, R77, P5 ;  /* 0x00000001200fc824 */ /* 0x000fca00028e064d */
[----:B--2---:R0:W-:Y:S03]  /*5030*/  @!P4 STG.E.128 desc[UR42][R14.64], R40 ;  /* 0x000000280e00c986 */ /* 0x0041e6000c101d2a */
.L_x_349:
[----:B------:R-:W-:Y:S05]  /*5040*/  BSYNC B1 ;  /* 0x0000000000017941 */ /* 0x000fea0003800000 */
.L_x_348:
[----:B------:R-:W-:-:S13]  /*5050*/  ISETP.NE.AND P4, PT, R45, RZ, PT ;  /* 0x000000ff2d00720c */ /* 0x000fda0003f85270 */
[----:B------:R-:W-:Y:S05]  /*5060*/  @!P4 BRA `(.L_x_332) ;  /* 0x000000100028c947 */ /* 0x000fea0003800000 */
[----:B0-----:R-:W2:Y:S01]  /*5070*/  LDL R14, [R1+0x14] ;  /* 0x00001400010e7983 */ /* 0x001ea20000100800 */
[----:B------:R-:W-:Y:S01]  /*5080*/  ISETP.NE.AND P5, PT, R82, RZ, PT ;  /* 0x000000ff5200720c */ /* 0x000fe20003fa5270 */
[----:B------:R-:W-:Y:S01]  /*5090*/  BSSY B1, `(.L_x_352) ;  /* 0x00000e7000017945 */ /* 0x000fe20003800000 */
[----:B------:R-:W-:Y:S02]  /*50a0*/  SHF.R.U32.HI R15, RZ, 0x3, R156 ;  /* 0x00000003ff0f7819 */ /* 0x000fe4000001169c */
[----:B------:R-:W-:Y:S02]  /*50b0*/  SEL R95, R61, R95, !P5 ;  /* 0x0000005f3d5f7207 */ /* 0x000fe40006800000 */
[----:B------:R-:W-:Y:S02]  /*50c0*/  IADD3 R37, P4, P5, R58, R78, R7 ;  /* 0x0000004e3a257210 */ /* 0x000fe40007d9e007 */
[----:B------:R-:W-:Y:S02]  /*50d0*/  SHF.R.S32.HI R12, RZ, 0x1f, R95 ;  /* 0x0000001fff0c7819 */ /* 0x000fe4000001145f */
[----:B------:R-:W-:-:S02]  /*50e0*/  IADD3.X R38, R75, R94, R3, P4, P5 ;  /* 0x0000005e4b267210 */ /* 0x000fc400027ea403 */
[----:B------:R-:W-:Y:S02]  /*50f0*/  LEA.HI R12, R12, R95, RZ, 0x5 ;  /* 0x0000005f0c0c7211 */ /* 0x000fe400078f28ff */
[----:B------:R-:W-:Y:S02]  /*5100*/  ISETP.GE.AND P5, PT, R81, R87, PT ;  /* 0x000000575100720c */ /* 0x000fe40003fa6270 */
[----:B------:R-:W-:Y:S02]  /*5110*/  SHF.R.S32.HI R13, RZ, 0x5, R12 ;  /* 0x00000005ff0d7819 */ /* 0x000fe4000001140c */
[----:B------:R-:W-:Y:S02]  /*5120*/  IADD3 R36, P4, R37, R76, RZ ;  /* 0x0000004c25247210 */ /* 0x000fe40007f9e0ff */
[----:B------:R-:W-:-:S03]  /*5130*/  LEA.HI.SX32 R13, R72, R13, 0x1c ;  /* 0x0000000d480d7211 */ /* 0x000fc600078fe2ff */
[----:B------:R-:W-:Y:S01]  /*5140*/  IMAD.X R37, R38, 0x1, R77, P4 ;  /* 0x0000000126257824 */ /* 0x000fe200020e064d */
[C---:B------:R-:W-:Y:S01]  /*5150*/  LEA.HI R12, R13.reuse, R13, RZ, 0x1 ;  /* 0x0000000d0d0c7211 */ /* 0x040fe200078f08ff */
[----:B------:R-:W-:-:S04]  /*5160*/  IMAD.SHL.U32 R39, R13, 0x10, RZ ;  /* 0x000000100d277824 */ /* 0x000fc800078e00ff */
[----:B------:R-:W-:Y:S01]  /*5170*/  IMAD.SHL.U32 R13, R12, 0x800, RZ ;  /* 0x000008000c0d7824 */ /* 0x000fe200078e00ff */
[----:B------:R-:W-:-:S04]  /*5180*/  LOP3.LUT R12, R156, 0x10, R39, 0xf8, !PT ;  /* 0x000000109c0c7812 */ /* 0x000fc800078ef827 */
        /* <DEDUP_REMOVED lines=11> */
[--C-:B------:R-:W-:Y:S02]  /*5240*/  SHF.R.U32.HI R41, RZ, 0x8, R11.reuse ;  /* 0x00000008ff297819 */ /* 0x100fe4000001160b */
[----:B------:R-:W-:Y:S02]  /*5250*/  LOP3.LUT R28, R11, 0xff0000ff, RZ, 0xc0, !PT ;  /* 0xff0000ff0b1c7812 */ /* 0x000fe400078ec0ff */
[----:B------:R-:W-:Y:S02]  /*5260*/  SHF.R.U32.HI R8, RZ, 0x10, R11 ;  /* 0x00000010ff087819 */ /* 0x000fe4000001160b */
[----:B------:R-:W-:Y:S02]  /*5270*/  SHF.R.U32.HI R87, RZ, 0x8, R31 ;  /* 0x00000008ff577819 */ /* 0x000fe4000001161f */
[----:B------:R-:W-:-:S02]  /*5280*/  LOP3.LUT R38, R31, 0xff0000ff, RZ, 0xc0, !PT ;  /* 0xff0000ff1f267812 */ /* 0x000fc400078ec0ff */
[----:B------:R-:W-:Y:S01]  /*5290*/  SHF.R.U32.HI R11, RZ, 0x10, R31 ;  /* 0x00000010ff0b7819 */ /* 0x000fe2000001161f */
[----:B------:R-:W-:Y:S01]  /*52a0*/  IMAD.SHL.U32 R31, R42, 0x100, RZ ;  /* 0x000001002a1f7824 */ /* 0x000fe200078e00ff */
[----:B------:R-:W-:Y:S01]  /*52b0*/  LOP3.LUT R10, R9, 0xff0000ff, RZ, 0xc0, !PT ;  /* 0xff0000ff090a7812 */ /* 0x000fe200078ec0ff */
[----:B------:R-:W-:Y:S01]  /*52c0*/  IMAD.SHL.U32 R87, R87, 0x100, RZ ;  /* 0x0000010057577824 */ /* 0x000fe200078e00ff */
[----:B------:R-:W-:Y:S01]  /*52d0*/  SHF.R.U32.HI R40, RZ, 0x10, R9 ;  /* 0x00000010ff287819 */ /* 0x000fe20000011609 */
[----:B------:R-:W-:Y:S01]  /*52e0*/  IMAD.U32 R96, R11, 0x10000, RZ ;  /* 0x000100000b607824 */ /* 0x000fe200078e00ff */
[----:B------:R-:W-:Y:S02]  /*52f0*/  SHF.R.U32.HI R43, RZ, 0x8, R29 ;  /* 0x00000008ff2b7819 */ /* 0x000fe4000001161d */
[----:B------:R-:W-:Y:S01]  /*5300*/  LOP3.LUT R10, R10, 0xff00, R31, 0xf8, !PT ;  /* 0x0000ff000a0a7812 */ /* 0x000fe200078ef81f */
[----:B------:R-:W-:Y:S01]  /*5310*/  IMAD.U32 R31, R40, 0x10000, RZ ;  /* 0x00010000281f7824 */ /* 0x000fe200078e00ff */
[----:B------:R-:W-:Y:S01]  /*5320*/  LOP3.LUT R30, R29, 0xff0000ff, RZ, 0xc0, !PT ;  /* 0xff0000ff1d1e7812 */ /* 0x000fe200078ec0ff */
[----:B------:R-:W-:Y:S01]  /*5330*/  IMAD.SHL.U32 R43, R43, 0x100, RZ ;  /* 0x000001002b2b7824 */ /* 0x000fe200078e00ff */
[----:B------:R-:W-:Y:S01]  /*5340*/  SHF.R.U32.HI R9, RZ, 0x10, R29 ;  /* 0x00000010ff097819 */ /* 0x000fe2000001161d */
[----:B0-----:R-:W-:Y:S01]  /*5350*/  IMAD.MOV.U32 R29, RZ, RZ, R12 ;  /* 0x000000ffff1d7224 */ /* 0x001fe200078e000c */
[----:B------:R-:W-:-:S02]  /*5360*/  SHF.L.U32 R41, R41, 0x8, RZ ;  /* 0x0000000829297819 */ /* 0x000fc400000006ff */
[----:B------:R-:W-:Y:S01]  /*5370*/  LOP3.LUT R10, R10, 0xff0000, R31, 0xf8, !PT ;  /* 0x00ff00000a0a7812 */ /* 0x000fe200078ef81f */
[----:B------:R-:W-:Y:S01]  /*5380*/  IMAD.U32 R31, R8, 0x10000, RZ ;  /* 0x00010000081f7824 */ /* 0x000fe200078e00ff */
[----:B------:R-:W-:Y:S01]  /*5390*/  LOP3.LUT R87, R38, 0xff00, R87, 0xf8, !PT ;  /* 0x0000ff0026577812 */ /* 0x000fe200078ef857 */
[----:B------:R-:W-:Y:S01]  /*53a0*/  IMAD.U32 R9, R9, 0x10000, RZ ;  /* 0x0001000009097824 */ /* 0x000fe200078e00ff */
[----:B------:R-:W-:Y:S02]  /*53b0*/  LOP3.LUT R28, R28, 0xff00, R41, 0xf8, !PT ;  /* 0x0000ff001c1c7812 */ /* 0x000fe400078ef829 */
[----:B------:R-:W-:Y:S02]  /*53c0*/  LOP3.LUT R42, R30, 0xff00, R43, 0xf8, !PT ;  /* 0x0000ff001e2a7812 */ /* 0x000fe400078ef82b */
[----:B------:R-:W-:Y:S02]  /*53d0*/  F2FP.F16.E4M3.UNPACK_B R40, R89.H1 ;  /* 0x00000059ff28723e */ /* 0x000fe400030006ff */
[----:B--2---:R-:W-:-:S02]  /*53e0*/  F2FP.F16.E4M3.UNPACK_B R38, R32.H1 ;  /* 0x00000020ff26723e */ /* 0x004fc400030006ff */
[----:B------:R-:W-:Y:S01]  /*53f0*/  F2FP.F16.E4M3.UNPACK_B R30, R29.H1 ;  /* 0x0000001dff1e723e */ /* 0x000fe200030006ff */
[----:B------:R-:W-:Y:S01]  /*5400*/  HADD2.F32 R43, -RZ, R40.H0_H0 ;  /* 0x20000028ff2b7230 */ /* 0x000fe20000004100 */
[----:B------:R-:W-:Y:S01]  /*5410*/  LOP3.LUT R8, R28, 0xff0000, R31, 0xf8, !PT ;  /* 0x00ff00001c087812 */ /* 0x000fe200078ef81f */
[----:B------:R-:W-:Y:S01]  /*5420*/  HADD2.F32 R28, -RZ, R38.H0_H0 ;  /* 0x20000026ff1c7230 */ /* 0x000fe20000004100 */
[----:B------:R-:W-:Y:S01]  /*5430*/  F2FP.F16.E4M3.UNPACK_B R31, R91.H1 ;  /* 0x0000005bff1f723e */ /* 0x000fe200030006ff */
[----:B------:R-:W-:Y:S01]  /*5440*/  HADD2.F32 R12, -RZ, R30.H0_H0 ;  /* 0x2000001eff0c7230 */ /* 0x000fe20000004100 */
[----:B------:R-:W-:Y:S01]  /*5450*/  LOP3.LUT R11, R42, 0xff0000, R9, 0xf8, !PT ;  /* 0x00ff00002a0b7812 */ /* 0x000fe200078ef809 */
[----:B------:R-:W-:Y:S02]  /*5460*/  HADD2.F32 R40, -RZ, R40.H1_H1 ;  /* 0x30000028ff287230 */ /* 0x000fe40000004100 */
[----:B------:R-:W-:Y:S01]  /*5470*/  FMUL.FTZ R95, R28, R43 ;  /* 0x0000002b1c5f7220 */ /* 0x000fe20000410000 */
[----:B------:R-:W-:-:S02]  /*5480*/  HADD2.F32 R41, -RZ, R31.H0_H0 ;  /* 0x2000001fff297230 */ /* 0x000fc40000004100 */
[C---:B------:R-:W-:Y:S01]  /*5490*/  FMUL.FTZ R43, R12.reuse, R43 ;  /* 0x0000002b0c2b7220 */ /* 0x040fe20000410000 */
[----:B------:R-:W-:Y:S01]  /*54a0*/  HADD2.F32 R42, -RZ, R31.H1_H1 ;  /* 0x3000001fff2a7230 */ /* 0x000fe20000004100 */
[----:B------:R-:W-:Y:S01]  /*54b0*/  F2FP.F16.E4M3.UNPACK_B R89, R89 ;  /* 0x00000059ff59723e */ /* 0x000fe200020006ff */
[----:B------:R-:W-:Y:S02]  /*54c0*/  HADD2.F32 R31, -RZ, R30.H1_H1 ;  /* 0x3000001eff1f7230 */ /* 0x000fe40000004100 */
[-C--:B------:R-:W-:Y:S01]  /*54d0*/  FFMA.FTZ R12, R12, R41.reuse, -R95 ;  /* 0x000000290c0c7223 */ /* 0x080fe2000001085f */
[----:B------:R-:W-:Y:S01]  /*54e0*/  FFMA.FTZ R28, R28, R41, R43 ;  /* 0x000000291c1c7223 */ /* 0x000fe2000001002b */
[----:B------:R-:W-:Y:S01]  /*54f0*/  HADD2.F32 R41, -RZ, R38.H1_H1 ;  /* 0x30000026ff297230 */ /* 0x000fe20000004100 */
[----:B------:R-:W-:Y:S01]  /*5500*/  F2FP.F16.E4M3.UNPACK_B R32, R32 ;  /* 0x00000020ff20723e */ /* 0x000fe200020006ff */
[----:B------:R-:W-:Y:S01]  /*5510*/  FMUL.FTZ R98, R31, R40 ;  /* 0x000000281f627220 */ /* 0x000fe20000410000 */
[----:B------:R-:W-:-:S02]  /*5520*/  F2FP.F16.E4M3.UNPACK_B R38, R29 ;  /* 0x0000001dff26723e */ /* 0x000fc400020006ff */
[----:B------:R-:W-:Y:S01]  /*5530*/  LOP3.LUT R9, R87, 0xff0000, R96, 0xf8, !PT ;  /* 0x00ff000057097812 */ /* 0x000fe200078ef860 */
[----:B------:R-:W-:Y:S01]  /*5540*/  FMUL.FTZ R96, R41, R40 ;  /* 0x0000002829607220 */ /* 0x000fe20000410000 */
[----:B------:R-:W-:Y:S01]  /*5550*/  F2FP.F16.E4M3.UNPACK_B R91, R91 ;  /* 0x0000005bff5b723e */ /* 0x000fe200020006ff */
[----:B------:R-:W-:Y:S02]  /*5560*/  HADD2.F32 R87, -RZ, R89.H0_H0 ;  /* 0x20000059ff577230 */ /* 0x000fe40000004100 */
[----:B------:R-:W-:Y:S02]  /*5570*/  HADD2.F32 R40, -RZ, R32.H0_H0 ;  /* 0x20000020ff287230 */ /* 0x000fe40000004100 */
[-C--:B------:R-:W-:Y:S01]  /*5580*/  FFMA.FTZ R29, R31, R42.reuse, -R96 ;  /* 0x0000002a1f1d7223 */ /* 0x080fe20000010860 */
[----:B------:R-:W-:Y:S02]  /*5590*/  HADD2.F32 R30, -RZ, R38.H0_H0 ;  /* 0x20000026ff1e7230 */ /* 0x000fe40000004100 */
[----:B------:R-:W-:Y:S01]  /*55a0*/  FFMA.FTZ R31, R41, R42, R98 ;  /* 0x0000002a291f7223 */ /* 0x000fe20000010062 */
[----:B------:R-:W-:-:S02]  /*55b0*/  HADD2.F32 R43, -RZ, R91.H0_H0 ;  /* 0x2000005bff2b7230 */ /* 0x000fc40000004100 */
[-C--:B------:R-:W-:Y:S01]  /*55c0*/  FMUL.FTZ R95, R40, R87.reuse ;  /* 0x00000057285f7220 */ /* 0x080fe20000410000 */
[----:B------:R-:W-:Y:S02]  /*55d0*/  HADD2.F32 R89, -RZ, R89.H1_H1 ;  /* 0x30000059ff597230 */ /* 0x000fe40000004100 */
[C---:B------:R-:W-:Y:S01]  /*55e0*/  FMUL.FTZ R87, R30.reuse, R87 ;  /* 0x000000571e577220 */ /* 0x040fe20000410000 */
[----:B------:R-:W-:Y:S02]  /*55f0*/  HADD2.F32 R41, -RZ, R32.H1_H1 ;  /* 0x30000020ff297230 */ /* 0x000fe40000004100 */
[-C--:B------:R-:W-:Y:S01]  /*5600*/  FFMA.FTZ R30, R30, R43.reuse, -R95 ;  /* 0x0000002b1e1e7223 */ /* 0x080fe2000001085f */
[----:B------:R-:W-:Y:S02]  /*5610*/  HADD2.F32 R38, -RZ, R38.H1_H1 ;  /* 0x30000026ff267230 */ /* 0x000fe40000004100 */
[----:B------:R-:W-:Y:S01]  /*5620*/  FFMA.FTZ R32, R40, R43, R87 ;  /* 0x0000002b28207223 */ /* 0x000fe20000010057 */
[----:B------:R-:W-:-:S02]  /*5630*/  HADD2.F32 R91, -RZ, R91.H1_H1 ;  /* 0x3000005bff5b7230 */ /* 0x000fc40000004100 */
[CC--:B------:R-:W-:Y:S01]  /*5640*/  FMUL.FTZ R43, R41.reuse, R89.reuse ;  /* 0x00000059292b7220 */ /* 0x0c0fe20000410000 */
[----:B------:R-:W-:Y:S01]  /*5650*/  F2FP.F16.E4M3.UNPACK_B R40, R90.H1 ;  /* 0x0000005aff28723e */ /* 0x000fe200030006ff */
[C---:B------:R-:W-:Y:S01]  /*5660*/  FMUL.FTZ R98, R38.reuse, R89 ;  /* 0x0000005926627220 */ /* 0x040fe20000410000 */
[----:B------:R-:W-:Y:S01]  /*5670*/  F2FP.F16.E4M3.UNPACK_B R42, R34.H1 ;  /* 0x00000022ff2a723e */ /* 0x000fe200030006ff */
[-C--:B------:R-:W-:Y:S01]  /*5680*/  FFMA.FTZ R43, R38, R91.reuse, -R43 ;  /* 0x0000005b262b7223 */ /* 0x080fe2000001082b */
[----:B------:R-:W-:Y:S01]  /*5690*/  F2FP.F16.E4M3.UNPACK_B R38, R14.H1 ;  /* 0x0000000eff26723e */ /* 0x000fe200030006ff */
[----:B------:R-:W-:Y:S01]  /*56a0*/  HADD2.F32 R96, -RZ, R40.H0_H0 ;  /* 0x20000028ff607230 */ /* 0x000fe20000004100 */
[----:B------:R-:W-:Y:S01]  /*56b0*/  F2FP.F16.E4M3.UNPACK_B R95, R92.H1 ;  /* 0x0000005cff5f723e */ /* 0x000fe200030006ff */
[----:B------:R-:W-:Y:S02]  /*56c0*/  HADD2.F32 R89, -RZ, R42.H0_H0 ;  /* 0x2000002aff597230 */ /* 0x000fe40000004100 */
[----:B------:R-:W-:Y:S01]  /*56d0*/  FFMA.FTZ R41, R41, R91, R98 ;  /* 0x0000005b29297223 */ /* 0x000fe20000010062 */
[----:B------:R-:W-:Y:S01]  /*56e0*/  HADD2.F32 R97, -RZ, R40.H1_H1 ;  /* 0x30000028ff617230 */ /* 0x000fe20000004100 */
[----:B------:R-:W-:Y:S01]  /*56f0*/  F2FP.F16.E4M3.UNPACK_B R90, R90 ;  /* 0x0000005aff5a723e */ /* 0x000fe200020006ff */
[----:B------:R-:W-:-:S02]  /*5700*/  HADD2.F32 R40, -RZ, R38.H0_H0 ;  /* 0x20000026ff287230 */ /* 0x000fc40000004100 */
[----:B------:R-:W-:Y:S01]  /*5710*/  FMUL.FTZ R99, R89, R96 ;  /* 0x0000006059637220 */ /* 0x000fe20000410000 */
[----:B------:R-:W-:Y:S01]  /*5720*/  HADD2.F32 R42, -RZ, R42.H1_H1 ;  /* 0x3000002aff2a7230 */ /* 0x000fe20000004100 */
[----:B------:R-:W-:Y:S01]  /*5730*/  F2FP.F16.E4M3.UNPACK_B R14, R14 ;  /* 0x0000000eff0e723e */ /* 0x000fe200020006ff */
[----:B------:R-:W-:Y:S02]  /*5740*/  HADD2.F32 R87, -RZ, R38.H1_H1 ;  /* 0x30000026ff577230 */ /* 0x000fe40000004100 */
[----:B------:R-:W-:Y:S01]  /*5750*/  FMUL.FTZ R96, R40, R96 ;  /* 0x0000006028607220 */ /* 0x000fe20000410000 */
[--C-:B------:R-:W-:Y:S02]  /*5760*/  HADD2.F32 R91, -RZ, R95.reuse.H0_H0 ;  /* 0x2000005fff5b7230 */ /* 0x100fe40000004100 */
[-C--:B------:R-:W-:Y:S01]  /*5770*/  FMUL.FTZ R98, R42, R97.reuse ;  /* 0x000000612a627220 */ /* 0x080fe20000410000 */
[----:B------:R-:W-:Y:S02]  /*5780*/  HADD2.F32 R95, -RZ, R95.H1_H1 ;  /* 0x3000005fff5f7230 */ /* 0x000fe40000004100 */
[----:B------:R-:W-:Y:S01]  /*5790*/  FMUL.FTZ R97, R87, R97 ;  /* 0x0000006157617220 */ /* 0x000fe20000410000 */
[----:B------:R-:W-:Y:S01]  /*57a0*/  F2FP.F16.E4M3.UNPACK_B R92, R92 ;  /* 0x0000005cff5c723e */ /* 0x000fe200020006ff */
[-C--:B------:R-:W-:Y:S01]  /*57b0*/  FFMA.FTZ R38, R40, R91.reuse, -R99 ;  /* 0x0000005b28267223 */ /* 0x080fe20000010863 */
[----:B------:R-:W-:Y:S01]  /*57c0*/  FFMA.FTZ R40, R89, R91, R96 ;  /* 0x0000005b59287223 */ /* 0x000fe20000010060 */
[----:B------:R-:W-:Y:S01]  /*57d0*/  FFMA.FTZ R89, R42, R95, R97 ;  /* 0x0000005f2a597223 */ /* 0x000fe20000010061 */
[----:B------:R-:W-:Y:S01]  /*57e0*/  F2FP.F16.E4M3.UNPACK_B R42, R34 ;  /* 0x00000022ff2a723e */ /* 0x000fe200020006ff */
[----:B------:R-:W-:-:S02]  /*57f0*/  HADD2.F32 R97, -RZ, R90.H0_H0 ;  /* 0x2000005aff617230 */ /* 0x000fc40000004100 */
[----:B------:R-:W-:Y:S01]  /*5800*/  FFMA.FTZ R87, R87, R95, -R98 ;  /* 0x0000005f57577223 */ /* 0x000fe20000010862 */
[----:B------:R-:W-:Y:S01]  /*5810*/  HADD2.F32 R99, -RZ, R90.H1_H1 ;  /* 0x3000005aff637230 */ /* 0x000fe20000004100 */
[----:B------:R-:W-:Y:S01]  /*5820*/  F2FP.SATFINITE.E4M3.F32.PACK_AB_MERGE_C R12, R29, R12, RZ ;  /* 0x0000000c1d0c723e */ /* 0x000fe200048070ff */
[--C-:B------:R-:W-:Y:S01]  /*5830*/  HADD2.F32 R90, -RZ, R42.reuse.H0_H0 ;  /* 0x2000002aff5a7230 */ /* 0x100fe20000004100 */
[----:B------:R-:W-:Y:S01]  /*5840*/  F2FP.SATFINITE.E4M3.F32.PACK_AB_MERGE_C R29, R31, R28, RZ ;  /* 0x0000001c1f1d723e */ /* 0x000fe200048070ff */
[----:B------:R-:W-:Y:S01]  /*5850*/  HADD2.F32 R42, -RZ, R42.H1_H1 ;  /* 0x3000002aff2a7230 */ /* 0x000fe20000004100 */
[----:B------:R-:W-:Y:S01]  /*5860*/  F2FP.SATFINITE.E4M3.F32.PACK_AB_MERGE_C R12, R43, R30, R12 ;  /* 0x0000001e2b0c723e */ /* 0x000fe2000480700c */
[--C-:B------:R-:W-:Y:S02]  /*5870*/  HADD2.F32 R34, -RZ, R14.reuse.H0_H0 ;  /* 0x2000000eff227230 */ /* 0x100fe40000004100 */
[----:B------:R-:W-:Y:S01]  /*5880*/  FMUL.FTZ R101, R90, R97 ;  /* 0x000000615a657220 */ /* 0x000fe20000410000 */
[----:B------:R-:W-:-:S02]  /*5890*/  HADD2.F32 R14, -RZ, R14.H1_H1 ;  /* 0x3000000eff0e7230 */ /* 0x000fc40000004100 */
[----:B------:R-:W-:Y:S01]  /*58a0*/  FMUL.FTZ R103, R42, R99 ;  /* 0x000000632a677220 */ /* 0x000fe20000410000 */
[--C-:B------:R-:W-:Y:S02]  /*58b0*/  HADD2.F32 R91, -RZ, R92.reuse.H0_H0 ;  /* 0x2000005cff5b7230 */ /* 0x100fe40000004100 */
[----:B------:R-:W-:Y:S01]  /*58c0*/  FMUL.FTZ R97, R34, R97 ;  /* 0x0000006122617220 */ /* 0x000fe20000410000 */
[----:B------:R-:W-:Y:S02]  /*58d0*/  HADD2.F32 R95, -RZ, R92.H1_H1 ;  /* 0x3000005cff5f7230 */ /* 0x000fe40000004100 */
[----:B------:R-:W-:Y:S01]  /*58e0*/  FMUL.FTZ R99, R14, R99 ;  /* 0x000000630e637220 */ /* 0x000fe20000410000 */
[----:B------:R-:W-:Y:S01]  /*58f0*/  F2FP.SATFINITE.E4M3.F32.PACK_AB_MERGE_C R32, R41, R32, R29 ;  /* 0x000000202920723e */ /* 0x000fe2000480701d */
[----:B------:R-:W-:Y:S01]  /*5900*/  FFMA.FTZ R101, R34, R91, -R101 ;  /* 0x0000005b22657223 */ /* 0x000fe20000010865 */
[----:B------:R-:W-:Y:S01]  /*5910*/  F2FP.SATFINITE.E4M3.F32.PACK_AB_MERGE_C R28, R87, R38, RZ ;  /* 0x00000026571c723e */ /* 0x000fe200048070ff */
[----:B------:R-:W-:Y:S01]  /*5920*/  FFMA.FTZ R14, R14, R95, -R103 ;  /* 0x0000005f0e0e7223 */ /* 0x000fe20000010867 */
[----:B------:R-:W-:Y:S01]  /*5930*/  F2FP.F16.E4M3.UNPACK_B R31, R33 ;  /* 0x00000021ff1f723e */ /* 0x000fe200020006ff */
[----:B------:R-:W-:Y:S01]  /*5940*/  FFMA.FTZ R34, R90, R91, R97 ;  /* 0x0000005b5a227223 */ /* 0x000fe20000010061 */
[----:B------:R-:W-:Y:S01]  /*5950*/  F2FP.F16.E4M3.UNPACK_B R30, R11 ;  /* 0x0000000bff1e723e */ /* 0x000fe200020006ff */
[----:B------:R-:W-:Y:S01]  /*5960*/  FFMA.FTZ R99, R42, R95, R99 ;  /* 0x0000005f2a637223 */ /* 0x000fe20000010063 */
[----:B------:R-:W-:Y:S01]  /*5970*/  F2FP.F16.E4M3.UNPACK_B R29, R13 ;  /* 0x0000000dff1d723e */ /* 0x000fe200020006ff */
[----:B------:R-:W-:Y:S01]  /*5980*/  HADD2.F32 R38, -RZ, R31.H0_H0 ;  /* 0x2000001fff267230 */ /* 0x000fe20000004100 */
[----:B------:R-:W-:Y:S01]  /*5990*/  F2FP.SATFINITE.E4M3.F32.PACK_AB_MERGE_C R40, R89, R40, RZ ;  /* 0x000000285928723e */ /* 0x000fe200048070ff */
[----:B------:R-:W-:Y:S01]  /*59a0*/  HADD2.F32 R87, -RZ, R30.H0_H0 ;  /* 0x2000001eff577230 */ /* 0x000fe20000004100 */
[----:B------:R-:W-:Y:S01]  /*59b0*/  F2FP.SATFINITE.E4M3.F32.PACK_AB_MERGE_C R14, R14, R101, R28 ;  /* 0x000000650e0e723e */ /* 0x000fe2000480701c */
[----:B------:R-:W-:Y:S01]  /*59c0*/  HADD2.F32 R28, -RZ, R29.H0_H0 ;  /* 0x2000001dff1c7230 */ /* 0x000fe20000004100 */
[----:B------:R-:W-:-:S02]  /*59d0*/  F2FP.F16.E4M3.UNPACK_B R41, R10 ;  /* 0x0000000aff29723e */ /* 0x000fc400020006ff */
[----:B------:R-:W-:Y:S01]  /*59e0*/  F2FP.SATFINITE.E4M3.F32.PACK_AB_MERGE_C R34, R99, R34, R40 ;  /* 0x000000226322723e */ /* 0x000fe20004807028 */
[----:B------:R-:W-:Y:S02]  /*59f0*/  HADD2.F32 R40, -RZ, R31.H1_H1 ;  /* 0x3000001fff287230 */ /* 0x000fe40000004100 */
[-C--:B------:R-:W-:Y:S01]  /*5a00*/  FMUL.FTZ R89, R38, R87.reuse ;  /* 0x0000005726597220 */ /* 0x080fe20000410000 */
[----:B------:R-:W-:Y:S02]  /*5a10*/  HADD2.F32 R43, -RZ, R41.H0_H0 ;  /* 0x20000029ff2b7230 */ /* 0x000fe40000004100 */
[C---:B------:R-:W-:Y:S01]  /*5a20*/  FMUL.FTZ R31, R28.reuse, R87 ;  /* 0x000000571c1f7220 */ /* 0x040fe20000410000 */
[----:B------:R-:W-:Y:S01]  /*5a30*/  HADD2.F32 R87, -RZ, R30.H1_H1 ;  /* 0x3000001eff577230 */ /* 0x000fe20000004100 */
[----:B------:R-:W-:Y:S01]  /*5a40*/  F2FP.F16.E4M3.UNPACK_B R33, R33.H1 ;  /* 0x00000021ff21723e */ /* 0x000fe200030006ff */
[----:B------:R-:W-:Y:S02]  /*5a50*/  HADD2.F32 R30, -RZ, R29.H1_H1 ;  /* 0x3000001dff1e7230 */ /* 0x000fe40000004100 */
[-C--:B------:R-:W-:Y:S01]  /*5a60*/  FFMA.FTZ R28, R28, R43.reuse, -R89 ;  /* 0x0000002b1c1c7223 */ /* 0x080fe20000010859 */
[----:B------:R-:W-:Y:S01]  /*5a70*/  FFMA.FTZ R29, R38, R43, R31 ;  /* 0x0000002b261d7223 */ /* 0x000fe2000001001f */
[----:B------:R-:W-:-:S02]  /*5a80*/  HADD2.F32 R41, -RZ, R41.H1_H1 ;  /* 0x30000029ff297230 */ /* 0x000fc40000004100 */
[-C--:B------:R-:W-:Y:S01]  /*5a90*/  FMUL.FTZ R43, R40, R87.reuse ;  /* 0x00000057282b7220 */ /* 0x080fe20000410000 */
[C---:B------:R-:W-:Y:S01]  /*5aa0*/  FMUL.FTZ R87, R30.reuse, R87 ;  /* 0x000000571e577220 */ /* 0x040fe20000410000 */
[----:B------:R-:W-:Y:S01]  /*5ab0*/  F2FP.F16.E4M3.UNPACK_B R42, R11.H1 ;  /* 0x0000000bff2a723e */ /* 0x000fe200030006ff */
[----:B------:R-:W-:Y:S01]  /*5ac0*/  HADD2.F32 R38, -RZ, R33.H0_H0 ;  /* 0x20000021ff267230 */ /* 0x000fe20000004100 */
[----:B------:R-:W-:Y:S01]  /*5ad0*/  F2FP.F16.E4M3.UNPACK_B R31, R13.H1 ;  /* 0x0000000dff1f723e */ /* 0x000fe200030006ff */
[-C--:B------:R-:W-:Y:S01]  /*5ae0*/  FFMA.FTZ R13, R30, R41.reuse, -R43 ;  /* 0x000000291e0d7223 */ /* 0x080fe2000001082b */
[----:B------:R-:W-:Y:S01]  /*5af0*/  FFMA.FTZ R30, R40, R41, R87 ;  /* 0x00000029281e7223 */ /* 0x000fe20000010057 */
[----:B------:R-:W-:Y:S01]  /*5b00*/  F2FP.F16.E4M3.UNPACK_B R10, R10.H1 ;  /* 0x0000000aff0a723e */ /* 0x000fe200030006ff */
[----:B------:R-:W-:Y:S01]  /*5b10*/  HADD2.F32 R41, -RZ, R42.H0_H0 ;  /* 0x2000002aff297230 */ /* 0x000fe20000004100 */
[-C--:B------:R-:W-:Y:S01]  /*5b20*/  F2FP.F16.E4M3.UNPACK_B R95, R9.reuse ;  /* 0x00000009ff5f723e */ /* 0x080fe200020006ff */
[----:B------:R-:W-:Y:S01]  /*5b30*/  HADD2.F32 R11, -RZ, R31.H0_H0 ;  /* 0x2000001fff0b7230 */ /* 0x000fe20000004100 */
[----:B------:R-:W-:Y:S01]  /*5b40*/  F2FP.F16.E4M3.UNPACK_B R96, R9.H1 ;  /* 0x00000009ff60723e */ /* 0x000fe200030006ff */
[----:B------:R-:W-:-:S02]  /*5b50*/  HADD2.F32 R40, -RZ, R33.H1_H1 ;  /* 0x30000021ff287230 */ /* 0x000fc40000004100 */
[-C--:B------:R-:W-:Y:S01]  /*5b60*/  FMUL.FTZ R90, R38, R41.reuse ;  /* 0x00000029265a7220 */ /* 0x080fe20000410000 */
[----:B------:R-:W-:Y:S02]  /*5b70*/  HADD2.F32 R43, -RZ, R42.H1_H1 ;  /* 0x3000002aff2b7230 */ /* 0x000fe40000004100 */
[----:B------:R-:W-:Y:S01]  /*5b80*/  FMUL.FTZ R41, R11, R41 ;  /* 0x000000290b297220 */ /* 0x000fe20000410000 */
[----:B------:R-:W-:Y:S01]  /*5b90*/  HADD2.F32 R31, -RZ, R31.H1_H1 ;  /* 0x3000001fff1f7230 */ /* 0x000fe20000004100 */
[----:B------:R-:W-:Y:S01]  /*5ba0*/  F2FP.F16.E4M3.UNPACK_B R89, R8 ;  /* 0x00000008ff59723e */ /* 0x000fe200020006ff */
[--C-:B------:R-:W-:Y:S02]  /*5bb0*/  HADD2.F32 R33, -RZ, R10.reuse.H0_H0 ;  /* 0x2000000aff217230 */ /* 0x100fe40000004100 */
[-C--:B------:R-:W-:Y:S01]  /*5bc0*/  FMUL.FTZ R92, R40, R43.reuse ;  /* 0x0000002b285c7220 */ /* 0x080fe20000410000 */
[----:B------:R-:W-:Y:S02]  /*5bd0*/  HADD2.F32 R42, -RZ, R10.H1_H1 ;  /* 0x3000000aff2a7230 */ /* 0x000fe40000004100 */
[----:B------:R-:W-:Y:S01]  /*5be0*/  FMUL.FTZ R43, R31, R43 ;  /* 0x0000002b1f2b7220 */ /* 0x000fe20000410000 */
[----:B------:R-:W-:-:S02]  /*5bf0*/  HADD2.F32 R9, -RZ, R96.H0_H0 ;  /* 0x20000060ff097230 */ /* 0x000fc40000004100 */
[-C--:B------:R-:W-:Y:S01]  /*5c00*/  FFMA.FTZ R10, R11, R33.reuse, -R90 ;  /* 0x000000210b0a7223 */ /* 0x080fe2000001085a */
[----:B------:R-:W-:Y:S01]  /*5c10*/  FFMA.FTZ R11, R38, R33, R41 ;  /* 0x00000021260b7223 */ /* 0x000fe20000010029 */
[----:B------:R-:W-:Y:S01]  /*5c20*/  F2FP.F16.E4M3.UNPACK_B R33, R15 ;  /* 0x0000000fff21723e */ /* 0x000fe200020006ff */
[-C--:B------:R-:W-:Y:S01]  /*5c30*/  FFMA.FTZ R31, R31, R42.reuse, -R92 ;  /* 0x0000002a1f1f7223 */ /* 0x080fe2000001085c */
[----:B------:R-:W-:Y:S01]  /*5c40*/  F2FP.F16.E4M3.UNPACK_B R41, R35 ;  /* 0x00000023ff29723e */ /* 0x000fe200020006ff */
[----:B------:R-:W-:Y:S01]  /*5c50*/  FFMA.FTZ R38, R40, R42, R43 ;  /* 0x0000002a28267223 */ /* 0x000fe2000001002b */
[----:B------:R-:W-:Y:S01]  /*5c60*/  F2FP.F16.E4M3.UNPACK_B R15, R15.H1 ;  /* 0x0000000fff0f723e */ /* 0x000fe200030006ff */
[----:B------:R-:W-:Y:S01]  /*5c70*/  HADD2.F32 R92, -RZ, R89.H0_H0 ;  /* 0x20000059ff5c7230 */ /* 0x000fe20000004100 */
[----:B------:R-:W-:Y:S01]  /*5c80*/  F2FP.F16.E4M3.UNPACK_B R42, R35.H1 ;  /* 0x00000023ff2a723e */ /* 0x000fe200030006ff */
[----:B------:R-:W-:Y:S01]  /*5c90*/  HADD2.F32 R35, -RZ, R33.H0_H0 ;  /* 0x20000021ff237230 */ /* 0x000fe20000004100 */
[----:B------:R-:W-:Y:S01]  /*5ca0*/  F2FP.F16.E4M3.UNPACK_B R90, R8.H1 ;  /* 0x00000008ff5a723e */ /* 0x000fe200030006ff */
[----:B------:R-:W-:Y:S01]  /*5cb0*/  HADD2.F32 R43, -RZ, R41.H0_H0 ;  /* 0x20000029ff2b7230 */ /* 0x000fe20000004100 */
[----:B------:R-:W-:Y:S01]  /*5cc0*/  F2FP.SATFINITE.E4M3.F32.PACK_AB_MERGE_C R10, R31, R10, RZ ;  /* 0x0000000a1f0a723e */ /* 0x000fe200048070ff */
[----:B------:R-:W-:Y:S01]  /*5cd0*/  HADD2.F32 R8, -RZ, R95.H0_H0 ;  /* 0x2000005fff087230 */ /* 0x000fe20000004100 */
[----:B------:R-:W-:Y:S01]  /*5ce0*/  F2FP.SATFINITE.E4M3.F32.PACK_AB_MERGE_C R11, R38, R11, RZ ;  /* 0x0000000b260b723e */ /* 0x000fe200048070ff */
[----:B------:R-:W-:Y:S01]  /*5cf0*/  HADD2.F32 R40, -RZ, R15.H0_H0 ;  /* 0x2000000fff287230 */ /* 0x000fe20000004100 */
[----:B------:R-:W-:Y:S01]  /*5d00*/  F2FP.SATFINITE.E4M3.F32.PACK_AB_MERGE_C R13, R13, R28, R10 ;  /* 0x0000001c0d0d723e */ /* 0x000fe2000480700a */
[----:B------:R-:W-:-:S02]  /*5d10*/  HADD2.F32 R87, -RZ, R42.H0_H0 ;  /* 0x2000002aff577230 */ /* 0x000fc40000004100 */
[-C--:B------:R-:W-:Y:S01]  /*5d20*/  FMUL.FTZ R98, R43, R8.reuse ;  /* 0x000000082b627220 */ /* 0x080fe20000410000 */
[----:B------:R-:W-:Y:S01]  /*5d30*/  FMUL.FTZ R100, R35, R8 ;  /* 0x0000000823647220 */ /* 0x000fe20000410000 */
[----:B------:R-:W-:Y:S02]  /*5d40*/  HADD2.F32 R42, -RZ, R42.H1_H1 ;  /* 0x3000002aff2a7230 */ /* 0x000fe40000004100 */
[-C--:B------:R-:W-:Y:S01]  /*5d50*/  FMUL.FTZ R102, R40, R9.reuse ;  /* 0x0000000928667220 */ /* 0x080fe20000410000 */
[----:B------:R-:W-:Y:S02]  /*5d60*/  HADD2.F32 R96, -RZ, R96.H1_H1 ;  /* 0x30000060ff607230 */ /* 0x000fe40000004100 */
[----:B------:R-:W-:Y:S01]  /*5d70*/  FMUL.FTZ R97, R87, R9 ;  /* 0x0000000957617220 */ /* 0x000fe20000410000 */
[----:B------:R-:W-:Y:S02]  /*5d80*/  HADD2.F32 R15, -RZ, R15.H1_H1 ;  /* 0x3000000fff0f7230 */ /* 0x000fe40000004100 */
[----:B------:R-:W-:Y:S01]  /*5d90*/  FFMA.FTZ R8, R35, R92, -R98 ;  /* 0x0000005c23087223 */ /* 0x000fe20000010862 */
[----:B------:R-:W-:-:S02]  /*5da0*/  HADD2.F32 R91, -RZ, R90.H0_H0 ;  /* 0x2000005aff5b7230 */ /* 0x000fc40000004100 */
[----:B------:R-:W-:Y:S01]  /*5db0*/  FFMA.FTZ R9, R43, R92, R100 ;  /* 0x0000005c2b097223 */ /* 0x000fe20000010064 */
[----:B------:R-:W-:Y:S02]  /*5dc0*/  HADD2.F32 R41, -RZ, R41.H1_H1 ;  /* 0x30000029ff297230 */ /* 0x000fe40000004100 */
[-C--:B------:R-:W-:Y:S01]  /*5dd0*/  FMUL.FTZ R98, R42, R96.reuse ;  /* 0x000000602a627220 */ /* 0x080fe20000410000 */
[----:B------:R-:W-:Y:S02]  /*5de0*/  HADD2.F32 R92, -RZ, R95.H1_H1 ;  /* 0x3000005fff5c7230 */ /* 0x000fe40000004100 */
[----:B------:R-:W-:Y:S01]  /*5df0*/  FMUL.FTZ R35, R15, R96 ;  /* 0x000000600f237220 */ /* 0x000fe20000410000 */
[----:B------:R-:W-:Y:S02]  /*5e00*/  HADD2.F32 R90, -RZ, R90.H1_H1 ;  /* 0x3000005aff5a7230 */ /* 0x000fe40000004100 */
[----:B------:R-:W-:Y:S01]  /*5e10*/  FFMA.FTZ R97, R40, R91, -R97 ;  /* 0x0000005b28617223 */ /* 0x000fe20000010861 */
[----:B------:R-:W-:-:S02]  /*5e20*/  HADD2.F32 R33, -RZ, R33.H1_H1 ;  /* 0x30000021ff217230 */ /* 0x000fc40000004100 */
[----:B------:R-:W-:Y:S01]  /*5e30*/  FMUL.FTZ R96, R41, R92 ;  /* 0x0000005c29607220 */ /* 0x000fe20000410000 */
[----:B------:R-:W-:Y:S02]  /*5e40*/  HADD2.F32 R40, -RZ, R89.H1_H1 ;  /* 0x30000059ff287230 */ /* 0x000fe40000004100 */
[----:B------:R-:W-:Y:S01]  /*5e50*/  FFMA.FTZ R98, R15, R90, -R98 ;  /* 0x0000005a0f627223 */ /* 0x000fe20000010862 */
[----:B------:R-:W-:Y:S01]  /*5e60*/  FFMA.FTZ R102, R87, R91, R102 ;  /* 0x0000005b57667223 */ /* 0x000fe20000010066 */
[C---:B------:R-:W-:Y:S01]  /*5e70*/  FMUL.FTZ R92, R33.reuse, R92 ;  /* 0x0000005c215c7220 */ /* 0x040fe20000410000 */
[----:B------:R-:W-:Y:S01]  /*5e80*/  FFMA.FTZ R35, R42, R90, R35 ;  /* 0x0000005a2a237223 */ /* 0x000fe20000010023 */
[-C--:B------:R-:W-:Y:S01]  /*5e90*/  FFMA.FTZ R33, R33, R40.reuse, -R96 ;  /* 0x0000002821217223 */ /* 0x080fe20000010860 */
[----:B------:R-:W-:Y:S01]  /*5ea0*/  F2FP.SATFINITE.E4M3.F32.PACK_AB_MERGE_C R97, R98, R97, RZ ;  /* 0x000000616261723e */ /* 0x000fe200048070ff */
[----:B------:R-:W-:Y:S02]  /*5eb0*/  FFMA.FTZ R92, R41, R40, R92 ;  /* 0x00000028295c7223 */ /* 0x000fe4000001005c */
[----:B------:R-:W-:-:S02]  /*5ec0*/  F2FP.SATFINITE.E4M3.F32.PACK_AB_MERGE_C R35, R35, R102, RZ ;  /* 0x000000662323723e */ /* 0x000fc400048070ff */
[----:B------:R-:W-:Y:S02]  /*5ed0*/  F2FP.SATFINITE.E4M3.F32.PACK_AB_MERGE_C R15, R33, R8, R97 ;  /* 0x00000008210f723e */ /* 0x000fe40004807061 */
[----:B------:R-:W-:Y:S02]  /*5ee0*/  F2FP.SATFINITE.E4M3.F32.PACK_AB_MERGE_C R33, R30, R29, R11 ;  /* 0x0000001d1e21723e */ /* 0x000fe4000480700b */
[----:B------:R-:W-:-:S07]  /*5ef0*/  F2FP.SATFINITE.E4M3.F32.PACK_AB_MERGE_C R35, R92, R9, R35 ;  /* 0x000000095c23723e */ /* 0x000fce0004807023 */
.L_x_353:
[----:B------:R-:W-:Y:S05]  /*5f00*/  BSYNC B1 ;  /* 0x0000000000017941 */ /* 0x000fea0003800000 */
.L_x_352:
[----:B0-----:R4:W-:Y:S01]  /*5f10*/  STG.E.128 desc[UR42][R36.64], R12 ;  /* 0x0000000c24007986 */ /* 0x0019e2000c101d2a */
[----:B------:R-:W-:-:S13]  /*5f20*/  ISETP.GE.AND P4, PT, R39, R93, PT ;  /* 0x0000005d2700720c */ /* 0x000fda0003f86270 */
[----:B------:R-:W-:Y:S05]  /*5f30*/  @P4 BRA `(.L_x_332) ;  /* 0x0000000000744947 */ /* 0x000fea0003800000 */
[--C-:B------:R-:W-:Y:S02]  /*5f40*/  IADD3 R79, P4, P5, R58, R78, R39.reuse ;  /* 0x0000004e3a4f7210 */ /* 0x100fe40007d9e027 */
[----:B------:R-:W-:-:S04]  /*5f50*/  SHF.R.S32.HI R39, RZ, 0x1f, R39 ;  /* 0x0000001fff277819 */ /* 0x000fc80000011427 */
[----:B------:R-:W-:Y:S02]  /*5f60*/  IADD3.X R94, R75, R94, R39, P4, P5 ;  /* 0x0000005e4b5e7210 */ /* 0x000fe400027ea427 */
[----:B------:R-:W-:-:S05]  /*5f70*/  IADD3 R76, P4, R79, R76, RZ ;  /* 0x0000004c4f4c7210 */ /* 0x000fca0007f9e0ff */
[----:B------:R-:W-:-:S05]  /*5f80*/  IMAD.X R77, R94, 0x1, R77, P4 ;  /* 0x000000015e4d7824 */ /* 0x000fca00020e064d */
[----:B--2---:R0:W-:Y:S01]  /*5f90*/  STG.E.128 desc[UR42][R76.64], R32 ;  /* 0x000000204c007986 */ /* 0x0041e2000c101d2a */
[----:B------:R-:W-:Y:S05]  /*5fa0*/  BRA `(.L_x_332) ;  /* 0x0000000000587947 */ /* 0x000fea0003800000 */
.L_x_325:
[----:B------:R-:W-:-:S06]  /*5fb0*/  UISETP.NE.AND UP0, UPT, UR36, 0x3, UPT ;  /* 0x000000032400788c */ /* 0x000fcc000bf05270 */
[----:B------:R-:W-:-:S13]  /*5fc0*/  PLOP3.LUT P3, PT, PT, PT, UP0, 0x80, 0x0 ;  /* 0x000000000000781c */ /* 0x000fda0003f6f008 */
[----:B------:R-:W-:Y:S05]  /*5fd0*/  @!P3 BRA `(.L_x_354) ;  /* 0x000000000004b947 */ /* 0x000fea0003800000 */
[----:B------:R-:W-:Y:S01]  /*5fe0*/  BPT.TRAP 0x1 ;  /* 0x000000040000795c */ /* 0x000fe20000300000 */
.L_x_354:
[----:B------:R-:W-:Y:S01]  /*5ff0*/  IMAD R83, R17, 0x8, R16 ;  /* 0x0000000811537824 */ /* 0x000fe200078e0210 */
[----:B------:R-:W-:Y:S01]  /*6000*/  SHF.L.U32 R86, R23, 0x1f, RZ ;  /* 0x0000001f17567819 */ /* 0x000fe200000006ff */
[----:B------:R-:W-:Y:S01]  /*6010*/  IMAD R85, R2, -0x80, R27 ;  /* 0xffffff8002557824 */ /* 0x000fe200078e021b */
[----:B------:R-:W-:Y:S02]  /*6020*/  BSSY B1, `(.L_x_355) ;  /* 0x0000005000017945 */ /* 0x000fe40003800000 */
[----:B------:R-:W0:Y:S02]  /*6030*/  SYNCS.PHASECHK.TRANS64.TRYWAIT P5, [R83+URZ+0x19c90], R86 ;  /* 0x019c9056530075a7 */ /* 0x000e2400080a017f */
[----:B------:R-:W-:-:S04]  /*6040*/  VIMNMX R85, R85, 0x80, PT ;  /* 0x0000008055557848 */ /* 0x000fc80003fe0100 */
[----:B------:R-:W-:Y:S01]  /*6050*/  ISETP.GE.AND P4, PT, R22, R85, PT ;  /* 0x000000551600720c */ /* 0x000fe20003f86270 */
[----:B0-----:R-:W-:-:S12]  /*6060*/  @!P5 BRA `(.L_x_356) ;  /* 0x00000130005cd947 */ /* 0x001fd80003800000 */
.L_x_573:
[----:B------:R-:W-:Y:S05]  /*6070*/  BSYNC B1 ;  /* 0x0000000000017941 */ /* 0x000fea0003800000 */
.L_x_355:
[----:B------:R-:W-:Y:S05]  /*6080*/  @P4 BRA `(.L_x_332) ;  /* 0x0000000000204947 */ /* 0x000fea0003800000 */
[----:B------:R-:W-:Y:S01]  /*6090*/  ISETP.NE.AND P4, PT, R60, RZ, PT ;  /* 0x000000ff3c00720c */ /* 0x000fe20003f85270 */
[----:B------:R-:W1:Y:S01]  /*60a0*/  @!P1 LDS.128 R8, [R84+0x15800] ;  /* 0x0158000054089984 */ /* 0x000e620000000c00 */
[----:B------:R-:W-:-:S11]  /*60b0*/  ISETP.NE.AND P5, PT, R45, RZ, PT ;  /* 0x000000ff2d00720c */ /* 0x000fd60003fa5270 */
[----:B------:R-:W2:Y:S04]  /*60c0*/  @P4 LDS.128 R12, [R84+0x13800] ;  /* 0x01380000540c4984 */ /* 0x000ea80000000c00 */
[----:B------:R-:W3:Y:S04]  /*60d0*/  @P5 LDS.128 R28, [R84+0x14800] ;  /* 0x01480000541c5984 */ /* 0x000ee80000000c00 */
[----:B-1----:R1:W-:Y:S04]  /*60e0*/  @!P1 STG.E.128 desc[UR42][R32.64+0x40], R8 ;  /* 0x0000400820009986 */ /* 0x0023e8000c101d2a */
[----:B--2---:R1:W-:Y:S04]  /*60f0*/  @P4 STG.E.128 desc[UR42][R32.64], R12 ;  /* 0x0000000c20004986 */ /* 0x0043e8000c101d2a */
[----:B---3--:R1:W-:Y:S02]  /*6100*/  @P5 STG.E.128 desc[UR42][R32.64+0x20], R28 ;  /* 0x0000201c20005986 */ /* 0x0083e4000c101d2a */
.L_x_332:
[----:B------:R-:W-:Y:S05]  /*6110*/  BSYNC B0 ;  /* 0x0000000000007941 */ /* 0x000fea0003800000 */
.L_x_324:
[----:B-123--:R-:W1:Y:S01]  /*6120*/  S2R R8, SR_TID.X ;  /* 0x0000000000087919 */ /* 0x00ee620000002100 */
[----:B------:R-:W-:Y:S01]  /*6130*/  @!PT LDS RZ, [RZ] ;  /* 0x00000000fffff984 */ /* 0x000fe20000000800 */
[----:B------:R-:W-:Y:S01]  /*6140*/  @!PT LDS RZ, [RZ] ;  /* 0x00000000fffff984 */ /* 0x000fe20000000800 */
[----:B------:R-:W-:Y:S01]  /*6150*/  @!PT LDS RZ, [RZ] ;  /* 0x00000000fffff984 */ /* 0x000fe20000000800 */
[----:B------:R-:W-:Y:S01]  /*6160*/  @!PT LDS RZ, [RZ] ;  /* 0x00000000fffff984 */ /* 0x000fe20000000800 */
[----:B------:R2:W-:Y:S06]  /*6170*/  MEMBAR.ALL.CTA ;  /* 0x0000000000007992 */ /* 0x0005ec0000008000 */
[----:B--2---:R-:W2:Y:S01]  /*6180*/  FENCE.VIEW.ASYNC.S ;  /* 0x00000000000073c6 */ /* 0x004ea20000000000 */
[----:B------:R-:W-:Y:S05]  /*6190*/  WARPSYNC.ALL ;  /* 0x0000000000007948 */ /* 0x000fea0003800000 */
[----:B------:R-:W-:Y:S01]  /*61a0*/  BSSY B0, `(.L_x_357) ;  /* 0x0000009000007945 */ /* 0x000fe20003800000 */
[----:B-1----:R-:W-:Y:S01]  /*61b0*/  LOP3.LUT R8, R8, 0x7f, RZ, 0xc0, !PT ;  /* 0x0000007f08087812 */ /* 0x002fe200078ec0ff */
[----:B--2---:R1:W-:Y:S03]  /*61c0*/  BAR.SYNC.DEFER_BLOCKING R62, 0x80 ;  /* 0x0002003e0000751d */ /* 0x0043e60000010000 */
[----:B------:R-:W-:-:S13]  /*61d0*/  ISETP.NE.AND P4, PT, R8, RZ, PT ;  /* 0x000000ff0800720c */ /* 0x000fda0003f85270 */
[----:B------:R-:W-:-:S05]  /*61e0*/  @!P4 VIADD R8, R83, 0x19ca0 ;  /* 0x00019ca05308c836 */ /* 0x000fca0000000000 */
[----:B------:R-:W-:-:S04]  /*61f0*/  @!P4 PRMT R8, RZ, 0x654, R8 ;  /* 0x00000654ff08c816 */ /* 0x000fc80000000008 */
[----:B------:R1:W-:Y:S01]  /*6200*/  @!P4 SYNCS.ARRIVE.TRANS64.RED.A1T0 RZ, [R8+URZ], RZ ;  /* 0x000000ff08ffc9a7 */ /* 0x0003e2000810043f */
[----:B------:R-:W-:Y:S05]  /*6210*/  @!P3 BRA `(.L_x_358) ;  /* 0x000000000004b947 */ /* 0x000fea0003800000 */
[----:B------:R-:W-:Y:S01]  /*6220*/  BPT.TRAP 0x1 ;  /* 0x000000040000795c */ /* 0x000fe20000300000 */
.L_x_358:
[----:B------:R-:W-:Y:S05]  /*6230*/  BSYNC B0 ;  /* 0x0000000000007941 */ /* 0x000fea0003800000 */
.L_x_357:
[----:B------:R-:W2:Y:S01]  /*6240*/  SYNCS.PHASECHK.TRANS64.TRYWAIT P5, [R83+URZ+0x19cb0], R86 ;  /* 0x019cb056530075a7 */ /* 0x000ea200080a017f */
[----:B------:R-:W-:Y:S01]  /*6250*/  BSSY B0, `(.L_x_359) ;  /* 0x0000003000007945 */ /* 0x000fe20003800000 */
[----:B------:R-:W-:-:S03]  /*6260*/  ISETP.GE.AND P3, PT, R22, R85, PT ;  /* 0x000000551600720c */ /* 0x000fc60003f66270 */
[----:B--2---:R-:W-:Y:S10]  /*6270*/  @!P5 BRA `(.L_x_360) ;  /* 0x0000012c00ecd947 */ /* 0x004ff40003800000 */
.L_x_574:
[----:B------:R-:W-:Y:S05]  /*6280*/  BSYNC B0 ;  /* 0x0000000000007941 */ /* 0x000fea0003800000 */
.L_x_359:
[----:B------:R-:W-:Y:S04]  /*6290*/  BSSY B0, `(.L_x_361) ;  /* 0x0000016000007945 */ /* 0x000fe80003800000 */
[----:B------:R-:W-:Y:S05]  /*62a0*/  @P3 BRA `(.L_x_362) ;  /* 0x0000000000503947 */ /* 0x000fea0003800000 */
[----:B------:R-:W-:Y:S01]  /*62b0*/  ULDC UR8, c[0x0][0x2f4] ;  /* 0x0000bd0000087ab9 */ /* 0x000fe20000000800 */
[----:B0---4-:R-:W-:Y:S01]  /*62c0*/  IMAD.WIDE R12, R2, 0x80, R46 ;  /* 0x00000080020c7825 */ /* 0x011fe200078e022e */
[----:B------:R-:W-:Y:S01]  /*62d0*/  ISETP.GE.AND P5, PT, R18, UR8, PT ;  /* 0x0000000812007c0c */ /* 0x000fe2000bfa6270 */
[----:B------:R-:W-:Y:S01]  /*62e0*/  ULDC.64 UR4, c[0x0][0x328] ;  /* 0x0000ca0000047ab9 */ /* 0x000fe20000000a00 */
[----:B------:R-:W-:Y:S01]  /*62f0*/  MOV R15, R0 ;  /* 0x00000000000f7202 */ /* 0x000fe20000000f00 */
[----:B------:R-:W-:Y:S01]  /*6300*/  IMAD.MOV.U32 R14, RZ, RZ, R56 ;  /* 0x000000ffff0e7224 */ /* 0x000fe200078e0038 */
[----:B------:R-:W-:Y:S01]  /*6310*/  ULDC.64 UR6, c[0x0][0x318] ;  /* 0x0000c60000067ab9 */ /* 0x000fe20000000a00 */
[----:B------:R-:W-:Y:S02]  /*6320*/  IMAD R13, R13, UR4, RZ ;  /* 0x000000040d0d7c24 */ /* 0x000fe4000f8e02ff */
[----:B------:R-:W-:-:S04]  /*6330*/  IMAD.WIDE.U32 R14, R12, UR4, R14 ;  /* 0x000000040c0e7c25 */ /* 0x000fc8000f8e000e */
[----:B------:R-:W-:Y:S01]  /*6340*/  IMAD R13, R12, UR5, R13 ;  /* 0x000000050c0d7c24 */ /* 0x000fe2000f8e020d */
[----:B------:R-:W-:Y:S01]  /*6350*/  IADD3 R28, P3, R14, UR6, RZ ;  /* 0x000000060e1c7c10 */ /* 0x000fe2000ff7e0ff */
[----:B-1----:R-:W0:Y:S03]  /*6360*/  @!P5 LDS.128 R8, [R84+0x9000] ;  /* 0x009000005408d984 */ /* 0x002e260000000c00 */
[----:B------:R-:W-:Y:S02]  /*6370*/  IADD3.X R29, R15, UR7, R13, P3, !PT ;  /* 0x000000070f1d7c10 */ /* 0x000fe40009ffe40d */
[----:B------:R-:W-:-:S03]  /*6380*/  ISETP.GE.AND P3, PT, R81, UR8, PT ;  /* 0x0000000851007c0c */ /* 0x000fc6000bf66270 */
[----:B0-----:R-:W-:Y:S01]  /*6390*/  @!P5 STG.E.128 desc[UR42][R28.64], R8 ;  /* 0x000000081c00d986 */ /* 0x001fe2000c101d2a */
[----:B------:R-:W-:-:S09]  /*63a0*/  ISETP.GE.AND P5, PT, R65, UR8, PT ;  /* 0x0000000841007c0c */ /* 0x000fd2000bfa6270 */
[----:B------:R-:W0:Y:S04]  /*63b0*/  @!P3 LDS.128 R8, [R84+0xa000] ;  /* 0x00a000005408b984 */ /* 0x000e280000000c00 */
[----:B------:R-:W1:Y:S04]  /*63c0*/  @!P5 LDS.128 R12, [R84+0xb000] ;  /* 0x00b00000540cd984 */ /* 0x000e680000000c00 */
[----:B0-----:R3:W-:Y:S04]  /*63d0*/  @!P3 STG.E.128 desc[UR42][R28.64+0x20], R8 ;  /* 0x000020081c00b986 */ /* 0x0017e8000c101d2a */
[----:B-1----:R3:W-:Y:S02]  /*63e0*/  @!P5 STG.E.128 desc[UR42][R28.64+0x40], R12 ;  /* 0x0000400c1c00d986 */ /* 0x0027e4000c101d2a */
.L_x_362:
[----:B------:R-:W-:Y:S05]  /*63f0*/  BSYNC B0 ;  /* 0x0000000000007941 */ /* 0x000fea0003800000 */
.L_x_361:
[----:B------:R-:W-:Y:S01]  /*6400*/  @!PT LDS RZ, [RZ] ;  /* 0x00000000fffff984 */ /* 0x000fe20000000800 */
[----:B------:R-:W-:Y:S01]  /*6410*/  @!PT LDS RZ, [RZ] ;  /* 0x00000000fffff984 */ /* 0x000fe20000000800 */
[----:B------:R-:W-:Y:S01]  /*6420*/  @!PT LDS RZ, [RZ] ;  /* 0x00000000fffff984 */ /* 0x000fe20000000800 */
[----:B------:R-:W-:Y:S01]  /*6430*/  @!PT LDS RZ, [RZ] ;  /* 0x00000000fffff984 */ /* 0x000fe20000000800 */
[----:B------:R5:W-:Y:S06]  /*6440*/  MEMBAR.ALL.CTA ;  /* 0x0000000000007992 */ /* 0x000bec0000008000 */
[----:B-----5:R-:W5:Y:S01]  /*6450*/  FENCE.VIEW.ASYNC.S ;  /* 0x00000000000073c6 */ /* 0x020f620000000000 */
[----:B0-2---:R-:W-:Y:S01]  /*6460*/  @!P4 VIADD R83, R83, 0x19cc0 ;  /* 0x00019cc05353c836 */ /* 0x005fe20000000000 */
[----:B-----5:R0:W-:Y:S04]  /*6470*/  BAR.SYNC.DEFER_BLOCKING R62, 0x80 ;  /* 0x0002003e0000751d */ /* 0x0201e80000010000 */
[----:B------:R-:W-:Y:S01]  /*6480*/  @!P4 PRMT R83, RZ, 0x654, R83 ;  /* 0x00000654ff53c816 */ /* 0x000fe20000000053 */
[----:B------:R-:W-:Y:S01]  /*6490*/  VIADD R17, R17, 0x1 ;  /* 0x0000000111117836 */ /* 0x000fe20000000000 */
[----:B------:R-:W-:-:S02]  /*64a0*/  PLOP3.LUT P3, PT, PT, PT, PT, 0x8, 0x0 ;  /* 0x000000000000781c */ /* 0x000fc40003f6e170 */
[----:B------:R0:W-:Y:S02]  /*64b0*/  @!P4 SYNCS.ARRIVE.TRANS64.RED.A1T0 RZ, [R83+URZ], RZ ;  /* 0x000000ff53ffc9a7 */ /* 0x0001e4000810043f */
[----:B------:R-:W-:-:S04]  /*64c0*/  ISETP.NE.AND P4, PT, R17, 0x2, PT ;  /* 0x000000021100780c */ /* 0x000fc80003f85270 */
[----:B-1-3--:R-:W-:Y:S02]  /*64d0*/  SEL R8, RZ, 0x1, P4 ;  /* 0x00000001ff087807 */ /* 0x00afe40002000000 */
[----:B------:R-:W-:Y:S02]  /*64e0*/  SEL R17, R17, RZ, P4 ;  /* 0x000000ff11117207 */ /* 0x000fe40002000000 */
[----:B------:R-:W-:Y:S01]  /*64f0*/  LOP3.LUT R23, R23, R8, RZ, 0x3c, !PT ;  /* 0x0000000817177212 */ /* 0x000fe200078e3cff */
[----:B0-----:R-:W-:Y:S06]  /*6500*/  @P2 BRA `(.L_x_363) ;  /* 0xffffffbc00802947 */ /* 0x001fec000383ffff */
.L_x_319:
[----:B------:R-:W-:Y:S01]  /*6510*/  BSSY B0, `(.L_x_364) ;  /* 0x0000021000007945 */ /* 0x000fe20003800000 */
[----:B------:R-:W-:Y:S01]  /*6520*/  ISETP.GE.AND P1, PT, R88, 0x1, PT ;  /* 0x000000015800780c */ /* 0x000fe20003f26270 */
[----:B------:R-:W-:Y:S01]  /*6530*/  IMAD.MOV.U32 R0, RZ, RZ, RZ ;  /* 0x000000ffff007224 */ /* 0x000fe200078e00ff */
[----:B------:R-:W-:Y:S01]  /*6540*/  PLOP3.LUT P0, PT, PT, PT, PT, 0x80, 0x0 ;  /* 0x000000000000781c */ /* 0x000fe20003f0f070 */
[----:B------:R-:W-:Y:S01]  /*6550*/  IMAD.MOV.U32 R2, RZ, RZ, RZ ;  /* 0x000000ffff027224 */ /* 0x000fe200078e00ff */
[----:B------:R-:W-:Y:S01]  /*6560*/  CS2R R38, SRZ ;  /* 0x0000000000267805 */ /* 0x000fe2000001ff00 */
[----:B------:R-:W-:Y:S01]  /*6570*/  IMAD.MOV.U32 R135, RZ, RZ, RZ ;  /* 0x000000ffff877224 */ /* 0x000fe200078e00ff */
[----:B------:R-:W-:Y:S02]  /*6580*/  CS2R R30, SRZ ;  /* 0x00000000001e7805 */ /* 0x000fe4000001ff00 */
[----:B------:R-:W-:Y:S02]  /*6590*/  CS2R R20, SRZ ;  /* 0x0000000000147805 */ /* 0x000fe4000001ff00 */
[----:B----4-:R-:W-:-:S02]  /*65a0*/  CS2R R36, SRZ ;  /* 0x0000000000247805 */ /* 0x010fc4000001ff00 */
        /* <DEDUP_REMOVED lines=13> */
[----:B------:R-:W-:Y:S01]  /*6680*/  CS2R R54, SRZ ;  /* 0x0000000000367805 */ /* 0x000fe2000001ff00 */
[----:B------:R-:W-:Y:S01]  /*6690*/  IMAD.MOV.U32 R33, RZ, RZ, RZ ;  /* 0x000000ffff217224 */ /* 0x000fe200078e00ff */
[----:B------:R-:W-:Y:S02]  /*66a0*/  CS2R R56, SRZ ;  /* 0x0000000000387805 */ /* 0x000fe4000001ff00 */
[----:B------:R-:W-:Y:S02]  /*66b0*/  CS2R R34, SRZ ;  /* 0x0000000000227805 */ /* 0x000fe4000001ff00 */
[----:B------:R-:W-:Y:S01]  /*66c0*/  CS2R R6, SRZ ;  /* 0x0000000000067805 */ /* 0x000fe2000001ff00 */
[----:B------:R-:W-:Y:S02]  /*66d0*/  IMAD.MOV.U32 R58, RZ, RZ, RZ ;  /* 0x000000ffff3a7224 */ /* 0x000fe400078e00ff */
[----:B------:R-:W-:Y:S01]  /*66e0*/  IMAD.MOV.U32 R60, RZ, RZ, RZ ;  /* 0x000000ffff3c7224 */ /* 0x000fe200078e00ff */
[----:B------:R-:W-:Y:S06]  /*66f0*/  @P3 BRA `(.L_x_365) ;  /* 0x0000000000083947 */ /* 0x000fec0003800000 */
[----:B------:R-:W0:Y:S02]  /*6700*/  FENCE.VIEW.ASYNC.G ;  /* 0x00000000000073c6 */ /* 0x000e240000000100 */
[----:B0-----:R-:W-:Y:S06]  /*6710*/  BAR.ARV 0xc, 0x200 ;  /* 0x0308000000007b1d */ /* 0x001fec0000002000 */
.L_x_365:
[----:B------:R-:W-:Y:S05]  /*6720*/  BSYNC B0 ;  /* 0x0000000000007941 */ /* 0x000fea0003800000 */
.L_x_364:
[----:B------:R-:W-:Y:S02]  /*6730*/  IMAD.MOV.U32 R32, RZ, RZ, RZ ;  /* 0x000000ffff207224 */ /* 0x000fe400078e00ff */
[----:B------:R-:W-:Y:S01]  /*6740*/  IMAD.MOV.U32 R3, RZ, RZ, RZ ;  /* 0x000000ffff037224 */ /* 0x000fe200078e00ff */
[----:B------:R-:W-:Y:S06]  /*6750*/  @!P1 BRA `(.L_x_366) ;  /* 0x000000a000449947 */ /* 0x000fec0003800000 */
[----:B------:R-:W0:Y:S01]  /*6760*/  S2R R4, SR_TID.X ;  /* 0x0000000000047919 */ /* 0x000e220000002100 */
[----:B------:R-:W-:Y:S01]  /*6770*/  VIADD R30, R16, 0xf000 ;  /* 0x0000f000101e7836 */ /* 0x000fe20000000000 */
[----:B------:R-:W-:Y:S04]  /*6780*/  BSSY B6, `(.L_x_367) ;  /* 0x000001e000067945 */ /* 0x000fe80003800000 */
[----:B------:R-:W-:Y:S02]  /*6790*/  LOP3.LUT P0, RZ, R30, 0x3ff, RZ, 0xc0, !PT ;  /* 0x000003ff1eff7812 */ /* 0x000fe4000780c0ff */
[----:B0-----:R-:W-:-:S04]  /*67a0*/  IADD3 R5, R4, -0x80, RZ ;  /* 0xffffff8004057810 */ /* 0x001fc80007ffe0ff */
[----:B------:R-:W-:-:S04]  /*67b0*/  SHF.R.S32.HI R4, RZ, 0x1f, R5 ;  /* 0x0000001fff047819 */ /* 0x000fc80000011405 */
[----:B------:R-:W-:-:S04]  /*67c0*/  LEA.HI R4, R4, R5, RZ, 0x7 ;  /* 0x0000000504047211 */ /* 0x000fc800078f38ff */
[----:B------:R-:W-:-:S05]  /*67d0*/  SHF.R.S32.HI R4, RZ, 0x7, R4 ;  /* 0x00000007ff047819 */ /* 0x000fca0000011404 */
[----:B------:R-:W0:Y:S02]  /*67e0*/  SHFL.IDX PT, R0, R4, RZ, 0x1f ;  /* 0x00001fff04007589 */ /* 0x000e2400000e0000 */
[----:B0-----:R-:W-:-:S05]  /*67f0*/  IMAD.HI R2, R0, 0x55555556, RZ ;  /* 0x5555555600027827 */ /* 0x001fca00078e02ff */
[----:B------:R-:W-:-:S05]  /*6800*/  LEA.HI R3, R2, R2, RZ, 0x1 ;  /* 0x0000000202037211 */ /* 0x000fca00078f08ff */
[----:B------:R-:W-:-:S04]  /*6810*/  IMAD R3, R3, -0x3, R0 ;  /* 0xfffffffd03037824 */ /* 0x000fc800078e0200 */
[----:B------:R-:W-:-:S05]  /*6820*/  IMAD R3, R3, 0x800, R30 ;  /* 0x0000080003037824 */ /* 0x000fca00078e021e */
[----:B------:R-:W-:-:S04]  /*6830*/  SHF.R.U32.HI R3, RZ, 0x4, R3 ;  /* 0x00000004ff037819 */ /* 0x000fc80000011603 */
[----:B------:R-:W-:Y:S01]  /*6840*/  LOP3.LUT R36, R3, 0x3fff, RZ, 0xc0, !PT ;  /* 0x00003fff03247812 */ /* 0x000fe200078ec0ff */
[----:B------:R-:W-:Y:S06]  /*6850*/  @!P0 BRA `(.L_x_368) ;  /* 0x0000000000408947 */ /* 0x000fec0003800000 */
        /* <DEDUP_REMOVED lines=8> */
[----:B------:R-:W-:Y:S01]  /*68e0*/  MOV R13, RZ ;  /* 0x000000ff000d7202 */ /* 0x000fe20000000f00 */
[----:B------:R-:W-:Y:S02]  /*68f0*/  IMAD.U32 R7, RZ, RZ, UR7 ;  /* 0x00000007ff077e24 */ /* 0x000fe4000f8e00ff */
[----:B------:R-:W-:-:S02]  /*6900*/  IMAD.U32 R10, RZ, RZ, UR4 ;  /* 0x00000004ff0a7e24 */ /* 0x000fc4000f8e00ff */
[----:B------:R-:W-:Y:S02]  /*6910*/  IMAD.U32 R11, RZ, RZ, UR5 ;  /* 0x00000005ff0b7e24 */ /* 0x000fe4000f8e00ff */
[----:B------:R-:W-:Y:S02]  /*6920*/  IMAD.MOV.U32 R8, RZ, RZ, 0x70 ;  /* 0x00000070ff087424 */ /* 0x000fe400078e00ff */
[----:B0-----:R-:W-:-:S07]  /*6930*/  IMAD.MOV.U32 R12, RZ, RZ, 0x1 ;  /* 0x00000001ff0c7424 */ /* 0x001fce00078e00ff */
[----:B------:R-:W-:-:S07]  /*6940*/  LEPC R20, `(.L_x_368) ;  /* 0x000000001014794e */ /* 0x000fce0000000000 */
[----:B-1---5:R-:W-:Y:S05]  /*6950*/  CALL.ABS.NOINC R2 ;  /* 0x0000000002007343 */ /* 0x022fea0003c00000 */
.L_x_368:
[----:B------:R-:W-:Y:S05]  /*6960*/  BSYNC B6 ;  /* 0x0000000000067941 */ /* 0x000fea0003800000 */
.L_x_367:
[----:B------:R-:W2:Y:S01]  /*6970*/  LDL R2, [R1+0x38] ;  /* 0x0000380001027983 */ /* 0x000ea20000100800 */
[----:B------:R-:W-:Y:S01]  /*6980*/  ULDC.64 UR4, c[0x0][0x990] ;  /* 0x0002640000047ab9 */ /* 0x000fe20000000a00 */
[----:B------:R-:W-:Y:S02]  /*6990*/  ULDC.64 UR6, c[0x0][0x998] ;  /* 0x0002660000067ab9 */ /* 0x000fe40000000a00 */
[----:B------:R-:W3:Y:S04]  /*69a0*/  LDL R21, [R1+0x20] ;  /* 0x0000200001157983 */ /* 0x000ee80000100800 */
[----:B------:R-:W4:Y:S01]  /*69b0*/  LDL R20, [R1+0x8] ;  /* 0x0000080001147983 */ /* 0x000f220000100800 */
[----:B------:R-:W-:Y:S02]  /*69c0*/  ISETP.NE.U32.AND P0, PT, RZ, UR4, PT ;  /* 0x00000004ff007c0c */ /* 0x000fe4000bf05070 */
[----:B------:R-:W-:-:S02]  /*69d0*/  ISETP.NE.U32.AND P1, PT, RZ, UR6, PT ;  /* 0x00000006ff007c0c */ /* 0x000fc4000bf25070 */
[----:B------:R-:W-:Y:S02]  /*69e0*/  ISETP.NE.AND.EX P0, PT, RZ, UR5, PT, P0 ;  /* 0x00000005ff007c0c */ /* 0x000fe4000bf05300 */
[----:B------:R-:W-:-:S11]  /*69f0*/  ISETP.NE.AND.EX P1, PT, RZ, UR7, PT, P1 ;  /* 0x00000007ff007c0c */ /* 0x000fd6000bf25310 */
[----:B------:R-:W2:Y:S08]  /*6a00*/  @P0 LDC.64 R6, c[0x0][0x9a8] ;  /* 0x00026a00ff060b82 */ /* 0x000eb00000000a00 */
[----:B------:R-:W0:Y:S08]  /*6a10*/  @P1 LDC.64 R8, c[0x0][0x9b8] ;  /* 0x00026e00ff081b82 */ /* 0x000e300000000a00 */
[----:B------:R-:W1:Y:S08]  /*6a20*/  @P0 LDC.64 R10, c[0x0][0x9b0] ;  /* 0x00026c00ff0a0b82 */ /* 0x000e700000000a00 */
[----:B------:R-:W1:Y:S01]  /*6a30*/  @P1 LDC.64 R12, c[0x0][0x9c0] ;  /* 0x00027000ff0c1b82 */ /* 0x000e620000000a00 */
[----:B--2---:R-:W-:-:S02]  /*6a40*/  @P0 IMAD R0, R2, R6, RZ ;  /* 0x0000000602000224 */ /* 0x004fc400078e02ff */
[----:B0-----:R-:W-:Y:S02]  /*6a50*/  @P1 IMAD R4, R2, R8, RZ ;  /* 0x0000000802041224 */ /* 0x001fe400078e02ff */
[C---:B---3--:R-:W-:Y:S02]  /*6a60*/  @P0 IMAD R7, R21.reuse, R7, R0 ;  /* 0x0000000715070224 */ /* 0x048fe400078e0200 */
[----:B------:R-:W-:Y:S01]  /*6a70*/  @P0 IMAD.WIDE.U32 R2, R21, R6, RZ ;  /* 0x0000000615020225 */ /* 0x000fe200078e00ff */
[----:B----4-:R-:W-:-:S03]  /*6a80*/  @P0 SHF.R.S32.HI R15, RZ, 0x1f, R20 ;  /* 0x0000001fff0f0819 */ /* 0x010fc60000011414 */
[----:B------:R-:W-:Y:S01]  /*6a90*/  @P0 IMAD.IADD R3, R3, 0x1, R7 ;  /* 0x0000000103030824 */ /* 0x000fe200078e0207 */
[----:B------:R-:W-:Y:S01]  /*6aa0*/  @P1 SHF.R.S32.HI R7, RZ, 0x1f, R20 ;  /* 0x0000001fff071819 */ /* 0x000fe20000011414 */
[C---:B------:R-:W-:Y:S02]  /*6ab0*/  @P1 IMAD R9, R21.reuse, R9, R4 ;  /* 0x0000000915091224 */ /* 0x040fe400078e0204 */
[----:B------:R-:W-:-:S04]  /*6ac0*/  @P1 IMAD.WIDE.U32 R4, R21, R8, RZ ;  /* 0x0000000815041225 */ /* 0x000fc800078e00ff */
[----:B-1----:R-:W-:Y:S02]  /*6ad0*/  @P0 IMAD R0, R15, R10, RZ ;  /* 0x0000000a0f000224 */ /* 0x002fe400078e02ff */
[----:B------:R-:W-:Y:S02]  /*6ae0*/  @P1 IMAD R6, R7, R12, RZ ;  /* 0x0000000c07061224 */ /* 0x000fe400078e02ff */
[----:B------:R-:W-:Y:S02]  /*6af0*/  @P1 IMAD.IADD R5, R5, 0x1, R9 ;  /* 0x0000000105051824 */ /* 0x000fe400078e0209 */
[C---:B------:R-:W-:Y:S02]  /*6b00*/  @P0 IMAD R9, R20.reuse, R11, R0 ;  /* 0x0000000b14090224 */ /* 0x040fe400078e0200 */
[----:B------:R-:W-:-:S04]  /*6b10*/  @P0 IMAD.WIDE.U32 R2, R20, R10, R2 ;  /* 0x0000000a14020225 */ /* 0x000fc800078e0002 */
[C---:B------:R-:W-:Y:S02]  /*6b20*/  @P1 IMAD R11, R20.reuse, R13, R6 ;  /* 0x0000000d140b1224 */ /* 0x040fe400078e0206 */
[----:B------:R-:W-:Y:S01]  /*6b30*/  @P1 IMAD.WIDE.U32 R6, R20, R12, R4 ;  /* 0x0000000c14061225 */ /* 0x000fe200078e0004 */
[----:B------:R-:W-:Y:S01]  /*6b40*/  @P0 LEA R4, P2, R2, UR4, 0x2 ;  /* 0x0000000402040c11 */ /* 0x000fe2000f8410ff */
[----:B------:R-:W-:Y:S02]  /*6b50*/  ULDC UR4, c[0x0][0x3f4] ;  /* 0x0000fd0000047ab9 */ /* 0x000fe40000000800 */
[----:B------:R-:W-:Y:S01]  /*6b60*/  @P0 IMAD.IADD R5, R3, 0x1, R9 ;  /* 0x0000000103050824 */ /* 0x000fe200078e0209 */
[----:B------:R-:W-:Y:S01]  /*6b70*/  @P1 LEA R8, P3, R6, UR6, 0x2 ;  /* 0x0000000606081c11 */ /* 0x000fe2000f8610ff */
[----:B------:R-:W-:Y:S02]  /*6b80*/  @P1 IMAD.IADD R3, R7, 0x1, R11 ;  /* 0x0000000107031824 */ /* 0x000fe400078e020b */
[----:B------:R-:W-:Y:S01]  /*6b90*/  IMAD.MOV.U32 R0, RZ, RZ, 0x3f800000 ;  /* 0x3f800000ff007424 */ /* 0x000fe200078e00ff */
[----:B------:R-:W-:-:S02]  /*6ba0*/  @P0 LEA.HI.X R5, R2, UR5, R5, 0x2, P2 ;  /* 0x0000000502050c11 */ /* 0x000fc400090f1405 */
[----:B------:R-:W-:Y:S01]  /*6bb0*/  @P1 LEA.HI.X R9, R6, UR7, R3, 0x2, P3 ;  /* 0x0000000706091c11 */ /* 0x000fe200098f1403 */
[----:B------:R-:W-:-:S04]  /*6bc0*/  IMAD.MOV.U32 R3, RZ, RZ, 0x3f800000 ;  /* 0x3f800000ff037424 */ /* 0x000fc800078e00ff */
[----:B------:R-:W2:Y:S04]  /*6bd0*/  @P1 LDG.E R0, desc[UR42][R8.64] ;  /* 0x0000002a08001981 */ /* 0x000ea8000c1e1900 */
[----:B------:R-:W2:Y:S01]  /*6be0*/  @P0 LDG.E R3, desc[UR42][R4.64] ;  /* 0x0000002a04030981 */ /* 0x000ea2000c1e1900 */
[----:B------:R-:W-:Y:S01]  /*6bf0*/  ISETP.LT.AND P0, PT, RZ, UR4, PT ;  /* 0x00000004ff007c0c */ /* 0x000fe2000bf01270 */
[----:B------:R-:W-:Y:S01]  /*6c00*/  ULDC UR4, c[0x0][0x9d8] ;  /* 0x0002760000047ab9 */ /* 0x000fe20000000800 */
[----:B--2---:R-:W-:-:S04]  /*6c10*/  FMUL.FTZ R0, R3, R0 ;  /* 0x0000000003007220 */ /* 0x004fc80000410000 */
[----:B------:R-:W-:-:S07]  /*6c20*/  FMUL.FTZ R2, R0, UR4 ;  /* 0x0000000400027c20 */ /* 0x000fce0008410000 */
[----:B------:R-:W-:Y:S05]  /*6c30*/  @P0 BRA `(.L_x_369) ;  /* 0x0000000000400947 */ /* 0x000fea0003800000 */
[----:B------:R-:W2:Y:S02]  /*6c40*/  LDL R14, [R1+0x34] ;  /* 0x00003400010e7983 */ /* 0x000ea40000100800 */
[----:B--2---:R-:W-:-:S04]  /*6c50*/  LEA.HI R0, R14, R14, RZ, 0x1 ;  /* 0x0000000e0e007211 */ /* 0x004fc800078f08ff */
[----:B------:R-:W-:-:S05]  /*6c60*/  LOP3.LUT R0, R0, 0xfffffffe, RZ, 0xc0, !PT ;  /* 0xfffffffe00007812 */ /* 0x000fca00078ec0ff */
[----:B------:R-:W-:-:S05]  /*6c70*/  IMAD.IADD R0, R14, 0x1, -R0 ;  /* 0x000000010e007824 */ /* 0x000fca00078e0a00 */
[----:B------:R-:W-:-:S04]  /*6c80*/  SHF.L.U32 R3, R0, 0x1f, RZ ;  /* 0x0000001f00037819 */ /* 0x000fc800000006ff */
[----:B------:R0:W1:Y:S03]  /*6c90*/  SYNCS.PHASECHK.TRANS64.TRYWAIT P0, [R16+URZ+0x19c00], R3 ;  /* 0x019c0003100075a7 */ /* 0x000066000800017f */
[----:B-1----:R-:W-:Y:S05]  /*6ca0*/  @!P0 NANOSLEEP.SYNCS 0x989680 ;  /* 0x009896800000895d */ /* 0x002fea0003900000 */
[----:B------:R-:W1:Y:S01]  /*6cb0*/  @!P0 SYNCS.PHASECHK.TRANS64 P0, [R16+URZ+0x19c00], R3 ;  /* 0x019c0003100085a7 */ /* 0x000e62000800007f */
[----:B------:R-:W-:Y:S04]  /*6cc0*/  BSSY B0, `(.L_x_370) ;  /* 0x0000006000007945 */ /* 0x000fe80003800000 */
[----:B-1----:R-:W-:Y:S05]  /*6cd0*/  @P0 BRA `(.L_x_371) ;  /* 0x0000000000100947 */ /* 0x002fea0003800000 */
.L_x_372:
[----:B-1----:R1:W2:Y:S02]  /*6ce0*/  SYNCS.PHASECHK.TRANS64.TRYWAIT P0, [R16+URZ+0x19c00], R3 ;  /* 0x019c0003100075a7 */ /* 0x0022a4000800017f */
[----:B--2---:R-:W-:Y:S05]  /*6cf0*/  @!P0 NANOSLEEP.SYNCS 0x989680 ;  /* 0x009896800000895d */ /* 0x004fea0003900000 */
[----:B------:R-:W2:Y:S02]  /*6d00*/  @!P0 SYNCS.PHASECHK.TRANS64 P0, [R16+URZ+0x19c00], R3 ;  /* 0x019c0003100085a7 */ /* 0x000ea4000800007f */
[----:B--2---:R-:W-:Y:S05]  /*6d10*/  @!P0 BRA `(.L_x_372) ;  /* 0xfffffffc00f08947 */ /* 0x004fea000383ffff */
.L_x_371:
[----:B------:R-:W-:Y:S05]  /*6d20*/  BSYNC B0 ;  /* 0x0000000000007941 */ /* 0x000fea0003800000 */
.L_x_370:
[----:B------:R-:W-:Y:S05]  /*6d30*/  BRA `(.L_x_373) ;  /* 0x00000040008c7947 */ /* 0x000fea0003800000 */
.L_x_369:
[----:B------:R-:W0:Y:S01]  /*6d40*/  LDC.64 R28, c[0x0][0x3e8] ;  /* 0x0000fa00ff1c7b82 */ /* 0x000e220000000a00 */
[----:B------:R-:W-:Y:S01]  /*6d50*/  LOP3.LUT P0, RZ, R30, 0x9f, RZ, 0xc0, !PT ;  /* 0x0000009f1eff7812 */ /* 0x000fe2000780c0ff */
[----:B------:R-:W-:Y:S01]  /*6d60*/  ULDC.64 UR4, c[0x0][0x3f8] ;  /* 0x0000fe0000047ab9 */ /* 0x000fe20000000a00 */
[----:B-----5:R-:W-:Y:S01]  /*6d70*/  SHF.R.S32.HI R0, RZ, 0x1f, R24 ;  /* 0x0000001fff007819 */ /* 0x020fe20000011418 */
[----:B------:R-:W-:Y:S01]  /*6d80*/  ULDC.64 UR6, c[0x0][0x408] ;  /* 0x0001020000067ab9 */ /* 0x000fe20000000a00 */
[----:B------:R-:W-:Y:S03]  /*6d90*/  BSSY B6, `(.L_x_374) ;  /* 0x000001b000067945 */ /* 0x000fe60003800000 */
[----:B------:R-:W1:Y:S01]  /*6da0*/  LDC.64 R26, c[0x0][0x400] ;  /* 0x00010000ff1a7b82 */ /* 0x000e620000000a00 */
[C---:B------:R-:W-:Y:S02]  /*6db0*/  IMAD R3, R0.reuse, UR4, RZ ;  /* 0x0000000400037c24 */ /* 0x040fe4000f8e02ff */
[----:B------:R-:W-:-:S02]  /*6dc0*/  IMAD R5, R0, UR6, RZ ;  /* 0x0000000600057c24 */ /* 0x000fc4000f8e02ff */
[C---:B------:R-:W-:Y:S02]  /*6dd0*/  IMAD R3, R24.reuse, UR5, R3 ;  /* 0x0000000518037c24 */ /* 0x040fe4000f8e0203 */
[C---:B------:R-:W-:Y:S02]  /*6de0*/  IMAD R5, R24.reuse, UR7, R5 ;  /* 0x0000000718057c24 */ /* 0x040fe4000f8e0205 */
[----:B0-----:R-:W-:-:S04]  /*6df0*/  IMAD.WIDE.U32 R28, R24, UR4, R28 ;  /* 0x00000004181c7c25 */ /* 0x001fc8000f8e001c */
[----:B-1----:R-:W-:-:S04]  /*6e00*/  IMAD.WIDE.U32 R26, R24, UR6, R26 ;  /* 0x00000006181a7c25 */ /* 0x002fc8000f8e001a */
[----:B------:R-:W-:Y:S02]  /*6e10*/  IMAD.IADD R24, R3, 0x1, R29 ;  /* 0x0000000103187824 */ /* 0x000fe400078e021d */
[----:B------:R-:W-:Y:S01]  /*6e20*/  IMAD.IADD R30, R5, 0x1, R27 ;  /* 0x00000001051e7824 */ /* 0x000fe200078e021b */
[----:B------:R-:W-:Y:S06]  /*6e30*/  @!P0 BRA `(.L_x_375) ;  /* 0x0000000000408947 */ /* 0x000fec0003800000 */
[----:B------:R-:W-:Y:S01]  /*6e40*/  MOV R0, 0x0 ;  /* 0x0000000000007802 */ /* 0x000fe20000000f00 */
[----:B------:R-:W-:Y:S01]  /*6e50*/  ULDC.64 UR4, c[0x4][0x98] ;  /* 0x0100260000047ab9 */ /* 0x000fe20000000a00 */
[----:B------:R-:W-:Y:S01]  /*6e60*/  ULDC.64 UR6, c[0x4][0xa0] ;  /* 0x0100280000067ab9 */ /* 0x000fe20000000a00 */
[----:B------:R-:W-:Y:S01]  /*6e70*/  IMAD.U32 R4, RZ, RZ, UR4 ;  /* 0x00000004ff047e24 */ /* 0x000fe2000f8e00ff */
[----:B------:R0:W1:Y:S01]  /*6e80*/  LDC.64 R14, c[0x4][R0] ;  /* 0x01000000000e7b82 */ /* 0x0000620000000a00 */
[----:B------:R-:W-:Y:S01]  /*6e90*/  MOV R5, UR5 ;  /* 0x0000000500057c02 */ /* 0x000fe20008000f00 */
        /* <DEDUP_REMOVED lines=10> */
.L_x_375:
[----:B------:R-:W-:Y:S05]  /*6f40*/  BSYNC B6 ;  /* 0x0000000000067941 */ /* 0x000fea0003800000 */
.L_x_374:
[----:B------:R-:W2:Y:S01]  /*6f50*/  LDL R20, [R1+0x1c] ;  /* 0x00001c0001147983 */ /* 0x000ea20000100800 */
[----:B------:R-:W-:-:S03]  /*6f60*/  ULDC.U8 UR4, c[0x0][0x410] ;  /* 0x0001040000047ab9 */ /* 0x000fc60000000000 */
[----:B------:R-:W3:Y:S01]  /*6f70*/  LDL R38, [R1+0x4] ;  /* 0x0000040001267983 */ /* 0x000ee20000100800 */
[----:B------:R-:W-:Y:S01]  /*6f80*/  ISETP.NE.AND P0, PT, RZ, UR4, PT ;  /* 0x00000004ff007c0c */ /* 0x000fe2000bf05270 */
[----:B------:R-:W-:Y:S01]  /*6f90*/  BSSY B0, `(.L_x_376) ;  /* 0x00003f5000007945 */ /* 0x000fe20003800000 */
[----:B--2---:R-:W-:Y:S02]  /*6fa0*/  IMAD.IADD R20, R16, 0x1, R20 ;  /* 0x0000000110147824 */ /* 0x004fe400078e0214 */
[----:B---3--:R-:W-:-:S09]  /*6fb0*/  IMAD R6, R38, 0xc0, R22 ;  /* 0x000000c026067824 */ /* 0x008fd200078e0216 */
[----:B------:R-:W-:Y:S05]  /*6fc0*/  @!P0 BRA `(.L_x_377) ;  /* 0x0000001800c88947 */ /* 0x000fea0003800000 */
[----:B------:R-:W-:-:S03]  /*6fd0*/  UMOV UR4, 0xffffffff ;  /* 0xffffffff00047882 */ /* 0x000fc60000000000 */
[----:B------:R-:W-:Y:S05]  /*6fe0*/  BRA.DIV UR4, `(.L_x_378) ;  /* 0x0000012204a47947 */ /* 0x000fea000b800000 */
[----:B------:R-:W0:Y:S04]  /*6ff0*/  SHFL.IDX PT, R28, R28, RZ, 0x1e1f ;  /* 0x001e1fff1c1c7589 */ /* 0x000e2800000e0000 */
[----:B------:R1:W2:Y:S04]  /*7000*/  SHFL.IDX PT, R14, R26, RZ, 0x1e1f ;  /* 0x001e1fff1a0e7589 */ /* 0x0002a800000e0000 */
[----:B------:R1:W3:Y:S04]  /*7010*/  SHFL.IDX PT, R0, R24, RZ, 0x1e1f ;  /* 0x001e1fff18007589 */ /* 0x0002e800000e0000 */
[----:B------:R1:W4:Y:S02]  /*7020*/  SHFL.IDX PT, R3, R30, RZ, 0x1e1f ;  /* 0x001e1fff1e037589 */ /* 0x00032400000e0000 */
.L_x_580:
[----:B------:R-:W5:Y:S01]  /*7030*/  LDL R5, [R1+0x34] ;  /* 0x0000340001057983 */ /* 0x000f620000100800 */
[----:B------:R-:W-:Y:S01]  /*7040*/  ULDC UR4, c[0x0][0x448] ;  /* 0x0001120000047ab9 */ /* 0x000fe20000000800 */
[----:B------:R-:W-:Y:S01]  /*7050*/  BSSY B1, `(.L_x_379) ;  /* 0x000002e000017945 */ /* 0x000fe20003800000 */
[----:B------:R-:W-:Y:S01]  /*7060*/  IMAD R37, R25, UR4, RZ ;  /* 0x0000000419257c24 */ /* 0x000fe2000f8e02ff */
[----:B-1----:R-:W-:Y:S02]  /*7070*/  CS2R R30, SRZ ;  /* 0x00000000001e7805 */ /* 0x002fe4000001ff00 */
[----:B------:R-:W-:Y:S02]  /*7080*/  CS2R R24, SRZ ;  /* 0x0000000000187805 */ /* 0x000fe4000001ff00 */
[----:B------:R-:W-:Y:S02]  /*7090*/  CS2R R8, SRZ ;  /* 0x0000000000087805 */ /* 0x000fe4000001ff00 */
[----:B------:R-:W-:-:S02]  /*70a0*/  CS2R R26, SRZ ;  /* 0x00000000001a7805 */ /* 0x000fc4000001ff00 */
[----:B------:R-:W-:Y:S02]  /*70b0*/  ISETP.GE.AND P0, PT, R6, R37, PT ;  /* 0x000000250600720c */ /* 0x000fe40003f06270 */
[----:B------:R-:W-:Y:S02]  /*70c0*/  CS2R R12, SRZ ;  /* 0x00000000000c7805 */ /* 0x000fe4000001ff00 */
[----:B------:R-:W-:Y:S02]  /*70d0*/  CS2R R10, SRZ ;  /* 0x00000000000a7805 */ /* 0x000fe4000001ff00 */
[----:B-----5:R-:W-:-:S04]  /*70e0*/  LEA.HI R4, R5, R5, RZ, 0x1 ;  /* 0x0000000505047211 */ /* 0x020fc800078f08ff */
[----:B------:R-:W-:-:S05]  /*70f0*/  LOP3.LUT R4, R4, 0xfffffffe, RZ, 0xc0, !PT ;  /* 0xfffffffe04047812 */ /* 0x000fca00078ec0ff */
[----:B------:R-:W-:-:S05]  /*7100*/  IMAD.IADD R4, R5, 0x1, -R4 ;  /* 0x0000000105047824 */ /* 0x000fca00078e0a04 */
[----:B------:R-:W-:Y:S01]  /*7110*/  SHF.L.U32 R21, R4, 0x1f, RZ ;  /* 0x0000001f04157819 */ /* 0x000fe200000006ff */
[----:B------:R-:W-:Y:S06]  /*7120*/  @P0 BRA `(.L_x_380) ;  /* 0x0000000000800947 */ /* 0x000fec0003800000 */
[----:B------:R-:W4:Y:S01]  /*7130*/  LDL R15, [R1+0x10] ;  /* 0x00001000010f7983 */ /* 0x000f220000100800 */
[----:B------:R-:W-:-:S03]  /*7140*/  ULDC UR4, c[0x0][0x3f4] ;  /* 0x0000fd0000047ab9 */ /* 0x000fc60000000800 */
[----:B------:R-:W4:Y:S04]  /*7150*/  LDL R40, [R1+0x50] ;  /* 0x0000500001287983 */ /* 0x000f280000100800 */
[----:B------:R-:W4:Y:S01]  /*7160*/  LDL R39, [R1+0x4c] ;  /* 0x00004c0001277983 */ /* 0x000f220000100800 */
[----:B------:R-:W-:Y:S02]  /*7170*/  ISETP.GE.AND P5, PT, R152, UR4, PT ;  /* 0x0000000498007c0c */ /* 0x000fe4000bfa6270 */
[----:B------:R-:W-:Y:S02]  /*7180*/  CS2R R26, SRZ ;  /* 0x00000000001a7805 */ /* 0x000fe4000001ff00 */
[----:B------:R-:W-:Y:S02]  /*7190*/  ISETP.GE.AND P1, PT, R157, UR4, PT ;  /* 0x000000049d007c0c */ /* 0x000fe4000bf26270 */
[----:B------:R-:W-:-:S02]  /*71a0*/  CS2R R30, SRZ ;  /* 0x00000000001e7805 */ /* 0x000fc4000001ff00 */
[----:B------:R-:W-:-:S05]  /*71b0*/  CS2R R12, SRZ ;  /* 0x00000000000c7805 */ /* 0x000fca000001ff00 */
[----:B------:R-:W-:Y:S02]  /*71c0*/  @!P5 SHF.R.S32.HI R7, RZ, 0x1f, R152 ;  /* 0x0000001fff07d819 */ /* 0x000fe40000011498 */
[CC--:B0-----:R-:W-:Y:S02]  /*71d0*/  @!P5 IADD3 R4, P2, R152.reuse, R28.reuse, RZ ;  /* 0x0000001c9804d210 */ /* 0x0c1fe40007f5e0ff */
[C---:B------:R-:W-:Y:S02]  /*71e0*/  @!P1 IADD3 R32, P4, R157.reuse, R28, RZ ;  /* 0x0000001c9d209210 */ /* 0x040fe40007f9e0ff */
[-C--:B--2---:R-:W-:Y:S01]  /*71f0*/  @!P5 IADD3 R6, P3, R152, R14.reuse, RZ ;  /* 0x0000000e9806d210 */ /* 0x084fe20007f7e0ff */
[----:B---3--:R-:W-:Y:S01]  /*7200*/  @!P5 IMAD.X R5, R0, 0x1, R7, P2 ;  /* 0x000000010005d824 */ /* 0x008fe200010e0607 */
[----:B------:R-:W-:Y:S02]  /*7210*/  @!P1 IADD3 R34, P2, R157, R14, RZ ;  /* 0x0000000e9d229210 */ /* 0x000fe40007f5e0ff */
[----:B----4-:R-:W-:-:S02]  /*7220*/  @!P5 IADD3.X R7, R3, R7, RZ, P3, !PT ;  /* 0x000000070307d210 */ /* 0x010fc40001ffe4ff */
[----:B------:R-:W-:Y:S02]  /*7230*/  CS2R R24, SRZ ;  /* 0x0000000000187805 */ /* 0x000fe4000001ff00 */
[----:B------:R-:W-:Y:S02]  /*7240*/  CS2R R10, SRZ ;  /* 0x00000000000a7805 */ /* 0x000fe4000001ff00 */
[----:B------:R-:W-:Y:S01]  /*7250*/  CS2R R8, SRZ ;  /* 0x0000000000087805 */ /* 0x000fe2000001ff00 */
[----:B------:R1:W5:Y:S04]  /*7260*/  @!P5 LD.E.64 R26, desc[UR42][R4.64] ;  /* 0x0000002a041ad980 */ /* 0x000368000c101b00 */
[----:B------:R1:W5:Y:S01]  /*7270*/  @!P5 LD.E.64 R30, desc[UR42][R6.64] ;  /* 0x0000002a061ed980 */ /* 0x000362000c101b00 */
[----:B------:R-:W-:Y:S01]  /*7280*/  ISETP.GE.AND P0, PT, R15, UR4, PT ;  /* 0x000000040f007c0c */ /* 0x000fe2000bf06270 */
[----:B------:R-:W-:-:S02]  /*7290*/  @!P1 IMAD.X R33, R0, 0x1, R40, P4 ;  /* 0x0000000100219824 */ /* 0x000fc400020e0628 */
[----:B------:R-:W-:-:S03]  /*72a0*/  @!P1 IMAD.X R35, R3, 0x1, R40, P2 ;  /* 0x0000000103239824 */ /* 0x000fc600010e0628 */
[----:B------:R1:W5:Y:S07]  /*72b0*/  @!P1 LD.E.64 R12, desc[UR42][R32.64] ;  /* 0x0000002a200c9980 */ /* 0x00036e000c101b00 */
[C---:B------:R-:W-:Y:S01]  /*72c0*/  @!P0 IADD3 R28, P3, R15.reuse, R28, RZ ;  /* 0x0000001c0f1c8210 */ /* 0x040fe20007f7e0ff */
[----:B------:R1:W5:Y:S01]  /*72d0*/  @!P1 LD.E.64 R24, desc[UR42][R34.64] ;  /* 0x0000002a22189980 */ /* 0x000362000c101b00 */
[----:B------:R-:W-:-:S03]  /*72e0*/  @!P0 IADD3 R14, P4, R15, R14, RZ ;  /* 0x0000000e0f0e8210 */ /* 0x000fc60007f9e0ff */
[--C-:B------:R-:W-:Y:S02]  /*72f0*/  @!P0 IMAD.X R29, R0, 0x1, R39.reuse, P3 ;  /* 0x00000001001d8824 */ /* 0x100fe400018e0627 */
[----:B------:R-:W-:-:S03]  /*7300*/  @!P0 IMAD.X R15, R3, 0x1, R39, P4 ;  /* 0x00000001030f8824 */ /* 0x000fc600020e0627 */
[----:B------:R1:W5:Y:S04]  /*7310*/  @!P0 LD.E.64 R10, desc[UR42][R28.64] ;  /* 0x0000002a1c0a8980 */ /* 0x000368000c101b00 */
[----:B------:R1:W5:Y:S02]  /*7320*/  @!P0 LD.E.64 R8, desc[UR42][R14.64] ;  /* 0x0000002a0e088980 */ /* 0x000364000c101b00 */
.L_x_380:
[----:B------:R-:W-:Y:S05]  /*7330*/  BSYNC B1 ;  /* 0x0000000000017941 */ /* 0x000fea0003800000 */
.L_x_379:
[----:B------:R-:W0:Y:S01]  /*7340*/  SYNCS.PHASECHK.TRANS64.TRYWAIT P0, [R16+URZ+0x19c00], R21 ;  /* 0x019c0015100075a7 */ /* 0x000e22000800017f */
[----:B---3--:R-:W-:Y:S01]  /*7350*/  IMAD R0, R38, -0xc0, R37 ;  /* 0xffffff4026007824 */ /* 0x008fe200078e0225 */
[----:B------:R-:W-:Y:S04]  /*7360*/  BSSY B1, `(.L_x_381) ;  /* 0x0000004000017945 */ /* 0x000fe80003800000 */
[----:B----4-:R-:W-:-:S04]  /*7370*/  VIMNMX R3, R0, 0xc0, PT ;  /* 0x000000c000037848 */ /* 0x010fc80003fe0100 */
[----:B------:R-:W-:Y:S01]  /*7380*/  ISETP.GE.AND P1, PT, R22, R3, PT ;  /* 0x000000031600720c */ /* 0x000fe20003f26270 */
[----:B0-----:R-:W-:-:S12]  /*7390*/  @!P0 BRA `(.L_x_382) ;  /* 0x0000012000288947 */ /* 0x001fd80003800000 */
.L_x_581:
[----:B------:R-:W-:Y:S05]  /*73a0*/  BSYNC B1 ;  /* 0x0000000000017941 */ /* 0x000fea0003800000 */
.L_x_381:
[----:B------:R-:W-:Y:S05]  /*73b0*/  @P1 BRA `(.L_x_383) ;  /* 0x0000003800c81947 */ /* 0x000fea0003800000 */
[----:B------:R-:W3:Y:S01]  /*73c0*/  LDL R3, [R1+0x10] ;  /* 0x0000100001037983 */ /* 0x000ee20000100800 */
[----:B------:R-:W4:Y:S01]  /*73d0*/  LDC R0, c[0x0][0x3f4] ;  /* 0x0000fd00ff007b82 */ /* 0x000f220000000800 */
[----:B------:R-:W-:Y:S01]  /*73e0*/  BSSY B1, `(.L_x_384) ;  /* 0x000007b000017945 */ /* 0x000fe20003800000 */
[-C--:B----4-:R-:W-:Y:S02]  /*73f0*/  ISETP.GE.AND P0, PT, R152, R0.reuse, PT ;  /* 0x000000009800720c */ /* 0x090fe40003f06270 */
[-C--:B------:R-:W-:Y:S02]  /*7400*/  ISETP.GE.AND P1, PT, R157, R0.reuse, PT ;  /* 0x000000009d00720c */ /* 0x080fe40003f26270 */
[----:B---3--:R-:W-:-:S09]  /*7410*/  ISETP.GE.AND P2, PT, R3, R0, PT ;  /* 0x000000000300720c */ /* 0x008fd20003f46270 */
[----:B------:R-:W-:Y:S05]  /*7420*/  @P0 BRA `(.L_x_385) ;  /* 0x0000000400d80947 */ /* 0x000fea0003800000 */
[----:B-1----:R-:W1:Y:S01]  /*7430*/  LDS.128 R4, [R20+0xf000] ;  /* 0x00f0000014047984 */ /* 0x002e620000000c00 */
[----:B-----5:R-:W-:Y:S02]  /*7440*/  SHF.R.U32.HI R15, RZ, 0x8, R27 ;  /* 0x00000008ff0f7819 */ /* 0x020fe4000001161b */
[----:B--2---:R-:W-:Y:S02]  /*7450*/  LOP3.LUT R14, R27, 0xff, RZ, 0xc0, !PT ;  /* 0x000000ff1b0e7812 */ /* 0x004fe400078ec0ff */
[----:B------:R-:W-:Y:S02]  /*7460*/  LOP3.LUT R15, R15, 0xff, RZ, 0xc0, !PT ;  /* 0x000000ff0f0f7812 */ /* 0x000fe400078ec0ff */
[----:B------:R-:W-:Y:S02]  /*7470*/  SHF.R.U32.HI R29, RZ, 0x8, R31 ;  /* 0x00000008ff1d7819 */ /* 0x000fe4000001161f */
[----:B------:R-:W-:Y:S02]  /*7480*/  PRMT R14, R15, 0x7604, R14 ;  /* 0x000076040f0e7816 */ /* 0x000fe4000000000e */
[----:B------:R-:W-:-:S02]  /*7490*/  LOP3.LUT R28, R31, 0xff, RZ, 0xc0, !PT ;  /* 0x000000ff1f1c7812 */ /* 0x000fc400078ec0ff */
[----:B------:R-:W-:Y:S02]  /*74a0*/  LOP3.LUT R29, R29, 0xff, RZ, 0xc0, !PT ;  /* 0x000000ff1d1d7812 */ /* 0x000fe400078ec0ff */
[----:B------:R-:W-:Y:S02]  /*74b0*/  SHF.R.U32.HI R32, RZ, 0x10, R31 ;  /* 0x00000010ff207819 */ /* 0x000fe4000001161f */
[----:B------:R-:W-:Y:S02]  /*74c0*/  SHF.R.U32.HI R33, RZ, 0x10, R27 ;  /* 0x00000010ff217819 */ /* 0x000fe4000001161b */
[----:B------:R-:W-:Y:S02]  /*74d0*/  SHF.R.U32.HI R15, RZ, 0x8, R30 ;  /* 0x00000008ff0f7819 */ /* 0x000fe4000001161e */
[----:B------:R-:W-:Y:S02]  /*74e0*/  SHF.R.U32.HI R3, RZ, 0x8, R26 ;  /* 0x00000008ff037819 */ /* 0x000fe4000001161a */
[----:B------:R-:W-:Y:S01]  /*74f0*/  PRMT R28, R29, 0x7604, R28 ;  /* 0x000076041d1c7816 */ /* 0x000fe2000000001c */
[----:B------:R-:W-:Y:S01]  /*7500*/  IMAD.U32 R29, R32, 0x10000, RZ ;  /* 0x00010000201d7824 */ /* 0x000fe200078e00ff */
[----:B0-----:R-:W-:Y:S01]  /*7510*/  LOP3.LUT R21, R15, 0xff, RZ, 0xc0, !PT ;  /* 0x000000ff0f157812 */ /* 0x001fe200078ec0ff */
[----:B------:R-:W-:Y:S01]  /*7520*/  IMAD.U32 R15, R33, 0x10000, RZ ;  /* 0x00010000210f7824 */ /* 0x000fe200078e00ff */
[----:B------:R-:W-:-:S02]  /*7530*/  LOP3.LUT R0, R26, 0xff, RZ, 0xc0, !PT ;  /* 0x000000ff1a007812 */ /* 0x000fc400078ec0ff */
[----:B------:R-:W-:Y:S02]  /*7540*/  LOP3.LUT R3, R3, 0xff, RZ, 0xc0, !PT ;  /* 0x000000ff03037812 */ /* 0x000fe400078ec0ff */
[----:B------:R-:W-:Y:S02]  /*7550*/  LOP3.LUT R29, R28, 0xff0000, R29, 0xf8, !PT ;  /* 0x00ff00001c1d7812 */ /* 0x000fe400078ef81d */
[----:B------:R-:W-:Y:S02]  /*7560*/  PRMT R3, R3, 0x7604, R0 ;  /* 0x0000760403037816 */ /* 0x000fe40000000000 */
[----:B------:R-:W-:Y:S02]  /*7570*/  LOP3.LUT R0, R30, 0xff, RZ, 0xc0, !PT ;  /* 0x000000ff1e007812 */ /* 0x000fe400078ec0ff */
[----:B------:R-:W-:Y:S02]  /*7580*/  LOP3.LUT R15, R14, 0xff0000, R15, 0xf8, !PT ;  /* 0x00ff00000e0f7812 */ /* 0x000fe400078ef80f */
[----:B------:R-:W-:-:S02]  /*7590*/  LOP3.LUT R32, R29, 0xff000000, R31, 0xf8, !PT ;  /* 0xff0000001d207812 */ /* 0x000fc400078ef81f */
[----:B------:R-:W-:Y:S02]  /*75a0*/  PRMT R21, R21, 0x7604, R0 ;  /* 0x0000760415157816 */ /* 0x000fe40000000000 */
[----:B------:R-:W-:Y:S02]  /*75b0*/  LOP3.LUT R27, R15, 0xff000000, R27, 0xf8, !PT ;  /* 0xff0000000f1b7812 */ /* 0x000fe400078ef81b */
[----:B-1----:R-:W-:Y:S02]  /*75c0*/  F2FP.F16.E4M3.UNPACK_B R0, R6.H1 ;  /* 0x00000006ff00723e */ /* 0x002fe400030006ff */
[----:B------:R-:W-:Y:S02]  /*75d0*/  F2FP.F16.E4M3.UNPACK_B R33, R32 ;  /* 0x00000020ff21723e */ /* 0x000fe400020006ff */
[----:B------:R-:W-:Y:S01]  /*75e0*/  LOP3.LUT R21, R21, 0xff0000, R30, 0xf8, !PT ;  /* 0x00ff000015157812 */ /* 0x000fe200078ef81e */
[--C-:B------:R-:W-:Y:S01]  /*75f0*/  HADD2.F32 R15, -RZ, R0.reuse.H1_H1 ;  /* 0x30000000ff0f7230 */ /* 0x100fe20000004100 */
[----:B------:R-:W-:Y:S01]  /*7600*/  F2FP.F16.E4M3.UNPACK_B R29, R27 ;  /* 0x0000001bff1d723e */ /* 0x000fe200020006ff */
[----:B------:R-:W-:Y:S01]  /*7610*/  HADD2.F32 R34, -RZ, R33.H1_H1 ;  /* 0x30000021ff227230 */ /* 0x000fe20000004100 */
[----:B------:R-:W-:Y:S01]  /*7620*/  LOP3.LUT R3, R3, 0xff0000, R26, 0xf8, !PT ;  /* 0x00ff000003037812 */ /* 0x000fe200078ef81a */
[----:B------:R-:W-:Y:S01]  /*7630*/  HADD2.F32 R14, -RZ, R0.H0_H0 ;  /* 0x20000000ff0e7230 */ /* 0x000fe20000004100 */
[----:B------:R-:W-:Y:S01]  /*7640*/  LOP3.LUT R31, R21, 0xff000000, R30, 0xf8, !PT ;  /* 0xff000000151f7812 */ /* 0x000fe200078ef81e */
[----:B------:R-:W-:Y:S01]  /*7650*/  HADD2.F32 R30, -RZ, R29.H1_H1 ;  /* 0x3000001dff1e7230 */ /* 0x000fe20000004100 */
[----:B------:R-:W-:Y:S01]  /*7660*/  LOP3.LUT R28, R3, 0xff000000, R26, 0xf8, !PT ;  /* 0xff000000031c7812 */ /* 0x000fe200078ef81a */
[----:B------:R-:W-:Y:S01]  /*7670*/  FMUL.FTZ R35, R15, R34 ;  /* 0x000000220f237220 */ /* 0x000fe20000410000 */
[----:B------:R-:W-:-:S02]  /*7680*/  F2FP.F16.E4M3.UNPACK_B R3, R6 ;  /* 0x00000006ff03723e */ /* 0x000fc400020006ff */
[-C--:B------:R-:W-:Y:S01]  /*7690*/  FMUL.FTZ R15, R15, R30.reuse ;  /* 0x0000001e0f0f7220 */ /* 0x080fe20000410000 */
[-C--:B------:R-:W-:Y:S01]  /*76a0*/  F2FP.F16.E4M3.UNPACK_B R21, R7.reuse ;  /* 0x00000007ff15723e */ /* 0x080fe200020006ff */
[C---:B------:R-:W-:Y:S01]  /*76b0*/  FFMA.FTZ R37, R14.reuse, R30, -R35 ;  /* 0x0000001e0e257223 */ /* 0x040fe20000010823 */
[----:B------:R-:W-:Y:S01]  /*76c0*/  F2FP.F16.E4M3.UNPACK_B R26, R7.H1 ;  /* 0x00000007ff1a723e */ /* 0x000fe200030006ff */
[----:B------:R-:W-:Y:S01]  /*76d0*/  FFMA.FTZ R40, R14, R34, R15 ;  /* 0x000000220e287223 */ /* 0x000fe2000001000f */
[-C--:B------:R-:W-:Y:S01]  /*76e0*/  F2FP.F16.E4M3.UNPACK_B R6, R5.reuse ;  /* 0x00000005ff06723e */ /* 0x080fe200020006ff */
[----:B------:R-:W-:Y:S01]  /*76f0*/  HADD2.F32 R30, -RZ, R33.H0_H0 ;  /* 0x20000021ff1e7230 */ /* 0x000fe20000004100 */
[----:B------:R-:W-:Y:S01]  /*7700*/  F2FP.F16.E4M3.UNPACK_B R7, R5.H1 ;  /* 0x00000005ff07723e */ /* 0x000fe200030006ff */
[----:B------:R-:W-:Y:S01]  /*7710*/  HADD2.F32 R5, -RZ, R3.H1_H1 ;  /* 0x30000003ff057230 */ /* 0x000fe20000004100 */
[----:B------:R-:W-:Y:S01]  /*7720*/  F2FP.F16.E4M3.UNPACK_B R32, R32.H1 ;  /* 0x00000020ff20723e */ /* 0x000fe200030006ff */
[----:B------:R-:W-:Y:S01]  /*7730*/  HADD2.F32 R14, -RZ, R29.H0_H0 ;  /* 0x2000001dff0e7230 */ /* 0x000fe20000004100 */
[----:B------:R-:W-:Y:S01]  /*7740*/  F2FP.F16.E4M3.UNPACK_B R27, R27.H1 ;  /* 0x0000001bff1b723e */ /* 0x000fe200030006ff */
[----:B------:R-:W-:-:S02]  /*7750*/  HADD2.F32 R3, -RZ, R3.H0_H0 ;  /* 0x20000003ff037230 */ /* 0x000fc40000004100 */
[C---:B------:R-:W-:Y:S01]  /*7760*/  FMUL.FTZ R38, R5.reuse, R30 ;  /* 0x0000001e05267220 */ /* 0x040fe20000410000 */
[----:B------:R-:W-:Y:S02]  /*7770*/  HADD2.F32 R34, -RZ, R32.H0_H0 ;  /* 0x20000020ff227230 */ /* 0x000fe40000004100 */
[-C--:B------:R-:W-:Y:S01]  /*7780*/  FMUL.FTZ R15, R5, R14.reuse ;  /* 0x0000000e050f7220 */ /* 0x080fe20000410000 */
[----:B------:R-:W-:Y:S02]  /*7790*/  HADD2.F32 R5, -RZ, R21.H1_H1 ;  /* 0x30000015ff057230 */ /* 0x000fe40000004100 */
[C---:B------:R-:W-:Y:S01]  /*77a0*/  FFMA.FTZ R38, R3.reuse, R14, -R38 ;  /* 0x0000000e03267223 */ /* 0x040fe20000010826 */
[----:B------:R-:W-:Y:S02]  /*77b0*/  HADD2.F32 R14, -RZ, R27.H0_H0 ;  /* 0x2000001bff0e7230 */ /* 0x000fe40000004100 */
[----:B------:R-:W-:Y:S01]  /*77c0*/  FFMA.FTZ R35, R3, R30, R15 ;  /* 0x0000001e03237223 */ /* 0x000fe2000001000f */
[----:B------:R-:W-:-:S02]  /*77d0*/  HADD2.F32 R21, -RZ, R21.H0_H0 ;  /* 0x20000015ff157230 */ /* 0x000fc40000004100 */
[C---:B------:R-:W-:Y:S01]  /*77e0*/  FMUL.FTZ R30, R5.reuse, R34 ;  /* 0x00000022051e7220 */ /* 0x040fe20000410000 */
[----:B------:R-:W-:Y:S02]  /*77f0*/  HADD2.F32 R32, -RZ, R32.H1_H1 ;  /* 0x30000020ff207230 */ /* 0x000fe40000004100 */
[----:B------:R-:W-:Y:S01]  /*7800*/  FMUL.FTZ R42, R5, R14 ;  /* 0x0000000e052a7220 */ /* 0x000fe20000410000 */
[--C-:B------:R-:W-:Y:S01]  /*7810*/  HADD2.F32 R3, -RZ, R26.reuse.H1_H1 ;  /* 0x3000001aff037230 */ /* 0x100fe20000004100 */
[----:B------:R-:W-:Y:S01]  /*7820*/  F2FP.F16.E4M3.UNPACK_B R0, R4 ;  /* 0x00000004ff00723e */ /* 0x000fe200020006ff */
[----:B------:R-:W-:Y:S02]  /*7830*/  HADD2.F32 R27, -RZ, R27.H1_H1 ;  /* 0x3000001bff1b7230 */ /* 0x000fe40000004100 */
[----:B------:R-:W-:Y:S01]  /*7840*/  FFMA.FTZ R39, R21, R14, -R30 ;  /* 0x0000000e15277223 */ /* 0x000fe2000001081e */
[----:B------:R-:W-:Y:S02]  /*7850*/  HADD2.F32 R26, -RZ, R26.H0_H0 ;  /* 0x2000001aff1a7230 */ /* 0x000fe40000004100 */
[C---:B------:R-:W-:Y:S01]  /*7860*/  FMUL.FTZ R5, R3.reuse, R32 ;  /* 0x0000002003057220 */ /* 0x040fe20000410000 */
[----:B------:R-:W-:Y:S01]  /*7870*/  F2FP.F16.E4M3.UNPACK_B R15, R31 ;  /* 0x0000001fff0f723e */ /* 0x000fe200020006ff */
[-C--:B------:R-:W-:Y:S01]  /*7880*/  FMUL.FTZ R3, R3, R27.reuse ;  /* 0x0000001b03037220 */ /* 0x080fe20000410000 */
[----:B------:R-:W-:Y:S01]  /*7890*/  F2FP.F16.E4M3.UNPACK_B R4, R4.H1 ;  /* 0x00000004ff04723e */ /* 0x000fe200030006ff */
[----:B------:R-:W-:Y:S01]  /*78a0*/  FFMA.FTZ R42, R21, R34, R42 ;  /* 0x00000022152a7223 */ /* 0x000fe2000001002a */
[----:B------:R-:W-:Y:S01]  /*78b0*/  F2FP.F16.E4M3.UNPACK_B R14, R28 ;  /* 0x0000001cff0e723e */ /* 0x000fe200020006ff */
[----:B------:R-:W-:Y:S01]  /*78c0*/  FFMA.FTZ R34, R26, R27, -R5 ;  /* 0x0000001b1a227223 */ /* 0x000fe20000010805 */
[----:B------:R-:W-:-:S02]  /*78d0*/  HADD2.F32 R27, -RZ, R15.H1_H1 ;  /* 0x3000000fff1b7230 */ /* 0x000fc40000004100 */
[----:B------:R-:W-:Y:S01]  /*78e0*/  FFMA.FTZ R41, R26, R32, R3 ;  /* 0x000000201a297223 */ /* 0x000fe20000010003 */
[----:B------:R-:W-:Y:S01]  /*78f0*/  HADD2.F32 R21, -RZ, R15.H0_H0 ;  /* 0x2000000fff157230 */ /* 0x000fe20000004100 */
[----:B------:R-:W-:Y:S01]  /*7900*/  F2FP.F16.E4M3.UNPACK_B R28, R28.H1 ;  /* 0x0000001cff1c723e */ /* 0x000fe200030006ff */
[----:B------:R-:W-:Y:S01]  /*7910*/  HADD2.F32 R5, -RZ, R4.H1_H1 ;  /* 0x30000004ff057230 */ /* 0x000fe20000004100 */
[----:B------:R-:W-:Y:S01]  /*7920*/  F2FP.F16.E4M3.UNPACK_B R31, R31.H1 ;  /* 0x0000001fff1f723e */ /* 0x000fe200030006ff */
[----:B------:R-:W-:Y:S02]  /*7930*/  HADD2.F32 R15, -RZ, R14.H1_H1 ;  /* 0x3000000eff0f7230 */ /* 0x000fe40000004100 */
[----:B------:R-:W-:Y:S02]  /*7940*/  HADD2.F32 R3, -RZ, R0.H1_H1 ;  /* 0x30000000ff037230 */ /* 0x000fe40000004100 */
[----:B------:R-:W-:Y:S01]  /*7950*/  FMUL.FTZ R29, R5, R27 ;  /* 0x0000001b051d7220 */ /* 0x000fe20000410000 */
[----:B------:R-:W-:-:S02]  /*7960*/  HADD2.F32 R4, -RZ, R4.H0_H0 ;  /* 0x20000004ff047230 */ /* 0x000fc40000004100 */
[----:B------:R-:W-:Y:S01]  /*7970*/  FMUL.FTZ R33, R5, R15 ;  /* 0x0000000f05217220 */ /* 0x000fe20000410000 */
[----:B------:R-:W-:Y:S02]  /*7980*/  HADD2.F32 R14, -RZ, R14.H0_H0 ;  /* 0x2000000eff0e7230 */ /* 0x000fe40000004100 */
[C---:B------:R-:W-:Y:S01]  /*7990*/  FMUL.FTZ R5, R3.reuse, R21 ;  /* 0x0000001503057220 */ /* 0x040fe20000410000 */
[----:B------:R-:W-:Y:S02]  /*79a0*/  HADD2.F32 R0, -RZ, R0.H0_H0 ;  /* 0x20000000ff007230 */ /* 0x000fe40000004100 */
[C---:B------:R-:W-:Y:S01]  /*79b0*/  FFMA.FTZ R29, R4.reuse, R15, -R29 ;  /* 0x0000000f041d7223 */ /* 0x040fe2000001081d */
[----:B------:R-:W-:Y:S01]  /*79c0*/  FFMA.FTZ R30, R4, R27, R33 ;  /* 0x0000001b041e7223 */ /* 0x000fe20000010021 */
[-C--:B------:R-:W-:Y:S01]  /*79d0*/  FMUL.FTZ R26, R3, R14.reuse ;  /* 0x0000000e031a7220 */ /* 0x080fe20000410000 */
[----:B------:R-:W-:Y:S02]  /*79e0*/  HADD2.F32 R4, -RZ, R28.H1_H1 ;  /* 0x3000001cff047230 */ /* 0x000fe40000004100 */
[----:B------:R-:W-:Y:S01]  /*79f0*/  FFMA.FTZ R15, R0, R14, -R5 ;  /* 0x0000000e000f7223 */ /* 0x000fe20000010805 */
[----:B------:R-:W-:-:S02]  /*7a00*/  HADD2.F32 R3, -RZ, R7.H1_H1 ;  /* 0x30000007ff037230 */ /* 0x000fc40000004100 */
[----:B------:R-:W-:Y:S01]  /*7a10*/  FFMA.FTZ R26, R0, R21, R26 ;  /* 0x00000015001a7223 */ /* 0x000fe2000001001a */
[--C-:B------:R-:W-:Y:S02]  /*7a20*/  HADD2.F32 R14, -RZ, R31.reuse.H1_H1 ;  /* 0x3000001fff0e7230 */ /* 0x100fe40000004100 */
[----:B------:R-:W-:Y:S02]  /*7a30*/  HADD2.F32 R31, -RZ, R31.H0_H0 ;  /* 0x2000001fff1f7230 */ /* 0x000fe40000004100 */
[C---:B------:R-:W-:Y:S01]  /*7a40*/  FMUL.FTZ R21, R3.reuse, R4 ;  /* 0x0000000403157220 */ /* 0x040fe20000410000 */
[----:B------:R-:W-:Y:S02]  /*7a50*/  HADD2.F32 R0, -RZ, R6.H1_H1 ;  /* 0x30000006ff007230 */ /* 0x000fe40000004100 */
[----:B------:R-:W-:Y:S02]  /*7a60*/  HADD2.F32 R5, -RZ, R28.H0_H0 ;  /* 0x2000001cff057230 */ /* 0x000fe40000004100 */
[----:B------:R-:W-:Y:S01]  /*7a70*/  FMUL.FTZ R28, R3, R14 ;  /* 0x0000000e031c7220 */ /* 0x000fe20000410000 */
[----:B------:R-:W-:-:S02]  /*7a80*/  HADD2.F32 R7, -RZ, R7.H0_H0 ;  /* 0x20000007ff077230 */ /* 0x000fc40000004100 */
[C---:B------:R-:W-:Y:S01]  /*7a90*/  FMUL.FTZ R3, R0.reuse, R31 ;  /* 0x0000001f00037220 */ /* 0x040fe20000410000 */
[----:B------:R-:W-:Y:S02]  /*7aa0*/  HADD2.F32 R6, -RZ, R6.H0_H0 ;  /* 0x20000006ff067230 */ /* 0x000fe40000004100 */
[-C--:B------:R-:W-:Y:S01]  /*7ab0*/  FMUL.FTZ R0, R0, R5.reuse ;  /* 0x0000000500007220 */ /* 0x080fe20000410000 */
[C---:B------:R-:W-:Y:S01]  /*7ac0*/  FFMA.FTZ R28, R7.reuse, R4, -R28 ;  /* 0x00000004071c7223 */ /* 0x040fe2000001081c */
[----:B------:R-:W-:Y:S01]  /*7ad0*/  FFMA.FTZ R21, R7, R14, R21 ;  /* 0x0000000e07157223 */ /* 0x000fe20000010015 */
[C---:B------:R-:W-:Y:S01]  /*7ae0*/  FFMA.FTZ R5, R6.reuse, R5, -R3 ;  /* 0x0000000506057223 */ /* 0x040fe20000010803 */
[----:B------:R-:W-:Y:S01]  /*7af0*/  FFMA.FTZ R0, R6, R31, R0 ;  /* 0x0000001f06007223 */ /* 0x000fe20000010000 */
[----:B------:R-:W-:Y:S02]  /*7b00*/  F2FP.SATFINITE.E4M3.F32.PACK_AB_MERGE_C R6, R40, R37, RZ ;  /* 0x000000252806723e */ /* 0x000fe400048070ff */
[----:B------:R-:W-:-:S02]  /*7b10*/  F2FP.SATFINITE.E4M3.F32.PACK_AB_MERGE_C R7, R41, R34, RZ ;  /* 0x000000222907723e */ /* 0x000fc400048070ff */
[----:B------:R-:W-:Y:S02]  /*7b20*/  F2FP.SATFINITE.E4M3.F32.PACK_AB_MERGE_C R4, R30, R29, RZ ;  /* 0x0000001d1e04723e */ /* 0x000fe400048070ff */
[----:B------:R-:W-:Y:S02]  /*7b30*/  F2FP.SATFINITE.E4M3.F32.PACK_AB_MERGE_C R21, R21, R28, RZ ;  /* 0x0000001c1515723e */ /* 0x000fe400048070ff */
[----:B------:R-:W-:Y:S02]  /*7b40*/  F2FP.SATFINITE.E4M3.F32.PACK_AB_MERGE_C R6, R35, R38, R6 ;  /* 0x000000262306723e */ /* 0x000fe40004807006 */
[----:B------:R-:W-:Y:S02]  /*7b50*/  F2FP.SATFINITE.E4M3.F32.PACK_AB_MERGE_C R7, R42, R39, R7 ;  /* 0x000000272a07723e */ /* 0x000fe40004807007 */
[----:B------:R-:W-:Y:S02]  /*7b60*/  F2FP.SATFINITE.E4M3.F32.PACK_AB_MERGE_C R4, R26, R15, R4 ;  /* 0x0000000f1a04723e */ /* 0x000fe40004807004 */
[----:B------:R-:W-:-:S05]  /*7b70*/  F2FP.SATFINITE.E4M3.F32.PACK_AB_MERGE_C R5, R0, R5, R21 ;  /* 0x000000050005723e */ /* 0x000fca0004807015 */
[----:B------:R3:W-:Y:S02]  /*7b80*/  STS.128 [R20+0xf000], R4 ;  /* 0x00f0000414007388 */ /* 0x0007e40000000c00 */
.L_x_385:
[----:B------:R-:W-:Y:S05]  /*7b90*/  BSYNC B1 ;  /* 0x0000000000017941 */ /* 0x000fea0003800000 */
.L_x_384:
[----:B------:R-:W-:Y:S04]  /*7ba0*/  BSSY B1, `(.L_x_386) ;  /* 0x000007c000017945 */ /* 0x000fe80003800000 */
[----:B------:R-:W-:Y:S05]  /*7bb0*/  @P1 BRA `(.L_x_387) ;  /* 0x0000000400e81947 */ /* 0x000fea0003800000 */
[----:B-1-3--:R-:W1:Y:S01]  /*7bc0*/  LDS.128 R4, [R20+0x10800] ;  /* 0x0108000014047984 */ /* 0x00ae620000000c00 */
[----:B-----5:R-:W-:Y:S02]  /*7bd0*/  SHF.R.U32.HI R27, RZ, 0x8, R25 ;  /* 0x00000008ff1b7819 */ /* 0x020fe40000011619 */
[----:B--2---:R-:W-:Y:S02]  /*7be0*/  SHF.R.U32.HI R14, RZ, 0x8, R13 ;  /* 0x00000008ff0e7819 */ /* 0x004fe4000001160d */
[----:B0-----:R-:W-:Y:S02]  /*7bf0*/  SHF.R.U32.HI R21, RZ, 0x8, R24 ;  /* 0x00000008ff157819 */ /* 0x001fe40000011618 */
[----:B------:R-:W-:Y:S02]  /*7c00*/  LOP3.LUT R28, R25, 0xff, RZ, 0xc0, !PT ;  /* 0x000000ff191c7812 */ /* 0x000fe400078ec0ff */
[----:B------:R-:W-:Y:S02]  /*7c10*/  LOP3.LUT R27, R27, 0xff, RZ, 0xc0, !PT ;  /* 0x000000ff1b1b7812 */ /* 0x000fe400078ec0ff */
[----:B------:R-:W-:-:S02]  /*7c20*/  LOP3.LUT R15, R13, 0xff, RZ, 0xc0, !PT ;  /* 0x000000ff0d0f7812 */ /* 0x000fc400078ec0ff */
[----:B------:R-:W-:Y:S02]  /*7c30*/  LOP3.LUT R14, R14, 0xff, RZ, 0xc0, !PT ;  /* 0x000000ff0e0e7812 */ /* 0x000fe400078ec0ff */
[----:B------:R-:W-:Y:S02]  /*7c40*/  SHF.R.U32.HI R0, RZ, 0x8, R12 ;  /* 0x00000008ff007819 */ /* 0x000fe4000001160c */
[----:B------:R-:W-:Y:S02]  /*7c50*/  LOP3.LUT R26, R24, 0xff, RZ, 0xc0, !PT ;  /* 0x000000ff181a7812 */ /* 0x000fe400078ec0ff */
[----:B------:R-:W-:Y:S02]  /*7c60*/  LOP3.LUT R21, R21, 0xff, RZ, 0xc0, !PT ;  /* 0x000000ff15157812 */ /* 0x000fe400078ec0ff */
[----:B------:R-:W-:Y:S02]  /*7c70*/  PRMT R28, R27, 0x7604, R28 ;  /* 0x000076041b1c7816 */ /* 0x000fe4000000001c */
[----:B------:R-:W-:-:S02]  /*7c80*/  PRMT R15, R14, 0x7604, R15 ;  /* 0x000076040e0f7816 */ /* 0x000fc4000000000f */
[----:B------:R-:W-:Y:S02]  /*7c90*/  SHF.R.U32.HI R27, RZ, 0x10, R25 ;  /* 0x00000010ff1b7819 */ /* 0x000fe40000011619 */
[----:B------:R-:W-:Y:S02]  /*7ca0*/  SHF.R.U32.HI R14, RZ, 0x10, R13 ;  /* 0x00000010ff0e7819 */ /* 0x000fe4000001160d */
[----:B------:R-:W-:Y:S02]  /*7cb0*/  LOP3.LUT R3, R12, 0xff, RZ, 0xc0, !PT ;  /* 0x000000ff0c037812 */ /* 0x000fe400078ec0ff */
[----:B------:R-:W-:Y:S02]  /*7cc0*/  LOP3.LUT R0, R0, 0xff, RZ, 0xc0, !PT ;  /* 0x000000ff00007812 */ /* 0x000fe400078ec0ff */
[----:B------:R-:W-:Y:S02]  /*7cd0*/  PRMT R26, R21, 0x7604, R26 ;  /* 0x00007604151a7816 */ /* 0x000fe4000000001a */
[----:B------:R-:W-:-:S02]  /*7ce0*/  SHF.R.U32.HI R21, RZ, 0x10, R24 ;  /* 0x00000010ff157819 */ /* 0x000fc40000011618 */
[----:B------:R-:W-:Y:S02]  /*7cf0*/  LOP3.LUT R27, R27, 0xff, RZ, 0xc0, !PT ;  /* 0x000000ff1b1b7812 */ /* 0x000fe400078ec0ff */
[----:B------:R-:W-:Y:S02]  /*7d00*/  LOP3.LUT R14, R14, 0xff, RZ, 0xc0, !PT ;  /* 0x000000ff0e0e7812 */ /* 0x000fe400078ec0ff */
[----:B------:R-:W-:Y:S02]  /*7d10*/  PRMT R3, R0, 0x7604, R3 ;  /* 0x0000760400037816 */ /* 0x000fe40000000003 */
[----:B------:R-:W-:Y:S02]  /*7d20*/  SHF.R.U32.HI R0, RZ, 0x10, R12 ;  /* 0x00000010ff007819 */ /* 0x000fe4000001160c */
[----:B------:R-:W-:Y:S02]  /*7d30*/  LOP3.LUT R21, R21, 0xff, RZ, 0xc0, !PT ;  /* 0x000000ff15157812 */ /* 0x000fe400078ec0ff */
[----:B------:R-:W-:-:S02]  /*7d40*/  PRMT R29, R27, 0x7054, R28 ;  /* 0x000070541b1d7816 */ /* 0x000fc4000000001c */
[----:B------:R-:W-:Y:S02]  /*7d50*/  PRMT R15, R14, 0x7054, R15 ;  /* 0x000070540e0f7816 */ /* 0x000fe4000000000f */
[----:B------:R-:W-:Y:S02]  /*7d60*/  LOP3.LUT R0, R0, 0xff, RZ, 0xc0, !PT ;  /* 0x000000ff00007812 */ /* 0x000fe400078ec0ff */
[----:B------:R-:W-:Y:S02]  /*7d70*/  PRMT R27, R21, 0x7054, R26 ;  /* 0x00007054151b7816 */ /* 0x000fe4000000001a */
[----:B------:R-:W-:Y:S02]  /*7d80*/  LOP3.LUT R29, R29, 0xff000000, R25, 0xf8, !PT ;  /* 0xff0000001d1d7812 */ /* 0x000fe400078ef819 */
[----:B------:R-:W-:Y:S02]  /*7d90*/  LOP3.LUT R25, R15, 0xff000000, R13, 0xf8, !PT ;  /* 0xff0000000f197812 */ /* 0x000fe400078ef80d */
[----:B------:R-:W-:-:S02]  /*7da0*/  PRMT R3, R0, 0x7054, R3 ;  /* 0x0000705400037816 */ /* 0x000fc40000000003 */
[-C--:B-1----:R-:W-:Y:S02]  /*7db0*/  F2FP.F16.E4M3.UNPACK_B R0, R6.reuse.H1 ;  /* 0x00000006ff00723e */ /* 0x082fe400030006ff */
[----:B------:R-:W-:Y:S02]  /*7dc0*/  LOP3.LUT R27, R27, 0xff000000, R24, 0xf8, !PT ;  /* 0xff0000001b1b7812 */ /* 0x000fe400078ef818 */
[----:B------:R-:W-:Y:S01]  /*7dd0*/  F2FP.F16.E4M3.UNPACK_B R28, R29 ;  /* 0x0000001dff1c723e */ /* 0x000fe200020006ff */
[----:B------:R-:W-:Y:S01]  /*7de0*/  HADD2.F32 R13, -RZ, R0.H1_H1 ;  /* 0x30000000ff0d7230 */ /* 0x000fe20000004100 */
[----:B------:R-:W-:Y:S02]  /*7df0*/  F2FP.F16.E4M3.UNPACK_B R24, R25 ;  /* 0x00000019ff18723e */ /* 0x000fe400020006ff */
[----:B------:R-:W-:Y:S01]  /*7e00*/  LOP3.LUT R21, R3, 0xff000000, R12, 0xf8, !PT ;  /* 0xff00000003157812 */ /* 0x000fe200078ef80c */
[----:B------:R-:W-:Y:S01]  /*7e10*/  HADD2.F32 R30, -RZ, R28.H1_H1 ;  /* 0x3000001cff1e7230 */ /* 0x000fe20000004100 */
[----:B------:R-:W-:Y:S01]  /*7e20*/  F2FP.F16.E4M3.UNPACK_B R3, R6 ;  /* 0x00000006ff03723e */ /* 0x000fe200020006ff */
[----:B------:R-:W-:Y:S01]  /*7e30*/  HADD2.F32 R26, -RZ, R24.H1_H1 ;  /* 0x30000018ff1a7230 */ /* 0x000fe20000004100 */
[-C--:B------:R-:W-:Y:S01]  /*7e40*/  F2FP.F16.E4M3.UNPACK_B R14, R7.reuse ;  /* 0x00000007ff0e723e */ /* 0x080fe200020006ff */
[----:B------:R-:W-:Y:S01]  /*7e50*/  HADD2.F32 R12, -RZ, R0.H0_H0 ;  /* 0x20000000ff0c7230 */ /* 0x000fe20000004100 */
[----:B------:R-:W-:Y:S01]  /*7e60*/  F2FP.F16.E4M3.UNPACK_B R15, R7.H1 ;  /* 0x00000007ff0f723e */ /* 0x000fe200030006ff */
[C---:B------:R-:W-:Y:S01]  /*7e70*/  FMUL.FTZ R31, R13.reuse, R30 ;  /* 0x0000001e0d1f7220 */ /* 0x040fe20000410000 */
[-C--:B------:R-:W-:Y:S01]  /*7e80*/  F2FP.F16.E4M3.UNPACK_B R6, R5.reuse ;  /* 0x00000005ff06723e */ /* 0x080fe200020006ff */
[----:B------:R-:W-:Y:S01]  /*7e90*/  FMUL.FTZ R13, R13, R26 ;  /* 0x0000001a0d0d7220 */ /* 0x000fe20000410000 */
[----:B------:R-:W-:Y:S01]  /*7ea0*/  F2FP.F16.E4M3.UNPACK_B R7, R5.H1 ;  /* 0x00000005ff07723e */ /* 0x000fe200030006ff */
[----:B------:R-:W-:Y:S01]  /*7eb0*/  HADD2.F32 R28, -RZ, R28.H0_H0 ;  /* 0x2000001cff1c7230 */ /* 0x000fe20000004100 */
[----:B------:R-:W-:Y:S01]  /*7ec0*/  F2FP.F16.E4M3.UNPACK_B R29, R29.H1 ;  /* 0x0000001dff1d723e */ /* 0x000fe200030006ff */
[----:B------:R-:W-:-:S02]  /*7ed0*/  HADD2.F32 R5, -RZ, R3.H1_H1 ;  /* 0x30000003ff057230 */ /* 0x000fc40000004100 */
[C---:B------:R-:W-:Y:S01]  /*7ee0*/  FFMA.FTZ R32, R12.reuse, R26, -R31 ;  /* 0x0000001a0c207223 */ /* 0x040fe2000001081f */
[----:B------:R-:W-:Y:S02]  /*7ef0*/  HADD2.F32 R24, -RZ, R24.H0_H0 ;  /* 0x20000018ff187230 */ /* 0x000fe40000004100 */
[----:B------:R-:W-:Y:S01]  /*7f00*/  FFMA.FTZ R33, R12, R30, R13 ;  /* 0x0000001e0c217223 */ /* 0x000fe2000001000d */
[----:B------:R-:W-:Y:S01]  /*7f10*/  HADD2.F32 R3, -RZ, R3.H0_H0 ;  /* 0x20000003ff037230 */ /* 0x000fe20000004100 */
[----:B------:R-:W-:Y:S01]  /*7f20*/  F2FP.F16.E4M3.UNPACK_B R25, R25.H1 ;  /* 0x00000019ff19723e */ /* 0x000fe200030006ff */
[C---:B------:R-:W-:Y:S01]  /*7f30*/  FMUL.FTZ R12, R5.reuse, R28 ;  /* 0x0000001c050c7220 */ /* 0x040fe20000410000 */
[----:B------:R-:W-:Y:S01]  /*7f40*/  FMUL.FTZ R31, R5, R24 ;  /* 0x00000018051f7220 */ /* 0x000fe20000410000 */
[----:B------:R-:W-:Y:S01]  /*7f50*/  HADD2.F32 R5, -RZ, R14.H1_H1 ;  /* 0x3000000eff057230 */ /* 0x000fe20000004100 */
[----:B------:R-:W-:Y:S01]  /*7f60*/  F2FP.F16.E4M3.UNPACK_B R0, R4 ;  /* 0x00000004ff00723e */ /* 0x000fe200020006ff */
[----:B------:R-:W-:-:S02]  /*7f70*/  HADD2.F32 R13, -RZ, R29.H0_H0 ;  /* 0x2000001dff0d7230 */ /* 0x000fc40000004100 */
[C---:B------:R-:W-:Y:S01]  /*7f80*/  FFMA.FTZ R30, R3.reuse, R24, -R12 ;  /* 0x00000018031e7223 */ /* 0x040fe2000001080c */
[----:B------:R-:W-:Y:S02]  /*7f90*/  HADD2.F32 R12, -RZ, R25.H0_H0 ;  /* 0x20000019ff0c7230 */ /* 0x000fe40000004100 */
[----:B------:R-:W-:Y:S01]  /*7fa0*/  FFMA.FTZ R31, R3, R28, R31 ;  /* 0x0000001c031f7223 */ /* 0x000fe2000001001f */
[----:B------:R-:W-:Y:S02]  /*7fb0*/  HADD2.F32 R14, -RZ, R14.H0_H0 ;  /* 0x2000000eff0e7230 */ /* 0x000fe40000004100 */
[C---:B------:R-:W-:Y:S01]  /*7fc0*/  FMUL.FTZ R35, R5.reuse, R13 ;  /* 0x0000000d05237220 */ /* 0x040fe20000410000 */
[----:B------:R-:W-:Y:S02]  /*7fd0*/  HADD2.F32 R26, -RZ, R29.H1_H1 ;  /* 0x3000001dff1a7230 */ /* 0x000fe40000004100 */
[----:B------:R-:W-:Y:S01]  /*7fe0*/  FMUL.FTZ R5, R5, R12 ;  /* 0x0000000c05057220 */ /* 0x000fe20000410000 */
[----:B------:R-:W-:-:S02]  /*7ff0*/  HADD2.F32 R3, -RZ, R15.H1_H1 ;  /* 0x3000000fff037230 */ /* 0x000fc40000004100 */
[C---:B------:R-:W-:Y:S01]  /*8000*/  FFMA.FTZ R35, R14.reuse, R12, -R35 ;  /* 0x0000000c0e237223 */ /* 0x040fe20000010823 */
[----:B------:R-:W-:Y:S02]  /*8010*/  HADD2.F32 R12, -RZ, R25.H1_H1 ;  /* 0x30000019ff0c7230 */ /* 0x000fe40000004100 */
[----:B------:R-:W-:Y:S01]  /*8020*/  FFMA.FTZ R28, R14, R13, R5 ;  /* 0x0000000d0e1c7223 */ /* 0x000fe20000010005 */
[----:B------:R-:W-:Y:S02]  /*8030*/  HADD2.F32 R15, -RZ, R15.H0_H0 ;  /* 0x2000000fff0f7230 */ /* 0x000fe40000004100 */
[C---:B------:R-:W-:Y:S01]  /*8040*/  FMUL.FTZ R24, R3.reuse, R26 ;  /* 0x0000001a03187220 */ /* 0x040fe20000410000 */
[----:B------:R-:W-:Y:S01]  /*8050*/  F2FP.F16.E4M3.UNPACK_B R13, R27 ;  /* 0x0000001bff0d723e */ /* 0x000fe200020006ff */
[----:B------:R-:W-:Y:S01]  /*8060*/  FMUL.FTZ R14, R3, R12 ;  /* 0x0000000c030e7220 */ /* 0x000fe20000410000 */
[----:B------:R-:W-:Y:S01]  /*8070*/  F2FP.F16.E4M3.UNPACK_B R4, R4.H1 ;  /* 0x00000004ff04723e */ /* 0x000fe200030006ff */
[C---:B------:R-:W-:Y:S01]  /*8080*/  FFMA.FTZ R29, R15.reuse, R12, -R24 ;  /* 0x0000000c0f1d7223 */ /* 0x040fe20000010818 */
[-C--:B------:R-:W-:Y:S01]  /*8090*/  F2FP.F16.E4M3.UNPACK_B R12, R21.reuse ;  /* 0x00000015ff0c723e */ /* 0x080fe200020006ff */
[----:B------:R-:W-:Y:S01]  /*80a0*/  FFMA.FTZ R34, R15, R26, R14 ;  /* 0x0000001a0f227223 */ /* 0x000fe2000001000e */
[--C-:B------:R-:W-:Y:S01]  /*80b0*/  HADD2.F32 R24, -RZ, R13.reuse.H1_H1 ;  /* 0x3000000dff187230 */ /* 0x100fe20000004100 */
[----:B------:R-:W-:Y:S01]  /*80c0*/  F2FP.F16.E4M3.UNPACK_B R21, R21.H1 ;  /* 0x00000015ff15723e */ /* 0x000fe200030006ff */
[----:B------:R-:W-:Y:S01]  /*80d0*/  HADD2.F32 R14, -RZ, R13.H0_H0 ;  /* 0x2000000dff0e7230 */ /* 0x000fe20000004100 */
[----:B------:R-:W-:Y:S01]  /*80e0*/  F2FP.F16.E4M3.UNPACK_B R27, R27.H1 ;  /* 0x0000001bff1b723e */ /* 0x000fe200030006ff */
[----:B------:R-:W-:-:S02]  /*80f0*/  HADD2.F32 R5, -RZ, R4.H1_H1 ;  /* 0x30000004ff057230 */ /* 0x000fc40000004100 */
[----:B------:R-:W-:Y:S02]  /*8100*/  HADD2.F32 R13, -RZ, R12.H1_H1 ;  /* 0x3000000cff0d7230 */ /* 0x000fe40000004100 */
[----:B------:R-:W-:Y:S02]  /*8110*/  HADD2.F32 R3, -RZ, R0.H1_H1 ;  /* 0x30000000ff037230 */ /* 0x000fe40000004100 */
[C---:B------:R-:W-:Y:S01]  /*8120*/  FMUL.FTZ R15, R5.reuse, R24 ;  /* 0x00000018050f7220 */ /* 0x040fe20000410000 */
[----:B------:R-:W-:Y:S02]  /*8130*/  HADD2.F32 R12, -RZ, R12.H0_H0 ;  /* 0x2000000cff0c7230 */ /* 0x000fe40000004100 */
[----:B------:R-:W-:Y:S01]  /*8140*/  FMUL.FTZ R25, R5, R13 ;  /* 0x0000000d05197220 */ /* 0x000fe20000410000 */
[----:B------:R-:W-:Y:S02]  /*8150*/  HADD2.F32 R4, -RZ, R4.H0_H0 ;  /* 0x20000004ff047230 */ /* 0x000fe40000004100 */
[----:B------:R-:W-:Y:S01]  /*8160*/  FMUL.FTZ R5, R3, R14 ;  /* 0x0000000e03057220 */ /* 0x000fe20000410000 */
[----:B------:R-:W-:-:S02]  /*8170*/  HADD2.F32 R0, -RZ, R0.H0_H0 ;  /* 0x20000000ff007230 */ /* 0x000fc40000004100 */
[----:B------:R-:W-:Y:S01]  /*8180*/  FMUL.FTZ R3, R3, R12 ;  /* 0x0000000c03037220 */ /* 0x000fe20000410000 */
[C---:B------:R-:W-:Y:S01]  /*8190*/  FFMA.FTZ R15, R4.reuse, R13, -R15 ;  /* 0x0000000d040f7223 */ /* 0x040fe2000001080f */
[----:B------:R-:W-:Y:S01]  /*81a0*/  FFMA.FTZ R24, R4, R24, R25 ;  /* 0x0000001804187223 */ /* 0x000fe20000010019 */
[C---:B------:R-:W-:Y:S01]  /*81b0*/  FFMA.FTZ R5, R0.reuse, R12, -R5 ;  /* 0x0000000c00057223 */ /* 0x040fe20000010805 */
[----:B------:R-:W-:Y:S01]  /*81c0*/  FFMA.FTZ R14, R0, R14, R3 ;  /* 0x0000000e000e7223 */ /* 0x000fe20000010003 */
[----:B------:R-:W-:Y:S02]  /*81d0*/  HADD2.F32 R4, -RZ, R21.H1_H1 ;  /* 0x30000015ff047230 */ /* 0x000fe40000004100 */
[----:B------:R-:W-:Y:S02]  /*81e0*/  HADD2.F32 R3, -RZ, R7.H1_H1 ;  /* 0x30000007ff037230 */ /* 0x000fe40000004100 */
[--C-:B------:R-:W-:Y:S02]  /*81f0*/  HADD2.F32 R12, -RZ, R27.reuse.H1_H1 ;  /* 0x3000001bff0c7230 */ /* 0x100fe40000004100 */
[----:B------:R-:W-:-:S02]  /*8200*/  HADD2.F32 R27, -RZ, R27.H0_H0 ;  /* 0x2000001bff1b7230 */ /* 0x000fc40000004100 */
[C---:B------:R-:W-:Y:S01]  /*8210*/  FMUL.FTZ R13, R3.reuse, R4 ;  /* 0x00000004030d7220 */ /* 0x040fe20000410000 */
[--C-:B------:R-:W-:Y:S02]  /*8220*/  HADD2.F32 R0, -RZ, R6.reuse.H1_H1 ;  /* 0x30000006ff007230 */ /* 0x100fe40000004100 */
[----:B------:R-:W-:Y:S01]  /*8230*/  FMUL.FTZ R26, R3, R12 ;  /* 0x0000000c031a7220 */ /* 0x000fe20000410000 */
[----:B------:R-:W-:Y:S02]  /*8240*/  HADD2.F32 R21, -RZ, R21.H0_H0 ;  /* 0x20000015ff157230 */ /* 0x000fe40000004100 */
[----:B------:R-:W-:Y:S02]  /*8250*/  HADD2.F32 R7, -RZ, R7.H0_H0 ;  /* 0x20000007ff077230 */ /* 0x000fe40000004100 */
[C---:B------:R-:W-:Y:S01]  /*8260*/  FMUL.FTZ R3, R0.reuse, R27 ;  /* 0x0000001b00037220 */ /* 0x040fe20000410000 */
[----:B------:R-:W-:Y:S02]  /*8270*/  HADD2.F32 R6, -RZ, R6.H0_H0 ;  /* 0x20000006ff067230 */ /* 0x000fe40000004100 */
[-C--:B------:R-:W-:Y:S01]  /*8280*/  FMUL.FTZ R0, R0, R21.reuse ;  /* 0x0000001500007220 */ /* 0x080fe20000410000 */
[C---:B------:R-:W-:Y:S01]  /*8290*/  FFMA.FTZ R26, R7.reuse, R4, -R26 ;  /* 0x00000004071a7223 */ /* 0x040fe2000001081a */
[----:B------:R-:W-:Y:S01]  /*82a0*/  FFMA.FTZ R13, R7, R12, R13 ;  /* 0x0000000c070d7223 */ /* 0x000fe2000001000d */
[C---:B------:R-:W-:Y:S01]  /*82b0*/  FFMA.FTZ R3, R6.reuse, R21, -R3 ;  /* 0x0000001506037223 */ /* 0x040fe20000010803 */
[----:B------:R-:W-:Y:S01]  /*82c0*/  FFMA.FTZ R0, R6, R27, R0 ;  /* 0x0000001b06007223 */ /* 0x000fe20000010000 */
[----:B------:R-:W-:-:S02]  /*82d0*/  F2FP.SATFINITE.E4M3.F32.PACK_AB_MERGE_C R4, R24, R15, RZ ;  /* 0x0000000f1804723e */ /* 0x000fc400048070ff */
[----:B------:R-:W-:Y:S02]  /*82e0*/  F2FP.SATFINITE.E4M3.F32.PACK_AB_MERGE_C R6, R33, R32, RZ ;  /* 0x000000202106723e */ /* 0x000fe400048070ff */
[----:B------:R-:W-:Y:S02]  /*82f0*/  F2FP.SATFINITE.E4M3.F32.PACK_AB_MERGE_C R7, R34, R29, RZ ;  /* 0x0000001d2207723e */ /* 0x000fe400048070ff */
[----:B------:R-:W-:Y:S02]  /*8300*/  F2FP.SATFINITE.E4M3.F32.PACK_AB_MERGE_C R13, R13, R26, RZ ;  /* 0x0000001a0d0d723e */ /* 0x000fe400048070ff */
[----:B------:R-:W-:Y:S02]  /*8310*/  F2FP.SATFINITE.E4M3.F32.PACK_AB_MERGE_C R4, R14, R5, R4 ;  /* 0x000000050e04723e */ /* 0x000fe40004807004 */
[----:B------:R-:W-:Y:S02]  /*8320*/  F2FP.SATFINITE.E4M3.F32.PACK_AB_MERGE_C R6, R31, R30, R6 ;  /* 0x0000001e1f06723e */ /* 0x000fe40004807006 */
[----:B------:R-:W-:-:S02]  /*8330*/  F2FP.SATFINITE.E4M3.F32.PACK_AB_MERGE_C R7, R28, R35, R7 ;  /* 0x000000231c07723e */ /* 0x000fc40004807007 */
[----:B------:R-:W-:-:S05]  /*8340*/  F2FP.SATFINITE.E4M3.F32.PACK_AB_MERGE_C R5, R0, R3, R13 ;  /* 0x000000030005723e */ /* 0x000fca000480700d */
[----:B------:R4:W-:Y:S02]  /*8350*/  STS.128 [R20+0x10800], R4 ;  /* 0x0108000414007388 */ /* 0x0009e40000000c00 */
.L_x_387:
[----:B------:R-:W-:Y:S05]  /*8360*/  BSYNC B1 ;  /* 0x0000000000017941 */ /* 0x000fea0003800000 */
.L_x_386:
[----:B------:R-:W-:Y:S05]  /*8370*/  @P2 BRA `(.L_x_383) ;  /* 0x0000002800d82947 */ /* 0x000fea0003800000 */
[----:B-1-34-:R-:W1:Y:S01]  /*8380*/  LDS.128 R4, [R20+0x12000] ;  /* 0x0120000014047984 */ /* 0x01ae620000000c00 */
[----:B-----5:R-:W-:Y:S02]  /*8390*/  SHF.R.U32.HI R13, RZ, 0x8, R11 ;  /* 0x00000008ff0d7819 */ /* 0x020fe4000001160b */
[----:B------:R-:W-:Y:S02]  /*83a0*/  LOP3.LUT R12, R11, 0xff, RZ, 0xc0, !PT ;  /* 0x000000ff0b0c7812 */ /* 0x000fe400078ec0ff */
[----:B------:R-:W-:Y:S02]  /*83b0*/  LOP3.LUT R13, R13, 0xff, RZ, 0xc0, !PT ;  /* 0x000000ff0d0d7812 */ /* 0x000fe400078ec0ff */
[----:B0-----:R-:W-:Y:S02]  /*83c0*/  SHF.R.U32.HI R21, RZ, 0x8, R9 ;  /* 0x00000008ff157819 */ /* 0x001fe40000011609 */
[----:B------:R-:W-:Y:S02]  /*83d0*/  PRMT R12, R13, 0x7604, R12 ;  /* 0x000076040d0c7816 */ /* 0x000fe4000000000c */
[----:B--2---:R-:W-:-:S02]  /*83e0*/  LOP3.LUT R14, R9, 0xff, RZ, 0xc0, !PT ;  /* 0x000000ff090e7812 */ /* 0x004fc400078ec0ff */
[----:B------:R-:W-:Y:S02]  /*83f0*/  LOP3.LUT R21, R21, 0xff, RZ, 0xc0, !PT ;  /* 0x000000ff15157812 */ /* 0x000fe400078ec0ff */
[----:B------:R-:W-:Y:S02]  /*8400*/  SHF.R.U32.HI R24, RZ, 0x10, R9 ;  /* 0x00000010ff187819 */ /* 0x000fe40000011609 */
[----:B------:R-:W-:Y:S02]  /*8410*/  SHF.R.U32.HI R25, RZ, 0x10, R11 ;  /* 0x00000010ff197819 */ /* 0x000fe4000001160b */
[----:B------:R-:W-:Y:S02]  /*8420*/  SHF.R.U32.HI R13, RZ, 0x8, R8 ;  /* 0x00000008ff0d7819 */ /* 0x000fe40000011608 */
[----:B------:R-:W-:Y:S02]  /*8430*/  SHF.R.U32.HI R3, RZ, 0x8, R10 ;  /* 0x00000008ff037819 */ /* 0x000fe4000001160a */
[----:B------:R-:W-:Y:S01]  /*8440*/  PRMT R14, R21, 0x7604, R14 ;  /* 0x00007604150e7816 */ /* 0x000fe2000000000e */
[----:B------:R-:W-:Y:S01]  /*8450*/  IMAD.U32 R21, R24, 0x10000, RZ ;  /* 0x0001000018157824 */ /* 0x000fe200078e00ff */
[----:B------:R-:W-:Y:S01]  /*8460*/  LOP3.LUT R15, R13, 0xff, RZ, 0xc0, !PT ;  /* 0x000000ff0d0f7812 */ /* 0x000fe200078ec0ff */
        /* <DEDUP_REMOVED lines=12> */
[--C-:B------:R-:W-:Y:S01]  /*8530*/  LOP3.LUT R15, R15, 0xff0000, R8.reuse, 0xf8, !PT ;  /* 0x00ff00000f0f7812 */ /* 0x100fe200078ef808 */
[--C-:B------:R-:W-:Y:S01]  /*8540*/  HADD2.F32 R9, -RZ, R0.reuse.H1_H1 ;  /* 0x30000000ff097230 */ /* 0x100fe20000004100 */
[----:B------:R-:W-:Y:S01]  /*8550*/  F2FP.F16.E4M3.UNPACK_B R14, R13 ;  /* 0x0000000dff0e723e */ /* 0x000fe200020006ff */
[----:B------:R-:W-:Y:S01]  /*8560*/  HADD2.F32 R26, -RZ, R25.H1_H1 ;  /* 0x30000019ff1a7230 */ /* 0x000fe20000004100 */
[----:B------:R-:W-:Y:S01]  /*8570*/  LOP3.LUT R21, R15, 0xff000000, R8, 0xf8, !PT ;  /* 0xff0000000f157812 */ /* 0x000fe200078ef808 */
[----:B------:R-:W-:Y:S01]  /*8580*/  HADD2.F32 R8, -RZ, R0.H0_H0 ;  /* 0x20000000ff087230 */ /* 0x000fe20000004100 */
[----:B------:R-:W-:Y:S01]  /*8590*/  LOP3.LUT R3, R3, 0xff0000, R10, 0xf8, !PT ;  /* 0x00ff000003037812 */ /* 0x000fe200078ef80a */
[----:B------:R-:W-:-:S02]  /*85a0*/  HADD2.F32 R15, -RZ, R14.H1_H1 ;  /* 0x3000000eff0f7230 */ /* 0x000fc40000004100 */
[----:B------:R-:W-:Y:S01]  /*85b0*/  FMUL.FTZ R27, R9, R26 ;  /* 0x0000001a091b7220 */ /* 0x000fe20000410000 */
[----:B------:R-:W-:Y:S01]  /*85c0*/  F2FP.F16.E4M3.UNPACK_B R11, R7.H1 ;  /* 0x00000007ff0b723e */ /* 0x000fe200030006ff */
[----:B------:R-:W-:Y:S01]  /*85d0*/  HADD2.F32 R14, -RZ, R14.H0_H0 ;  /* 0x2000000eff0e7230 */ /* 0x000fe20000004100 */
[----:B------:R-:W-:Y:S01]  /*85e0*/  LOP3.LUT R12, R3, 0xff000000, R10, 0xf8, !PT ;  /* 0xff000000030c7812 */ /* 0x000fe200078ef80a */
[-C--:B------:R-:W-:Y:S01]  /*85f0*/  FMUL.FTZ R9, R9, R15.reuse ;  /* 0x0000000f09097220 */ /* 0x080fe20000410000 */
[----:B------:R-:W-:Y:S01]  /*8600*/  F2FP.F16.E4M3.UNPACK_B R3, R6 ;  /* 0x00000006ff03723e */ /* 0x000fe200020006ff */
[C---:B------:R-:W-:Y:S01]  /*8610*/  FFMA.FTZ R27, R8.reuse, R15, -R27 ;  /* 0x0000000f081b7223 */ /* 0x040fe2000001081b */
[----:B------:R-:W-:Y:S01]  /*8620*/  F2FP.F16.E4M3.UNPACK_B R10, R7 ;  /* 0x00000007ff0a723e */ /* 0x000fe200020006ff */
[----:B------:R-:W-:Y:S01]  /*8630*/  FFMA.FTZ R28, R8, R26, R9 ;  /* 0x0000001a081c7223 */ /* 0x000fe20000010009 */
[-C--:B------:R-:W-:Y:S01]  /*8640*/  F2FP.F16.E4M3.UNPACK_B R6, R5.reuse ;  /* 0x00000005ff06723e */ /* 0x080fe200020006ff */
[----:B------:R-:W-:Y:S01]  /*8650*/  HADD2.F32 R8, -RZ, R25.H0_H0 ;  /* 0x20000019ff087230 */ /* 0x000fe20000004100 */
[----:B------:R-:W-:Y:S01]  /*8660*/  F2FP.F16.E4M3.UNPACK_B R7, R5.H1 ;  /* 0x00000005ff07723e */ /* 0x000fe200030006ff */
[--C-:B------:R-:W-:Y:S01]  /*8670*/  HADD2.F32 R5, -RZ, R3.reuse.H1_H1 ;  /* 0x30000003ff057230 */ /* 0x100fe20000004100 */
[----:B------:R-:W-:Y:S01]  /*8680*/  F2FP.F16.E4M3.UNPACK_B R24, R24.H1 ;  /* 0x00000018ff18723e */ /* 0x000fe200030006ff */
[----:B------:R-:W-:Y:S01]  /*8690*/  HADD2.F32 R3, -RZ, R3.H0_H0 ;  /* 0x20000003ff037230 */ /* 0x000fe20000004100 */
[----:B------:R-:W-:-:S02]  /*86a0*/  F2FP.F16.E4M3.UNPACK_B R13, R13.H1 ;  /* 0x0000000dff0d723e */ /* 0x000fc400030006ff */
[C---:B------:R-:W-:Y:S01]  /*86b0*/  FMUL.FTZ R26, R5.reuse, R8 ;  /* 0x00000008051a7220 */ /* 0x040fe20000410000 */
[----:B------:R-:W-:Y:S01]  /*86c0*/  FMUL.FTZ R15, R5, R14 ;  /* 0x0000000e050f7220 */ /* 0x000fe20000410000 */
[----:B------:R-:W-:Y:S01]  /*86d0*/  HADD2.F32 R5, -RZ, R10.H1_H1 ;  /* 0x3000000aff057230 */ /* 0x000fe20000004100 */
[----:B------:R-:W-:Y:S01]  /*86e0*/  F2FP.F16.E4M3.UNPACK_B R0, R4 ;  /* 0x00000004ff00723e */ /* 0x000fe200020006ff */
[----:B------:R-:W-:Y:S02]  /*86f0*/  HADD2.F32 R9, -RZ, R24.H0_H0 ;  /* 0x20000018ff097230 */ /* 0x000fe40000004100 */
[C---:B------:R-:W-:Y:S01]  /*8700*/  FFMA.FTZ R25, R3.reuse, R8, R15 ;  /* 0x0000000803197223 */ /* 0x040fe2000001000f */
[----:B------:R-:W-:Y:S02]  /*8710*/  HADD2.F32 R8, -RZ, R13.H0_H0 ;  /* 0x2000000dff087230 */ /* 0x000fe40000004100 */
[----:B------:R-:W-:Y:S01]  /*8720*/  FFMA.FTZ R26, R3, R14, -R26 ;  /* 0x0000000e031a7223 */ /* 0x000fe2000001081a */
[----:B------:R-:W-:-:S02]  /*8730*/  HADD2.F32 R10, -RZ, R10.H0_H0 ;  /* 0x2000000aff0a7230 */ /* 0x000fc40000004100 */
[CC--:B------:R-:W-:Y:S01]  /*8740*/  FMUL.FTZ R15, R5.reuse, R9.reuse ;  /* 0x00000009050f7220 */ /* 0x0c0fe20000410000 */
[----:B------:R-:W-:Y:S02]  /*8750*/  HADD2.F32 R24, -RZ, R24.H1_H1 ;  /* 0x30000018ff187230 */ /* 0x000fe40000004100 */
[-C--:B------:R-:W-:Y:S01]  /*8760*/  FMUL.FTZ R5, R5, R8.reuse ;  /* 0x0000000805057220 */ /* 0x080fe20000410000 */
[----:B------:R-:W-:Y:S02]  /*8770*/  HADD2.F32 R3, -RZ, R11.H1_H1 ;  /* 0x3000000bff037230 */ /* 0x000fe40000004100 */
[C---:B------:R-:W-:Y:S01]  /*8780*/  FFMA.FTZ R29, R10.reuse, R8, -R15 ;  /* 0x000000080a1d7223 */ /* 0x040fe2000001080f */
[----:B------:R-:W-:Y:S02]  /*8790*/  HADD2.F32 R8, -RZ, R13.H1_H1 ;  /* 0x3000000dff087230 */ /* 0x000fe40000004100 */
[----:B------:R-:W-:Y:S01]  /*87a0*/  FFMA.FTZ R30, R10, R9, R5 ;  /* 0x000000090a1e7223 */ /* 0x000fe20000010005 */
[----:B------:R-:W-:-:S02]  /*87b0*/  HADD2.F32 R11, -RZ, R11.H0_H0 ;  /* 0x2000000bff0b7230 */ /* 0x000fc40000004100 */
[C---:B------:R-:W-:Y:S01]  /*87c0*/  FMUL.FTZ R14, R3.reuse, R24 ;  /* 0x00000018030e7220 */ /* 0x040fe20000410000 */
[-C--:B------:R-:W-:Y:S01]  /*87d0*/  F2FP.F16.E4M3.UNPACK_B R9, R21.reuse ;  /* 0x00000015ff09723e */ /* 0x080fe200020006ff */
[----:B------:R-:W-:Y:S01]  /*87e0*/  FMUL.FTZ R10, R3, R8 ;  /* 0x00000008030a7220 */ /* 0x000fe20000410000 */
[----:B------:R-:W-:Y:S01]  /*87f0*/  F2FP.F16.E4M3.UNPACK_B R4, R4.H1 ;  /* 0x00000004ff04723e */ /* 0x000fe200030006ff */
[C---:B------:R-:W-:Y:S01]  /*8800*/  FFMA.FTZ R31, R11.reuse, R8, -R14 ;  /* 0x000000080b1f7223 */ /* 0x040fe2000001080e */
[----:B------:R-:W-:Y:S01]  /*8810*/  F2FP.F16.E4M3.UNPACK_B R8, R12 ;  /* 0x0000000cff08723e */ /* 0x000fe200020006ff */
        /* <DEDUP_REMOVED lines=14> */
[-C--:B------:R-:W-:Y:S01]  /*8900*/  FMUL.FTZ R3, R3, R8.reuse ;  /* 0x0000000803037220 */ /* 0x080fe20000410000 */
        /* <DEDUP_REMOVED lines=9> */
[----:B------:R-:W-:Y:S02]  /*89a0*/  HADD2.F32 R0, -RZ, R6.H1_H1 ;  /* 0x30000006ff007230 */ /* 0x000fe40000004100 */
[----:B------:R-:W-:Y:S02]  /*89b0*/  HADD2.F32 R5, -RZ, R12.H0_H0 ;  /* 0x2000000cff057230 */ /* 0x000fe40000004100 */
[----:B------:R-:W-:Y:S01]  /*89c0*/  FMUL.FTZ R12, R3, R8 ;  /* 0x00000008030c7220 */ /* 0x000fe20000410000 */
        /* <DEDUP_REMOVED lines=16> */
[----:B------:R0:W-:Y:S01]  /*8ad0*/  STS.128 [R20+0x12000], R4 ;  /* 0x0120000414007388 */ /* 0x0001e20000000c00 */
[----:B------:R-:W-:Y:S05]  /*8ae0*/  BRA `(.L_x_383) ;  /* 0x0000002000fc7947 */ /* 0x000fea0003800000 */
.L_x_377:
[----:B------:R-:W-:-:S03]  /*8af0*/  UMOV UR4, 0xffffffff ;  /* 0xffffffff00047882 */ /* 0x000fc60000000000 */
[----:B------:R-:W-:Y:S05]  /*8b00*/  BRA.DIV UR4, `(.L_x_388) ;  /* 0x0000010a04607947 */ /* 0x000fea000b800000 */
[----:B------:R0:W1:Y:S04]  /*8b10*/  SHFL.IDX PT, R29, R28, RZ, 0x1e1f ;  /* 0x001e1fff1c1d7589 */ /* 0x00006800000e0000 */
[----:B------:R0:W2:Y:S04]  /*8b20*/  SHFL.IDX PT, R21, R26, RZ, 0x1e1f ;  /* 0x001e1fff1a157589 */ /* 0x0000a800000e0000 */
[----:B------:R0:W3:Y:S04]  /*8b30*/  SHFL.IDX PT, R0, R24, RZ, 0x1e1f ;  /* 0x001e1fff18007589 */ /* 0x0000e800000e0000 */
[----:B------:R0:W4:Y:S02]  /*8b40*/  SHFL.IDX PT, R3, R30, RZ, 0x1e1f ;  /* 0x001e1fff1e037589 */ /* 0x00012400000e0000 */
.L_x_587:
[----:B------:R-:W5:Y:S01]  /*8b50*/  LDL R13, [R1+0x34] ;  /* 0x00003400010d7983 */ /* 0x000f620000100800 */
[----:B------:R-:W-:Y:S01]  /*8b60*/  ULDC UR4, c[0x0][0x448] ;  /* 0x0001120000047ab9 */ /* 0x000fe20000000800 */
[----:B------:R-:W-:Y:S01]  /*8b70*/  BSSY B1, `(.L_x_389) ;  /* 0x000002c000017945 */ /* 0x000fe20003800000 */
[----:B------:R-:W-:Y:S01]  /*8b80*/  IMAD R39, R25, UR4, RZ ;  /* 0x0000000419277c24 */ /* 0x000fe2000f8e02ff */
[----:B------:R-:W-:Y:S02]  /*8b90*/  CS2R R4, SRZ ;  /* 0x0000000000047805 */ /* 0x000fe4000001ff00 */
[----:B------:R-:W-:Y:S02]  /*8ba0*/  CS2R R8, SRZ ;  /* 0x0000000000087805 */ /* 0x000fe4000001ff00 */
[----:B------:R-:W-:Y:S02]  /*8bb0*/  CS2R R10, SRZ ;  /* 0x00000000000a7805 */ /* 0x000fe4000001ff00 */
[----:B------:R-:W-:-:S02]  /*8bc0*/  CS2R R14, SRZ ;  /* 0x00000000000e7805 */ /* 0x000fc4000001ff00 */
[----:B------:R-:W-:Y:S02]  /*8bd0*/  ISETP.GE.AND P0, PT, R6, R39, PT ;  /* 0x000000270600720c */ /* 0x000fe40003f06270 */
[----:B0-----:R-:W-:Y:S02]  /*8be0*/  CS2R R24, SRZ ;  /* 0x0000000000187805 */ /* 0x001fe4000001ff00 */
[----:B------:R-:W-:Y:S02]  /*8bf0*/  CS2R R26, SRZ ;  /* 0x00000000001a7805 */ /* 0x000fe4000001ff00 */
[----:B-----5:R-:W-:-:S04]  /*8c00*/  LEA.HI R7, R13, R13, RZ, 0x1 ;  /* 0x0000000d0d077211 */ /* 0x020fc800078f08ff */
[----:B------:R-:W-:Y:S02]  /*8c10*/  LOP3.LUT R12, R7, 0xfffffffe, RZ, 0xc0, !PT ;  /* 0xfffffffe070c7812 */ /* 0x000fe400078ec0ff */
[----:B------:R-:W-:-:S03]  /*8c20*/  CS2R R6, SRZ ;  /* 0x0000000000067805 */ /* 0x000fc6000001ff00 */
[----:B------:R-:W-:Y:S01]  /*8c30*/  IMAD.IADD R37, R13, 0x1, -R12 ;  /* 0x000000010d257824 */ /* 0x000fe200078e0a0c */
[----:B------:R-:W-:-:S04]  /*8c40*/  CS2R R12, SRZ ;  /* 0x00000000000c7805 */ /* 0x000fc8000001ff00 */
[----:B------:R-:W-:Y:S01]  /*8c50*/  SHF.L.U32 R37, R37, 0x1f, RZ ;  /* 0x0000001f25257819 */ /* 0x000fe200000006ff */
[----:B------:R-:W-:Y:S06]  /*8c60*/  @P0 BRA `(.L_x_390) ;  /* 0x0000000000700947 */ /* 0x000fec0003800000 */
[----:B------:R-:W3:Y:S01]  /*8c70*/  LDL R28, [R1+0x48] ;  /* 0x00004800011c7983 */ /* 0x000ee20000100800 */
[C---:B------:R-:W-:Y:S01]  /*8c80*/  VIADD R4, R18.reuse, 0x20 ;  /* 0x0000002012047836 */ /* 0x040fe20000000000 */
[----:B------:R-:W-:Y:S01]  /*8c90*/  ULDC UR4, c[0x0][0x3f4] ;  /* 0x0000fd0000047ab9 */ /* 0x000fe20000000800 */
[----:B------:R-:W-:Y:S02]  /*8ca0*/  CS2R R12, SRZ ;  /* 0x00000000000c7805 */ /* 0x000fe4000001ff00 */
[----:B------:R-:W-:Y:S02]  /*8cb0*/  ISETP.GE.AND P4, PT, R18, UR4, PT ;  /* 0x0000000412007c0c */ /* 0x000fe4000bf86270 */
[----:B------:R-:W-:Y:S02]  /*8cc0*/  CS2R R14, SRZ ;  /* 0x00000000000e7805 */ /* 0x000fe4000001ff00 */
[----:B------:R-:W-:Y:S02]  /*8cd0*/  ISETP.GE.AND P5, PT, R4, UR4, PT ;  /* 0x0000000404007c0c */ /* 0x000fe4000bfa6270 */
[----:B------:R-:W-:-:S02]  /*8ce0*/  CS2R R6, SRZ ;  /* 0x0000000000067805 */ /* 0x000fc4000001ff00 */
[----:B------:R-:W-:Y:S02]  /*8cf0*/  CS2R R24, SRZ ;  /* 0x0000000000187805 */ /* 0x000fe4000001ff00 */
[----:B------:R-:W-:Y:S02]  /*8d00*/  CS2R R26, SRZ ;  /* 0x00000000001a7805 */ /* 0x000fe4000001ff00 */
[----:B------:R-:W-:Y:S02]  /*8d10*/  CS2R R8, SRZ ;  /* 0x0000000000087805 */ /* 0x000fe4000001ff00 */
[----:B------:R-:W-:Y:S02]  /*8d20*/  CS2R R10, SRZ ;  /* 0x00000000000a7805 */ /* 0x000fe4000001ff00 */
[----:B------:R-:W-:Y:S02]  /*8d30*/  @!P4 SHF.R.S32.HI R5, RZ, 0x1f, R18 ;  /* 0x0000001fff05c819 */ /* 0x000fe40000011412 */
[----:B--2---:R-:W-:-:S05]  /*8d40*/  @!P4 IADD3 R30, P1, R18, R21, RZ ;  /* 0x00000015121ec210 */ /* 0x004fca0007f3e0ff */
[--C-:B----4-:R-:W-:Y:S01]  /*8d50*/  @!P4 IMAD.X R31, R3, 0x1, R5.reuse, P1 ;  /* 0x00000001031fc824 */ /* 0x110fe200008e0605 */
[----:B---3--:R-:W-:Y:S02]  /*8d60*/  @!P5 SHF.L.U32 R4, R28, 0x4, RZ ;  /* 0x000000041c04d819 */ /* 0x008fe400000006ff */
[----:B-1----:R-:W-:Y:S02]  /*8d70*/  @!P4 IADD3 R28, P0, R18, R29, RZ ;  /* 0x0000001d121cc210 */ /* 0x002fe40007f1e0ff */
[-C--:B------:R-:W-:Y:S02]  /*8d80*/  @!P5 IADD3 R32, P2, R29, R4.reuse, RZ ;  /* 0x000000041d20d210 */ /* 0x080fe40007f5e0ff */
[----:B------:R-:W-:Y:S01]  /*8d90*/  @!P5 IADD3 R34, P3, R21, R4, RZ ;  /* 0x000000041522d210 */ /* 0x000fe20007f7e0ff */
[----:B------:R-:W-:Y:S01]  /*8da0*/  @!P4 IMAD.X R29, R0, 0x1, R5, P0 ;  /* 0x00000001001dc824 */ /* 0x000fe200000e0605 */
[----:B------:R-:W-:-:S04]  /*8db0*/  @!P5 SHF.R.S32.HI R4, RZ, 0x1f, R4 ;  /* 0x0000001fff04d819 */ /* 0x000fc80000011404 */
[----:B------:R0:W5:Y:S01]  /*8dc0*/  @!P4 LD.E.128 R12, desc[UR42][R28.64] ;  /* 0x0000002a1c0cc980 */ /* 0x000162000c101d00 */
[--C-:B------:R-:W-:Y:S02]  /*8dd0*/  @!P5 IMAD.X R33, R0, 0x1, R4.reuse, P2 ;  /* 0x000000010021d824 */ /* 0x100fe400010e0604 */
[----:B------:R-:W-:Y:S01]  /*8de0*/  @!P5 IMAD.X R35, R3, 0x1, R4, P3 ;  /* 0x000000010323d824 */ /* 0x000fe200018e0604 */
[----:B------:R-:W-:Y:S02]  /*8df0*/  CS2R R4, SRZ ;  /* 0x0000000000047805 */ /* 0x000fe4000001ff00 */
[----:B------:R0:W5:Y:S04]  /*8e00*/  @!P5 LD.E.128 R24, desc[UR42][R32.64] ;  /* 0x0000002a2018d980 */ /* 0x000168000c101d00 */
[----:B------:R0:W5:Y:S04]  /*8e10*/  @!P4 LD.E.128 R4, desc[UR42][R30.64] ;  /* 0x0000002a1e04c980 */ /* 0x000168000c101d00 */
[----:B------:R0:W5:Y:S02]  /*8e20*/  @!P5 LD.E.128 R8, desc[UR42][R34.64] ;  /* 0x0000002a2208d980 */ /* 0x000164000c101d00 */
.L_x_390:
[----:B------:R-:W-:Y:S05]  /*8e30*/  BSYNC B1 ;  /* 0x0000000000017941 */ /* 0x000fea0003800000 */
.L_x_389:
[----:B---3--:R-:W3:Y:S01]  /*8e40*/  LDL.LU R0, [R1+0x4] ;  /* 0x0000040001007983 */ /* 0x008ee20000300800 */
[----:B------:R-:W1:Y:S01]  /*8e50*/  SYNCS.PHASECHK.TRANS64.TRYWAIT P0, [R16+URZ+0x19c00], R37 ;  /* 0x019c0025100075a7 */ /* 0x000e62000800017f */
[----:B------:R-:W-:Y:S01]  /*8e60*/  BSSY B1, `(.L_x_391) ;  /* 0x0000005000017945 */ /* 0x000fe20003800000 */
[----:B---3--:R-:W-:-:S05]  /*8e70*/  IMAD R0, R0, -0xc0, R39 ;  /* 0xffffff4000007824 */ /* 0x008fca00078e0227 */
[----:B----4-:R-:W-:-:S04]  /*8e80*/  VIMNMX R3, R0, 0xc0, PT ;  /* 0x000000c000037848 */ /* 0x010fc80003fe0100 */
[----:B------:R-:W-:Y:S01]  /*8e90*/  ISETP.GE.AND P1, PT, R22, R3, PT ;  /* 0x000000031600720c */ /* 0x000fe20003f26270 */
[----:B-1----:R-:W-:-:S12]  /*8ea0*/  @!P0 BRA `(.L_x_392) ;  /* 0x0000010400ec8947 */ /* 0x002fd80003800000 */
.L_x_588:
[----:B------:R-:W-:Y:S05]  /*8eb0*/  BSYNC B1 ;  /* 0x0000000000017941 */ /* 0x000fea0003800000 */
.L_x_391:
[----:B------:R-:W-:Y:S05]  /*8ec0*/  @P1 BRA `(.L_x_383) ;  /* 0x0000002000041947 */ /* 0x000fea0003800000 */
[----:B------:R3:W5:Y:S01]  /*8ed0*/  LDL R62, [R1+0x14] ;  /* 0x00001400013e7983 */ /* 0x0007620000100800 */
[----:B------:R-:W4:Y:S01]  /*8ee0*/  LDC R3, c[0x0][0x3f4] ;  /* 0x0000fd00ff037b82 */ /* 0x000f220000000800 */
[C---:B------:R-:W-:Y:S01]  /*8ef0*/  VIADD R0, R18.reuse, 0x20 ;  /* 0x0000002012007836 */ /* 0x040fe20000000000 */
[----:B------:R-:W-:Y:S01]  /*8f00*/  BSSY B1, `(.L_x_393) ;  /* 0x00000fe000017945 */ /* 0x000fe20003800000 */
[----:B------:R-:W-:Y:S02]  /*8f10*/  SHF.R.U32.HI R61, RZ, 0x3, R156 ;  /* 0x00000003ff3d7819 */ /* 0x000fe4000001169c */
[-C--:B----4-:R-:W-:Y:S02]  /*8f20*/  ISETP.GE.AND P0, PT, R18, R3.reuse, PT ;  /* 0x000000031200720c */ /* 0x090fe40003f06270 */
[----:B------:R-:W-:-:S11]  /*8f30*/  ISETP.GE.AND P1, PT, R0, R3, PT ;  /* 0x000000030000720c */ /* 0x000fd60003f26270 */
[----:B---3--:R-:W-:Y:S05]  /*8f40*/  @P0 BRA `(.L_x_394) ;  /* 0x0000000c00e40947 */ /* 0x008fea0003800000 */
[----:B0-----:R-:W0:Y:S01]  /*8f50*/  S2R R30, SR_TID.X ;  /* 0x00000000001e7919 */ /* 0x001e220000002100 */
[----:B--2--5:R-:W-:Y:S02]  /*8f60*/  SHF.R.U32.HI R21, RZ, 0x8, R12 ;  /* 0x00000008ff157819 */ /* 0x024fe4000001160c */
[----:B------:R-:W-:Y:S02]  /*8f70*/  LOP3.LUT R0, R12, 0xff, RZ, 0xc0, !PT ;  /* 0x000000ff0c007812 */ /* 0x000fe400078ec0ff */
[----:B------:R-:W-:Y:S02]  /*8f80*/  LOP3.LUT R21, R21, 0xff, RZ, 0xc0, !PT ;  /* 0x000000ff15157812 */ /* 0x000fe400078ec0ff */
[----:B------:R-:W-:Y:S02]  /*8f90*/  SHF.R.U32.HI R29, RZ, 0x8, R13 ;  /* 0x00000008ff1d7819 */ /* 0x000fe4000001160d */
[----:B-1----:R-:W-:Y:S02]  /*8fa0*/  PRMT R37, R21, 0x7604, R0 ;  /* 0x0000760415257816 */ /* 0x002fe40000000000 */
[----:B------:R-:W-:-:S02]  /*8fb0*/  LOP3.LUT R28, R13, 0xff, RZ, 0xc0, !PT ;  /* 0x000000ff0d1c7812 */ /* 0x000fc400078ec0ff */
[----:B------:R-:W-:Y:S02]  /*8fc0*/  LOP3.LUT R29, R29, 0xff, RZ, 0xc0, !PT ;  /* 0x000000ff1d1d7812 */ /* 0x000fe400078ec0ff */
[----:B------:R-:W-:Y:S02]  /*8fd0*/  SHF.R.U32.HI R31, RZ, 0x8, R14 ;  /* 0x00000008ff1f7819 */ /* 0x000fe4000001160e */
[----:B------:R-:W-:Y:S02]  /*8fe0*/  PRMT R38, R29, 0x7604, R28 ;  /* 0x000076041d267816 */ /* 0x000fe4000000001c */
[----:B------:R-:W-:Y:S02]  /*8ff0*/  LOP3.LUT R31, R31, 0xff, RZ, 0xc0, !PT ;  /* 0x000000ff1f1f7812 */ /* 0x000fe400078ec0ff */
[----:B------:R-:W-:Y:S02]  /*9000*/  LOP3.LUT R28, R15, 0xff, RZ, 0xc0, !PT ;  /* 0x000000ff0f1c7812 */ /* 0x000fe400078ec0ff */
[----:B------:R-:W-:-:S02]  /*9010*/  SHF.R.U32.HI R42, RZ, 0x8, R5 ;  /* 0x00000008ff2a7819 */ /* 0x000fc40000011605 */
[----:B------:R-:W-:Y:S02]  /*9020*/  SHF.R.U32.HI R43, RZ, 0x8, R6 ;  /* 0x00000008ff2b7819 */ /* 0x000fe40000011606 */
[----:B------:R-:W-:Y:S02]  /*9030*/  SHF.R.U32.HI R47, RZ, 0x8, R7 ;  /* 0x00000008ff2f7819 */ /* 0x000fe40000011607 */
[----:B------:R-:W-:Y:S02]  /*9040*/  LOP3.LUT R42, R42, 0xff, RZ, 0xc0, !PT ;  /* 0x000000ff2a2a7812 */ /* 0x000fe400078ec0ff */
[----:B------:R-:W-:Y:S01]  /*9050*/  LOP3.LUT R44, R43, 0xff, RZ, 0xc0, !PT ;  /* 0x000000ff2b2c7812 */ /* 0x000fe200078ec0ff */
[----:B0-----:R-:W-:Y:S01]  /*9060*/  VIADD R33, R30, 0xffffff80 ;  /* 0xffffff801e217836 */ /* 0x001fe20000000000 */
[----:B------:R-:W-:Y:S02]  /*9070*/  LOP3.LUT R30, R14, 0xff, RZ, 0xc0, !PT ;  /* 0x000000ff0e1e7812 */ /* 0x000fe400078ec0ff */
[----:B------:R-:W-:-:S02]  /*9080*/  LOP3.LUT R46, R7, 0xff, RZ, 0xc0, !PT ;  /* 0x000000ff072e7812 */ /* 0x000fc400078ec0ff */
[----:B------:R-:W-:Y:S02]  /*9090*/  LEA.HI R32, R33, R33, RZ, 0x1 ;  /* 0x0000002121207211 */ /* 0x000fe400078f08ff */
[----:B------:R-:W-:Y:S02]  /*90a0*/  PRMT R41, R31, 0x7604, R30 ;  /* 0x000076041f297816 */ /* 0x000fe4000000001e */
[----:B------:R-:W-:Y:S02]  /*90b0*/  LOP3.LUT R32, R32, 0xfffffffe, RZ, 0xc0, !PT ;  /* 0xfffffffe20207812 */ /* 0x000fe400078ec0ff */
[----:B------:R-:W-:Y:S02]  /*90c0*/  SHF.R.U32.HI R31, RZ, 0x8, R15 ;  /* 0x00000008ff1f7819 */ /* 0x000fe4000001160f */
[----:B------:R-:W-:Y:S01]  /*90d0*/  LOP3.LUT R43, R47, 0xff, RZ, 0xc0, !PT ;  /* 0x000000ff2f2b7812 */ /* 0x000fe200078ec0ff */
[----:B------:R-:W-:Y:S01]  /*90e0*/  IMAD.IADD R32, R33, 0x1, -R32 ;  /* 0x0000000121207824 */ /* 0x000fe200078e0a20 */
[----:B------:R-:W-:-:S02]  /*90f0*/  LOP3.LUT R31, R31, 0xff, RZ, 0xc0, !PT ;  /* 0x000000ff1f1f7812 */ /* 0x000fc400078ec0ff */
[----:B------:R-:W-:Y:S02]  /*9100*/  PRMT R46, R43, 0x7604, R46 ;  /* 0x000076042b2e7816 */ /* 0x000fe4000000002e */
[----:B------:R-:W-:Y:S02]  /*9110*/  LEA.HI R0, R3, R32, RZ, 0x1c ;  /* 0x0000002003007211 */ /* 0x000fe400078fe0ff */
[----:B------:R-:W-:Y:S02]  /*9120*/  LOP3.LUT R32, R4, 0xff, RZ, 0xc0, !PT ;  /* 0x000000ff04207812 */ /* 0x000fe400078ec0ff */
[C---:B------:R-:W-:Y:S01]  /*9130*/  LEA.HI R21, R0.reuse, R0, RZ, 0x1 ;  /* 0x0000000000157211 */ /* 0x040fe200078f08ff */
[----:B------:R-:W-:Y:S01]  /*9140*/  IMAD.SHL.U32 R29, R0, 0x10, RZ ;  /* 0x00000010001d7824 */ /* 0x000fe200078e00ff */
[----:B------:R-:W-:Y:S02]  /*9150*/  SHF.R.U32.HI R0, RZ, 0x8, R4 ;  /* 0x00000008ff007819 */ /* 0x000fe40000011604 */
[----:B------:R-:W-:-:S02]  /*9160*/  SHF.R.S32.HI R21, RZ, 0x1, R21 ;  /* 0x00000001ff157819 */ /* 0x000fc40000011415 */
[----:B------:R-:W-:Y:S02]  /*9170*/  LOP3.LUT R29, R156, 0x10, R29, 0xf8, !PT ;  /* 0x000000109c1d7812 */ /* 0x000fe400078ef81d */
[----:B------:R-:W-:Y:S01]  /*9180*/  LOP3.LUT R33, R0, 0xff, RZ, 0xc0, !PT ;  /* 0x000000ff00217812 */ /* 0x000fe200078ec0ff */
[----:B------:R-:W-:Y:S01]  /*9190*/  IMAD R21, R21, 0x1800, R62 ;  /* 0x0000180015157824 */ /* 0x000fe200078e023e */
[----:B------:R-:W-:Y:S02]  /*91a0*/  LOP3.LUT R0, R29, R61, RZ, 0x3c, !PT ;  /* 0x0000003d1d007212 */ /* 0x000fe400078e3cff */
[----:B------:R-:W-:Y:S02]  /*91b0*/  PRMT R40, R31, 0x7604, R28 ;  /* 0x000076041f287816 */ /* 0x000fe4000000001c */
[----:B------:R-:W-:Y:S01]  /*91c0*/  IADD3 R0, R16, R21, R0 ;  /* 0x0000001510007210 */ /* 0x000fe20007ffe000 */
[----:B------:R-:W0:Y:S01]  /*91d0*/  LDS.128 R28, [R20+0xf000] ;  /* 0x00f00000141c7984 */ /* 0x000e220000000c00 */
[----:B------:R-:W-:-:S02]  /*91e0*/  PRMT R45, R33, 0x7604, R32 ;  /* 0x00007604212d7816 */ /* 0x000fc40000000020 */
[----:B------:R-:W-:Y:S01]  /*91f0*/  LOP3.LUT R21, R5, 0xff, RZ, 0xc0, !PT ;  /* 0x000000ff05157812 */ /* 0x000fe200078ec0ff */
[----:B------:R-:W1:Y:S01]  /*9200*/  LDS.128 R32, [R0+0xf000] ;  /* 0x00f0000000207984 */ /* 0x000e620000000c00 */
[----:B------:R-:W-:Y:S02]  /*9210*/  SHF.R.U32.HI R43, RZ, 0x10, R15 ;  /* 0x00000010ff2b7819 */ /* 0x000fe4000001160f */
[----:B------:R-:W-:Y:S02]  /*9220*/  PRMT R42, R42, 0x7604, R21 ;  /* 0x000076042a2a7816 */ /* 0x000fe40000000015 */
[----:B------:R-:W-:Y:S01]  /*9230*/  SHF.R.U32.HI R21, RZ, 0x10, R13 ;  /* 0x00000010ff157819 */ /* 0x000fe2000001160d */
[----:B------:R-:W-:Y:S01]  /*9240*/  IMAD.U32 R43, R43, 0x10000, RZ ;  /* 0x000100002b2b7824 */ /* 0x000fe200078e00ff */
[----:B------:R-:W-:Y:S02]  /*9250*/  LOP3.LUT R39, R6, 0xff, RZ, 0xc0, !PT ;  /* 0x000000ff06277812 */ /* 0x000fe400078ec0ff */
[----:B------:R-:W-:Y:S01]  /*9260*/  SHF.R.U32.HI R47, RZ, 0x10, R5 ;  /* 0x00000010ff2f7819 */ /* 0x000fe20000011605 */
[----:B------:R-:W-:Y:S01]  /*9270*/  IMAD.U32 R21, R21, 0x10000, RZ ;  /* 0x0001000015157824 */ /* 0x000fe200078e00ff */
[----:B------:R-:W-:-:S02]  /*9280*/  PRMT R49, R44, 0x7604, R39 ;  /* 0x000076042c317816 */ /* 0x000fc40000000027 */
[----:B------:R-:W-:Y:S02]  /*9290*/  SHF.L.U32 R47, R47, 0x10, RZ ;  /* 0x000000102f2f7819 */ /* 0x000fe400000006ff */
[----:B------:R-:W-:Y:S02]  /*92a0*/  LOP3.LUT R39, R38, 0xff0000, R21, 0xf8, !PT ;  /* 0x00ff000026277812 */ /* 0x000fe400078ef815 */
[----:B------:R-:W-:Y:S02]  /*92b0*/  LOP3.LUT R47, R42, 0xff0000, R47, 0xf8, !PT ;  /* 0x00ff00002a2f7812 */ /* 0x000fe400078ef82f */
[----:B------:R-:W-:Y:S02]  /*92c0*/  LOP3.LUT R43, R40, 0xff0000, R43, 0xf8, !PT ;  /* 0x00ff0000282b7812 */ /* 0x000fe400078ef82b */
[----:B------:R-:W-:Y:S02]  /*92d0*/  LOP3.LUT R21, R37, 0xff0000, R12, 0xf8, !PT ;  /* 0x00ff000025157812 */ /* 0x000fe400078ef80c */
[----:B------:R-:W-:-:S02]  /*92e0*/  LOP3.LUT R44, R39, 0xff000000, R13, 0xf8, !PT ;  /* 0xff000000272c7812 */ /* 0x000fc400078ef80d */
[----:B------:R-:W-:Y:S02]  /*92f0*/  SHF.R.U32.HI R51, RZ, 0x10, R7 ;  /* 0x00000010ff337819 */ /* 0x000fe40000011607 */
[----:B------:R-:W-:Y:S02]  /*9300*/  LOP3.LUT R41, R41, 0xff0000, R14, 0xf8, !PT ;  /* 0x00ff000029297812 */ /* 0x000fe400078ef80e */
[----:B------:R-:W-:Y:S01]  /*9310*/  LOP3.LUT R13, R45, 0xff0000, R4, 0xf8, !PT ;  /* 0x00ff00002d0d7812 */ /* 0x000fe200078ef804 */
[----:B------:R-:W-:Y:S01]  /*9320*/  IMAD.U32 R51, R51, 0x10000, RZ ;  /* 0x0001000033337824 */ /* 0x000fe200078e00ff */
[----:B------:R-:W-:Y:S02]  /*9330*/  LOP3.LUT R49, R49, 0xff0000, R6, 0xf8, !PT ;  /* 0x00ff000031317812 */ /* 0x000fe400078ef806 */
[----:B------:R-:W-:Y:S02]  /*9340*/  LOP3.LUT R48, R47, 0xff000000, R5, 0xf8, !PT ;  /* 0xff0000002f307812 */ /* 0x000fe400078ef805 */
[----:B------:R-:W-:-:S02]  /*9350*/  LOP3.LUT R21, R21, 0xff000000, R12, 0xf8, !PT ;  /* 0xff00000015157812 */ /* 0x000fc400078ef80c */
[----:B------:R-:W-:Y:S02]  /*9360*/  LOP3.LUT R45, R43, 0xff000000, R15, 0xf8, !PT ;  /* 0xff0000002b2d7812 */ /* 0x000fe400078ef80f */
[----:B------:R-:W-:Y:S02]  /*9370*/  LOP3.LUT R12, R41, 0xff000000, R14, 0xf8, !PT ;  /* 0xff000000290c7812 */ /* 0x000fe400078ef80e */
[----:B------:R-:W-:Y:S02]  /*9380*/  LOP3.LUT R15, R13, 0xff000000, R4, 0xf8, !PT ;  /* 0xff0000000d0f7812 */ /* 0x000fe400078ef804 */
[----:B------:R-:W-:Y:S02]  /*9390*/  LOP3.LUT R4, R49, 0xff000000, R6, 0xf8, !PT ;  /* 0xff00000031047812 */ /* 0x000fe400078ef806 */
[-C--:B0-----:R-:W-:Y:S02]  /*93a0*/  F2FP.F16.E4M3.UNPACK_B R14, R28.reuse ;  /* 0x0000001cff0e723e */ /* 0x081fe400020006ff */
[----:B------:R-:W-:-:S02]  /*93b0*/  F2FP.F16.E4M3.UNPACK_B R37, R28.H1 ;  /* 0x0000001cff25723e */ /* 0x000fc400030006ff */
[-C--:B------:R-:W-:Y:S02]  /*93c0*/  F2FP.F16.E4M3.UNPACK_B R38, R29.reuse ;  /* 0x0000001dff26723e */ /* 0x080fe400020006ff */
[----:B------:R-:W-:Y:S02]  /*93d0*/  F2FP.F16.E4M3.UNPACK_B R39, R29.H1 ;  /* 0x0000001dff27723e */ /* 0x000fe400030006ff */
[----:B------:R-:W-:Y:S01]  /*93e0*/  F2FP.F16.E4M3.UNPACK_B R49, R48 ;  /* 0x00000030ff31723e */ /* 0x000fe200020006ff */
[--C-:B------:R-:W-:Y:S01]  /*93f0*/  HADD2.F32 R13, -RZ, R38.reuse.H0_H0 ;  /* 0x20000026ff0d7230 */ /* 0x100fe20000004100 */
[----:B-1----:R-:W-:Y:S01]  /*9400*/  F2FP.F16.E4M3.UNPACK_B R28, R33 ;  /* 0x00000021ff1c723e */ /* 0x002fe200020006ff */
[----:B------:R-:W-:Y:S01]  /*9410*/  HADD2.F32 R38, -RZ, R38.H1_H1 ;  /* 0x30000026ff267230 */ /* 0x000fe20000004100 */
[----:B------:R-:W-:Y:S01]  /*9420*/  F2FP.F16.E4M3.UNPACK_B R29, R44 ;  /* 0x0000002cff1d723e */ /* 0x000fe200020006ff */
[--C-:B------:R-:W-:Y:S01]  /*9430*/  HADD2.F32 R50, -RZ, R49.reuse.H0_H0 ;  /* 0x20000031ff327230 */ /* 0x100fe20000004100 */
[----:B------:R-:W-:Y:S01]  /*9440*/  LOP3.LUT R51, R46, 0xff0000, R51, 0xf8, !PT ;  /* 0x00ff00002e337812 */ /* 0x000fe200078ef833 */
[--C-:B------:R-:W-:Y:S01]  /*9450*/  HADD2.F32 R6, -RZ, R28.reuse.H0_H0 ;  /* 0x2000001cff067230 */ /* 0x100fe20000004100 */
[-C--:B------:R-:W-:Y:S01]  /*9460*/  F2FP.F16.E4M3.UNPACK_B R40, R31.reuse ;  /* 0x0000001fff28723e */ /* 0x080fe200020006ff */
[----:B------:R-:W-:Y:S01]  /*9470*/  HADD2.F32 R49, -RZ, R49.H1_H1 ;  /* 0x30000031ff317230 */ /* 0x000fe20000004100 */
[----:B------:R-:W-:Y:S01]  /*9480*/  F2FP.F16.E4M3.UNPACK_B R46, R31.H1 ;  /* 0x0000001fff2e723e */ /* 0x000fe200030006ff */
[----:B------:R-:W-:Y:S01]  /*9490*/  HADD2.F32 R31, -RZ, R29.H0_H0 ;  /* 0x2000001dff1f7230 */ /* 0x000fe20000004100 */
[----:B------:R-:W-:Y:S01]  /*94a0*/  F2FP.F16.E4M3.UNPACK_B R41, R33.H1 ;  /* 0x00000021ff29723e */ /* 0x000fe200030006ff */
[----:B------:R-:W-:Y:S01]  /*94b0*/  HADD2.F32 R28, -RZ, R28.H1_H1 ;  /* 0x3000001cff1c7230 */ /* 0x000fe20000004100 */
[----:B------:R-:W-:-:S02]  /*94c0*/  F2FP.F16.E4M3.UNPACK_B R33, R32 ;  /* 0x00000020ff21723e */ /* 0x000fc400020006ff */
[----:B------:R-:W-:Y:S01]  /*94d0*/  F2FP.F16.E4M3.UNPACK_B R43, R32.H1 ;  /* 0x00000020ff2b723e */ /* 0x000fe200030006ff */
[----:B------:R-:W-:Y:S01]  /*94e0*/  FMUL.FTZ R32, R6, R50 ;  /* 0x0000003206207220 */ /* 0x000fe20000410000 */
[----:B------:R-:W-:Y:S01]  /*94f0*/  F2FP.F16.E4M3.UNPACK_B R42, R35 ;  /* 0x00000023ff2a723e */ /* 0x000fe200020006ff */
[----:B------:R-:W-:Y:S01]  /*9500*/  FMUL.FTZ R53, R28, R49 ;  /* 0x000000311c357220 */ /* 0x000fe20000410000 */
[----:B------:R-:W-:Y:S01]  /*9510*/  F2FP.F16.E4M3.UNPACK_B R47, R35.H1 ;  /* 0x00000023ff2f723e */ /* 0x000fe200030006ff */
[-C--:B------:R-:W-:Y:S01]  /*9520*/  FMUL.FTZ R35, R6, R31.reuse ;  /* 0x0000001f06237220 */ /* 0x080fe20000410000 */
[----:B------:R-:W-:Y:S01]  /*9530*/  F2FP.F16.E4M3.UNPACK_B R48, R48.H1 ;  /* 0x00000030ff30723e */ /* 0x000fe200030006ff */
[C---:B------:R-:W-:Y:S01]  /*9540*/  FFMA.FTZ R6, R13.reuse, R31, -R32 ;  /* 0x0000001f0d067223 */ /* 0x040fe20000010820 */
[----:B------:R-:W-:Y:S01]  /*9550*/  F2FP.F16.E4M3.UNPACK_B R44, R44.H1 ;  /* 0x0000002cff2c723e */ /* 0x000fe200030006ff */
[----:B------:R-:W-:Y:S01]  /*9560*/  FFMA.FTZ R13, R13, R50, R35 ;  /* 0x000000320d0d7223 */ /* 0x000fe20000010023 */
[----:B------:R-:W-:Y:S01]  /*9570*/  HADD2.F32 R31, -RZ, R29.H1_H1 ;  /* 0x3000001dff1f7230 */ /* 0x000fe20000004100 */
[----:B------:R-:W-:Y:S01]  /*9580*/  LOP3.LUT R51, R51, 0xff000000, R7, 0xf8, !PT ;  /* 0xff00000033337812 */ /* 0x000fe200078ef807 */
[----:B------:R-:W-:Y:S01]  /*9590*/  HADD2.F32 R50, -RZ, R48.H0_H0 ;  /* 0x20000030ff327230 */ /* 0x000fe20000004100 */
[----:B------:R-:W-:Y:S01]  /*95a0*/  F2FP.F16.E4M3.UNPACK_B R7, R34 ;  /* 0x00000022ff07723e */ /* 0x000fe200020006ff */
[----:B------:R-:W-:-:S02]  /*95b0*/  HADD2.F32 R29, -RZ, R41.H0_H0 ;  /* 0x20000029ff1d7230 */ /* 0x000fc40000004100 */
[----:B------:R-:W-:Y:S01]  /*95c0*/  FMUL.FTZ R28, R28, R31 ;  /* 0x0000001f1c1c7220 */ /* 0x000fe20000410000 */
[----:B------:R-:W-:Y:S01]  /*95d0*/  HADD2.F32 R35, -RZ, R44.H0_H0 ;  /* 0x2000002cff237230 */ /* 0x000fe20000004100 */
[----:B------:R-:W-:Y:S01]  /*95e0*/  F2FP.F16.E4M3.UNPACK_B R52, R51 ;  /* 0x00000033ff34723e */ /* 0x000fe200020006ff */
[----:B------:R-:W-:Y:S02]  /*95f0*/  HADD2.F32 R32, -RZ, R39.H0_H0 ;  /* 0x20000027ff207230 */ /* 0x000fe40000004100 */
[CC--:B------:R-:W-:Y:S01]  /*9600*/  FMUL.FTZ R55, R29.reuse, R50.reuse ;  /* 0x000000321d377220 */ /* 0x0c0fe20000410000 */
[----:B------:R-:W-:Y:S02]  /*9610*/  HADD2.F32 R41, -RZ, R41.H1_H1 ;  /* 0x30000029ff297230 */ /* 0x000fe40000004100 */
[----:B------:R-:W-:Y:S01]  /*9620*/  FMUL.FTZ R57, R29, R35 ;  /* 0x000000231d397220 */ /* 0x000fe20000410000 */
[----:B------:R-:W-:Y:S01]  /*9630*/  FFMA.FTZ R29, R38, R31, -R53 ;  /* 0x0000001f261d7223 */ /* 0x000fe20000010835 */
[----:B------:R-:W-:Y:S01]  /*9640*/  FFMA.FTZ R31, R32, R35, -R55 ;  /* 0x00000023201f7223 */ /* 0x000fe20000010837 */
[----:B------:R-:W-:Y:S01]  /*9650*/  FFMA.FTZ R28, R38, R49, R28 ;  /* 0x00000031261c7223 */ /* 0x000fe2000001001c */
[----:B------:R-:W-:Y:S01]  /*9660*/  FFMA.FTZ R32, R32, R50, R57 ;  /* 0x0000003220207223 */ /* 0x000fe20000010039 */
[----:B------:R-:W-:Y:S01]  /*9670*/  HADD2.F32 R50, -RZ, R48.H1_H1 ;  /* 0x30000030ff327230 */ /* 0x000fe20000004100 */
[----:B------:R-:W-:Y:S01]  /*9680*/  F2FP.F16.E4M3.UNPACK_B R48, R45 ;  /* 0x0000002dff30723e */ /* 0x000fe200020006ff */
[----:B------:R-:W-:Y:S01]  /*9690*/  HADD2.F32 R44, -RZ, R44.H1_H1 ;  /* 0x3000002cff2c7230 */ /* 0x000fe20000004100 */
[----:B------:R-:W-:Y:S01]  /*96a0*/  F2FP.F16.E4M3.UNPACK_B R34, R34.H1 ;  /* 0x00000022ff22723e */ /* 0x000fe200030006ff */
[----:B------:R-:W-:-:S02]  /*96b0*/  HADD2.F32 R53, -RZ, R52.H0_H0 ;  /* 0x20000034ff357230 */ /* 0x000fc40000004100 */
[C---:B------:R-:W-:Y:S01]  /*96c0*/  FMUL.FTZ R54, R41.reuse, R50 ;  /* 0x0000003229367220 */ /* 0x040fe20000410000 */
[----:B------:R-:W-:Y:S02]  /*96d0*/  HADD2.F32 R38, -RZ, R42.H0_H0 ;  /* 0x2000002aff267230 */ /* 0x000fe40000004100 */
[----:B------:R-:W-:Y:S01]  /*96e0*/  FMUL.FTZ R41, R41, R44 ;  /* 0x0000002c29297220 */ /* 0x000fe20000410000 */
[----:B------:R-:W-:Y:S01]  /*96f0*/  HADD2.F32 R49, -RZ, R48.H0_H0 ;  /* 0x20000030ff317230 */ /* 0x000fe20000004100 */
[----:B------:R-:W-:Y:S01]  /*9700*/  F2FP.F16.E4M3.UNPACK_B R5, R30 ;  /* 0x0000001eff05723e */ /* 0x000fe200020006ff */
[----:B------:R-:W-:Y:S02]  /*9710*/  HADD2.F32 R39, -RZ, R39.H1_H1 ;  /* 0x30000027ff277230 */ /* 0x000fe40000004100 */
[C---:B------:R-:W-:Y:S01]  /*9720*/  FMUL.FTZ R56, R38.reuse, R53 ;  /* 0x0000003526387220 */ /* 0x040fe20000410000 */
[----:B------:R-:W-:Y:S02]  /*9730*/  HADD2.F32 R35, -RZ, R40.H0_H0 ;  /* 0x20000028ff237230 */ /* 0x000fe40000004100 */
[----:B------:R-:W-:Y:S01]  /*9740*/  FMUL.FTZ R58, R38, R49 ;  /* 0x00000031263a7220 */ /* 0x000fe20000410000 */
[----:B------:R-:W-:-:S02]  /*9750*/  HADD2.F32 R42, -RZ, R42.H1_H1 ;  /* 0x3000002aff2a7230 */ /* 0x000fc40000004100 */
[C---:B------:R-:W-:Y:S01]  /*9760*/  FFMA.FTZ R38, R39.reuse, R44, -R54 ;  /* 0x0000002c27267223 */ /* 0x040fe20000010836 */
[----:B------:R-:W-:Y:S01]  /*9770*/  FFMA.FTZ R41, R39, R50, R41 ;  /* 0x0000003227297223 */ /* 0x000fe20000010029 */
[C---:B------:R-:W-:Y:S01]  /*9780*/  FFMA.FTZ R39, R35.reuse, R49, -R56 ;  /* 0x0000003123277223 */ /* 0x040fe20000010838 */
[----:B------:R-:W-:Y:S01]  /*9790*/  F2FP.F16.E4M3.UNPACK_B R54, R51.H1 ;  /* 0x00000033ff36723e */ /* 0x000fe200030006ff */
[----:B------:R-:W-:Y:S01]  /*97a0*/  HADD2.F32 R49, -RZ, R48.H1_H1 ;  /* 0x30000030ff317230 */ /* 0x000fe20000004100 */
[----:B------:R-:W-:Y:S01]  /*97b0*/  F2FP.F16.E4M3.UNPACK_B R48, R45.H1 ;  /* 0x0000002dff30723e */ /* 0x000fe200030006ff */
[----:B------:R-:W-:Y:S02]  /*97c0*/  HADD2.F32 R51, -RZ, R52.H1_H1 ;  /* 0x30000034ff337230 */ /* 0x000fe40000004100 */
[----:B------:R-:W-:Y:S01]  /*97d0*/  FFMA.FTZ R35, R35, R53, R58 ;  /* 0x0000003523237223 */ /* 0x000fe2000001003a */
[----:B------:R-:W-:Y:S02]  /*97e0*/  HADD2.F32 R52, -RZ, R54.H0_H0 ;  /* 0x20000036ff347230 */ /* 0x000fe40000004100 */
[----:B------:R-:W-:Y:S01]  /*97f0*/  FMUL.FTZ R56, R42, R49 ;  /* 0x000000312a387220 */ /* 0x000fe20000410000 */
[----:B------:R-:W-:-:S02]  /*9800*/  HADD2.F32 R44, -RZ, R47.H0_H0 ;  /* 0x2000002fff2c7230 */ /* 0x000fc40000004100 */
[----:B------:R-:W-:Y:S01]  /*9810*/  FMUL.FTZ R53, R42, R51 ;  /* 0x000000332a357220 */ /* 0x000fe20000410000 */
[----:B------:R-:W-:Y:S01]  /*9820*/  HADD2.F32 R50, -RZ, R48.H0_H0 ;  /* 0x20000030ff327230 */ /* 0x000fe20000004100 */
[----:B------:R-:W-:Y:S01]  /*9830*/  F2FP.F16.E4M3.UNPACK_B R30, R30.H1 ;  /* 0x0000001eff1e723e */ /* 0x000fe200030006ff */
[----:B------:R-:W-:Y:S02]  /*9840*/  HADD2.F32 R40, -RZ, R40.H1_H1 ;  /* 0x30000028ff287230 */ /* 0x000fe40000004100 */
[C---:B------:R-:W-:Y:S01]  /*9850*/  FMUL.FTZ R58, R44.reuse, R52 ;  /* 0x000000342c3a7220 */ /* 0x040fe20000410000 */
[--C-:B------:R-:W-:Y:S02]  /*9860*/  HADD2.F32 R45, -RZ, R46.reuse.H0_H0 ;  /* 0x2000002eff2d7230 */ /* 0x100fe40000004100 */
[-C--:B------:R-:W-:Y:S01]  /*9870*/  FMUL.FTZ R55, R44, R50.reuse ;  /* 0x000000322c377220 */ /* 0x080fe20000410000 */
[----:B------:R-:W-:Y:S02]  /*9880*/  HADD2.F32 R46, -RZ, R46.H1_H1 ;  /* 0x3000002eff2e7230 */ /* 0x000fe40000004100 */
[C---:B------:R-:W-:Y:S01]  /*9890*/  FFMA.FTZ R42, R40.reuse, R49, -R53 ;  /* 0x00000031282a7223 */ /* 0x040fe20000010835 */
[----:B------:R-:W-:Y:S01]  /*98a0*/  FFMA.FTZ R40, R40, R51, R56 ;  /* 0x0000003328287223 */ /* 0x000fe20000010038 */
[C---:B------:R-:W-:Y:S01]  /*98b0*/  FFMA.FTZ R44, R45.reuse, R50, -R58 ;  /* 0x000000322d2c7223 */ /* 0x040fe2000001083a */
[----:B------:R-:W-:Y:S01]  /*98c0*/  F2FP.F16.E4M3.UNPACK_B R53, R15.H1 ;  /* 0x0000000fff35723e */ /* 0x000fe200030006ff */
[----:B------:R-:W-:Y:S01]  /*98d0*/  FFMA.FTZ R45, R45, R52, R55 ;  /* 0x000000342d2d7223 */ /* 0x000fe20000010037 */
[----:B------:R-:W-:Y:S01]  /*98e0*/  F2FP.F16.E4M3.UNPACK_B R50, R21.H1 ;  /* 0x00000015ff32723e */ /* 0x000fe200030006ff */
[----:B------:R-:W-:Y:S01]  /*98f0*/  HADD2.F32 R51, -RZ, R48.H1_H1 ;  /* 0x30000030ff337230 */ /* 0x000fe20000004100 */
[----:B------:R-:W-:Y:S01]  /*9900*/  F2FP.SATFINITE.E4M3.F32.PACK_AB_MERGE_C R32, R41, R32, RZ ;  /* 0x000000202920723e */ /* 0x000fe200048070ff */
[----:B------:R-:W-:-:S02]  /*9910*/  HADD2.F32 R55, -RZ, R54.H1_H1 ;  /* 0x30000036ff377230 */ /* 0x000fc40000004100 */
[----:B------:R-:W-:Y:S01]  /*9920*/  HADD2.F32 R48, -RZ, R47.H1_H1 ;  /* 0x3000002fff307230 */ /* 0x000fe20000004100 */
[----:B------:R-:W-:Y:S01]  /*9930*/  F2FP.SATFINITE.E4M3.F32.PACK_AB_MERGE_C R13, R28, R13, R32 ;  /* 0x0000000d1c0d723e */ /* 0x000fe20004807020 */
[----:B------:R-:W-:Y:S02]  /*9940*/  HADD2.F32 R54, -RZ, R53.H0_H0 ;  /* 0x20000035ff367230 */ /* 0x000fe40000004100 */
[----:B------:R-:W-:Y:S02]  /*9950*/  HADD2.F32 R47, -RZ, R43.H0_H0 ;  /* 0x2000002bff2f7230 */ /* 0x000fe40000004100 */
[C---:B------:R-:W-:Y:S01]  /*9960*/  FMUL.FTZ R59, R48.reuse, R55 ;  /* 0x00000037303b7220 */ /* 0x040fe20000410000 */
[----:B------:R-:W-:Y:S02]  /*9970*/  HADD2.F32 R52, -RZ, R50.H0_H0 ;  /* 0x20000032ff347230 */ /* 0x000fe40000004100 */
[----:B------:R-:W-:Y:S01]  /*9980*/  FMUL.FTZ R56, R48, R51 ;  /* 0x0000003330387220 */ /* 0x000fe20000410000 */
[----:B------:R-:W-:-:S02]  /*9990*/  HADD2.F32 R49, -RZ, R37.H0_H0 ;  /* 0x20000025ff317230 */ /* 0x000fc40000004100 */
[C---:B------:R-:W-:Y:S01]  /*99a0*/  FMUL.FTZ R48, R47.reuse, R54 ;  /* 0x000000362f307220 */ /* 0x040fe20000410000 */
[----:B------:R-:W-:Y:S02]  /*99b0*/  HADD2.F32 R43, -RZ, R43.H1_H1 ;  /* 0x3000002bff2b7230 */ /* 0x000fe40000004100 */
[-C--:B------:R-:W-:Y:S01]  /*99c0*/  FMUL.FTZ R57, R47, R52.reuse ;  /* 0x000000342f397220 */ /* 0x080fe20000410000 */
[C---:B------:R-:W-:Y:S01]  /*99d0*/  FFMA.FTZ R47, R46.reuse, R51, -R59 ;  /* 0x000000332e2f7223 */ /* 0x040fe2000001083b */
[----:B------:R-:W-:Y:S01]  /*99e0*/  FFMA.FTZ R46, R46, R55, R56 ;  /* 0x000000372e2e7223 */ /* 0x000fe20000010038 */
[----:B------:R-:W-:Y:S02]  /*99f0*/  HADD2.F32 R56, -RZ, R53.H1_H1 ;  /* 0x30000035ff387230 */ /* 0x000fe40000004100 */
[----:B------:R-:W-:Y:S01]  /*9a00*/  FFMA.FTZ R48, R49, R52, -R48 ;  /* 0x0000003431307223 */ /* 0x000fe20000010830 */
[----:B------:R-:W-:Y:S01]  /*9a10*/  HADD2.F32 R52, -RZ, R50.H1_H1 ;  /* 0x30000032ff347230 */ /* 0x000fe20000004100 */
[----:B------:R-:W-:Y:S01]  /*9a20*/  F2FP.F16.E4M3.UNPACK_B R51, R15 ;  /* 0x0000000fff33723e */ /* 0x000fe200020006ff */
[----:B------:R-:W-:Y:S01]  /*9a30*/  HADD2.F32 R37, -RZ, R37.H1_H1 ;  /* 0x30000025ff257230 */ /* 0x000fe20000004100 */
[----:B------:R-:W-:Y:S01]  /*9a40*/  F2FP.F16.E4M3.UNPACK_B R50, R21 ;  /* 0x00000015ff32723e */ /* 0x000fe200020006ff */
[----:B------:R-:W-:Y:S01]  /*9a50*/  FMUL.FTZ R58, R43, R56 ;  /* 0x000000382b3a7220 */ /* 0x000fe20000410000 */
[----:B------:R-:W-:Y:S01]  /*9a60*/  FFMA.FTZ R49, R49, R54, R57 ;  /* 0x0000003631317223 */ /* 0x000fe20000010039 */
[----:B------:R-:W-:Y:S01]  /*9a70*/  FMUL.FTZ R43, R43, R52 ;  /* 0x000000342b2b7220 */ /* 0x000fe20000410000 */
[----:B------:R-:W-:-:S02]  /*9a80*/  HADD2.F32 R54, -RZ, R51.H0_H0 ;  /* 0x20000033ff367230 */ /* 0x000fc40000004100 */
[C---:B------:R-:W-:Y:S01]  /*9a90*/  FFMA.FTZ R55, R37.reuse, R52, -R58 ;  /* 0x0000003425377223 */ /* 0x040fe2000001083a */
[----:B------:R-:W-:Y:S02]  /*9aa0*/  HADD2.F32 R21, -RZ, R33.H0_H0 ;  /* 0x20000021ff157230 */ /* 0x000fe40000004100 */
[----:B------:R-:W-:Y:S01]  /*9ab0*/  FFMA.FTZ R60, R37, R56, R43 ;  /* 0x00000038253c7223 */ /* 0x000fe2000001002b */
[----:B------:R-:W-:Y:S01]  /*9ac0*/  HADD2.F32 R52, -RZ, R50.H0_H0 ;  /* 0x20000032ff347230 */ /* 0x000fe20000004100 */
[----:B------:R-:W-:Y:S01]  /*9ad0*/  F2FP.F16.E4M3.UNPACK_B R37, R4.H1 ;  /* 0x00000004ff25723e */ /* 0x000fe200030006ff */
[----:B------:R-:W-:Y:S02]  /*9ae0*/  HADD2.F32 R51, -RZ, R51.H1_H1 ;  /* 0x30000033ff337230 */ /* 0x000fe40000004100 */
[C---:B------:R-:W-:Y:S01]  /*9af0*/  FMUL.FTZ R56, R21.reuse, R54 ;  /* 0x0000003615387220 */ /* 0x040fe20000410000 */
[----:B------:R-:W-:Y:S02]  /*9b00*/  HADD2.F32 R33, -RZ, R33.H1_H1 ;  /* 0x30000021ff217230 */ /* 0x000fe40000004100 */
[----:B------:R-:W-:Y:S01]  /*9b10*/  FMUL.FTZ R58, R21, R52 ;  /* 0x00000034153a7220 */ /* 0x000fe20000410000 */
[----:B------:R-:W-:Y:S01]  /*9b20*/  HADD2.F32 R15, -RZ, R14.H0_H0 ;  /* 0x2000000eff0f7230 */ /* 0x000fe20000004100 */
[----:B------:R-:W-:Y:S01]  /*9b30*/  F2FP.F16.E4M3.UNPACK_B R21, R12.H1 ;  /* 0x0000000cff15723e */ /* 0x000fe200030006ff */
[----:B------:R-:W-:-:S02]  /*9b40*/  HADD2.F32 R50, -RZ, R50.H1_H1 ;  /* 0x30000032ff327230 */ /* 0x000fc40000004100 */
[-C--:B------:R-:W-:Y:S01]  /*9b50*/  FMUL.FTZ R43, R33, R51.reuse ;  /* 0x00000033212b7220 */ /* 0x080fe20000410000 */
[----:B------:R-:W-:Y:S02]  /*9b60*/  HADD2.F32 R14, -RZ, R14.H1_H1 ;  /* 0x3000000eff0e7230 */ /* 0x000fe40000004100 */
[C---:B------:R-:W-:Y:S01]  /*9b70*/  FFMA.FTZ R56, R15.reuse, R52, -R56 ;  /* 0x000000340f387223 */ /* 0x040fe20000010838 */
[----:B------:R-:W-:Y:S01]  /*9b80*/  FFMA.FTZ R58, R15, R54, R58 ;  /* 0x000000360f3a7223 */ /* 0x000fe2000001003a */
[-C--:B------:R-:W-:Y:S01]  /*9b90*/  FMUL.FTZ R52, R33, R50.reuse ;  /* 0x0000003221347220 */ /* 0x080fe20000410000 */
[----:B------:R-:W-:Y:S02]  /*9ba0*/  HADD2.F32 R15, -RZ, R34.H0_H0 ;  /* 0x20000022ff0f7230 */ /* 0x000fe40000004100 */
[C---:B------:R-:W-:Y:S01]  /*9bb0*/  FFMA.FTZ R53, R14.reuse, R50, -R43 ;  /* 0x000000320e357223 */ /* 0x040fe2000001082b */
[----:B------:R-:W-:Y:S02]  /*9bc0*/  HADD2.F32 R43, -RZ, R37.H0_H0 ;  /* 0x20000025ff2b7230 */ /* 0x000fe40000004100 */
[----:B------:R-:W-:Y:S01]  /*9bd0*/  FFMA.FTZ R51, R14, R51, R52 ;  /* 0x000000330e337223 */ /* 0x000fe20000010034 */
[----:B------:R-:W-:Y:S01]  /*9be0*/  HADD2.F32 R33, -RZ, R21.H0_H0 ;  /* 0x20000015ff217230 */ /* 0x000fe20000004100 */
[----:B------:R-:W-:Y:S01]  /*9bf0*/  F2FP.F16.E4M3.UNPACK_B R12, R12 ;  /* 0x0000000cff0c723e */ /* 0x000fe200020006ff */
[----:B------:R-:W-:-:S02]  /*9c00*/  HADD2.F32 R14, -RZ, R30.H0_H0 ;  /* 0x2000001eff0e7230 */ /* 0x000fc40000004100 */
[C---:B------:R-:W-:Y:S01]  /*9c10*/  FMUL.FTZ R57, R15.reuse, R43 ;  /* 0x0000002b0f397220 */ /* 0x040fe20000410000 */
[----:B------:R-:W-:Y:S02]  /*9c20*/  HADD2.F32 R37, -RZ, R37.H1_H1 ;  /* 0x30000025ff257230 */ /* 0x000fe40000004100 */
[-C--:B------:R-:W-:Y:S01]  /*9c30*/  FMUL.FTZ R15, R15, R33.reuse ;  /* 0x000000210f0f7220 */ /* 0x080fe20000410000 */
[----:B------:R-:W-:Y:S02]  /*9c40*/  HADD2.F32 R34, -RZ, R34.H1_H1 ;  /* 0x30000022ff227230 */ /* 0x000fe40000004100 */
[----:B------:R-:W-:Y:S01]  /*9c50*/  FFMA.FTZ R57, R14, R33, -R57 ;  /* 0x000000210e397223 */ /* 0x000fe20000010839 */
[----:B------:R-:W-:Y:S01]  /*9c60*/  HADD2.F32 R21, -RZ, R21.H1_H1 ;  /* 0x30000015ff157230 */ /* 0x000fe20000004100 */
[----:B------:R-:W-:Y:S01]  /*9c70*/  F2FP.F16.E4M3.UNPACK_B R4, R4 ;  /* 0x00000004ff04723e */ /* 0x000fe200020006ff */
[----:B------:R-:W-:Y:S02]  /*9c80*/  HADD2.F32 R30, -RZ, R30.H1_H1 ;  /* 0x3000001eff1e7230 */ /* 0x000fe40000004100 */
[----:B------:R-:W-:Y:S01]  /*9c90*/  FMUL.FTZ R33, R34, R37 ;  /* 0x0000002522217220 */ /* 0x000fe20000410000 */
[----:B------:R-:W-:Y:S01]  /*9ca0*/  FFMA.FTZ R43, R14, R43, R15 ;  /* 0x0000002b0e2b7223 */ /* 0x000fe2000001000f */
[----:B------:R-:W-:Y:S01]  /*9cb0*/  FMUL.FTZ R34, R34, R21 ;  /* 0x0000001522227220 */ /* 0x000fe20000410000 */
[----:B------:R-:W-:-:S02]  /*9cc0*/  HADD2.F32 R15, -RZ, R12.H0_H0 ;  /* 0x2000000cff0f7230 */ /* 0x000fc40000004100 */
[C---:B------:R-:W-:Y:S01]  /*9cd0*/  FFMA.FTZ R50, R30.reuse, R21, -R33 ;  /* 0x000000151e327223 */ /* 0x040fe20000010821 */
[----:B------:R-:W-:Y:S02]  /*9ce0*/  HADD2.F32 R14, -RZ, R12.H1_H1 ;  /* 0x3000000cff0e7230 */ /* 0x000fe40000004100 */
[----:B------:R-:W-:Y:S01]  /*9cf0*/  FFMA.FTZ R52, R30, R37, R34 ;  /* 0x000000251e347223 */ /* 0x000fe20000010022 */
[--C-:B------:R-:W-:Y:S02]  /*9d00*/  HADD2.F32 R12, -RZ, R7.reuse.H0_H0 ;  /* 0x20000007ff0c7230 */ /* 0x100fe40000004100 */
[--C-:B------:R-:W-:Y:S01]  /*9d10*/  HADD2.F32 R30, -RZ, R4.reuse.H1_H1 ;  /* 0x30000004ff1e7230 */ /* 0x100fe20000004100 */
[----:B------:R-:W-:Y:S01]  /*9d20*/  F2FP.SATFINITE.E4M3.F32.PACK_AB_MERGE_C R50, R50, R57, RZ ;  /* 0x000000393232723e */ /* 0x000fe200048070ff */
[----:B------:R-:W-:Y:S01]  /*9d30*/  HADD2.F32 R7, -RZ, R7.H1_H1 ;  /* 0x30000007ff077230 */ /* 0x000fe20000004100 */
[----:B------:R-:W-:Y:S01]  /*9d40*/  F2FP.SATFINITE.E4M3.F32.PACK_AB_MERGE_C R43, R52, R43, RZ ;  /* 0x0000002b342b723e */ /* 0x000fe200048070ff */
[----:B------:R-:W-:-:S02]  /*9d50*/  HADD2.F32 R21, -RZ, R4.H0_H0 ;  /* 0x20000004ff157230 */ /* 0x000fc40000004100 */
[--C-:B------:R-:W-:Y:S02]  /*9d60*/  HADD2.F32 R4, -RZ, R5.reuse.H0_H0 ;  /* 0x20000005ff047230 */ /* 0x100fe40000004100 */
[C---:B------:R-:W-:Y:S01]  /*9d70*/  FMUL.FTZ R34, R7.reuse, R30 ;  /* 0x0000001e07227220 */ /* 0x040fe20000410000 */
[----:B------:R-:W-:Y:S02]  /*9d80*/  HADD2.F32 R5, -RZ, R5.H1_H1 ;  /* 0x30000005ff057230 */ /* 0x000fe40000004100 */
[C---:B------:R-:W-:Y:S01]  /*9d90*/  FMUL.FTZ R33, R12.reuse, R21 ;  /* 0x000000150c217220 */ /* 0x040fe20000410000 */
[-C--:B------:R-:W-:Y:S01]  /*9da0*/  FMUL.FTZ R7, R7, R14.reuse ;  /* 0x0000000e07077220 */ /* 0x080fe20000410000 */
[-C--:B------:R-:W-:Y:S01]  /*9db0*/  FMUL.FTZ R12, R12, R15.reuse ;  /* 0x0000000f0c0c7220 */ /* 0x080fe20000410000 */
[C---:B------:R-:W-:Y:S02]  /*9dc0*/  FFMA.FTZ R34, R5.reuse, R14, -R34 ;  /* 0x0000000e05227223 */ /* 0x040fe40000010822 */
[----:B------:R-:W-:Y:S01]  /*9dd0*/  FFMA.FTZ R14, R5, R30, R7 ;  /* 0x0000001e050e7223 */ /* 0x000fe20000010007 */
[C---:B------:R-:W-:Y:S01]  /*9de0*/  FFMA.FTZ R33, R4.reuse, R15, -R33 ;  /* 0x0000000f04217223 */ /* 0x040fe20000010821 */
[----:B------:R-:W-:Y:S01]  /*9df0*/  FFMA.FTZ R21, R4, R21, R12 ;  /* 0x0000001504157223 */ /* 0x000fe2000001000c */
[----:B------:R-:W-:-:S02]  /*9e00*/  F2FP.SATFINITE.E4M3.F32.PACK_AB_MERGE_C R5, R38, R31, RZ ;  /* 0x0000001f2605723e */ /* 0x000fc400048070ff */
[----:B------:R-:W-:Y:S02]  /*9e10*/  F2FP.SATFINITE.E4M3.F32.PACK_AB_MERGE_C R7, R47, R44, RZ ;  /* 0x0000002c2f07723e */ /* 0x000fe400048070ff */
[----:B------:R-:W-:Y:S02]  /*9e20*/  F2FP.SATFINITE.E4M3.F32.PACK_AB_MERGE_C R4, R55, R48, RZ ;  /* 0x000000303704723e */ /* 0x000fe400048070ff */
[----:B------:R-:W-:Y:S02]  /*9e30*/  F2FP.SATFINITE.E4M3.F32.PACK_AB_MERGE_C R15, R46, R45, RZ ;  /* 0x0000002d2e0f723e */ /* 0x000fe400048070ff */
[----:B------:R-:W-:Y:S02]  /*9e40*/  F2FP.SATFINITE.E4M3.F32.PACK_AB_MERGE_C R12, R60, R49, RZ ;  /* 0x000000313c0c723e */ /* 0x000fe400048070ff */
[----:B------:R-:W-:Y:S02]  /*9e50*/  F2FP.SATFINITE.E4M3.F32.PACK_AB_MERGE_C R5, R29, R6, R5 ;  /* 0x000000061d05723e */ /* 0x000fe40004807005 */
[----:B------:R-:W-:-:S02]  /*9e60*/  F2FP.SATFINITE.E4M3.F32.PACK_AB_MERGE_C R7, R42, R39, R7 ;  /* 0x000000272a07723e */ /* 0x000fc40004807007 */
[----:B------:R-:W-:Y:S02]  /*9e70*/  F2FP.SATFINITE.E4M3.F32.PACK_AB_MERGE_C R4, R53, R56, R4 ;  /* 0x000000383504723e */ /* 0x000fe40004807004 */
[----:B------:R-:W-:Y:S02]  /*9e80*/  F2FP.SATFINITE.E4M3.F32.PACK_AB_MERGE_C R6, R34, R33, R50 ;  /* 0x000000212206723e */ /* 0x000fe40004807032 */
[----:B------:R-:W-:Y:S02]  /*9e90*/  F2FP.SATFINITE.E4M3.F32.PACK_AB_MERGE_C R15, R40, R35, R15 ;  /* 0x00000023280f723e */ /* 0x000fe4000480700f */
[----:B------:R-:W-:Y:S01]  /*9ea0*/  F2FP.SATFINITE.E4M3.F32.PACK_AB_MERGE_C R12, R51, R58, R12 ;  /* 0x0000003a330c723e */ /* 0x000fe2000480700c */
[----:B------:R3:W-:Y:S01]  /*9eb0*/  STS.128 [R20+0xf000], R4 ;  /* 0x00f0000414007388 */ /* 0x0007e20000000c00 */
[----:B------:R-:W-:-:S05]  /*9ec0*/  F2FP.SATFINITE.E4M3.F32.PACK_AB_MERGE_C R14, R14, R21, R43 ;  /* 0x000000150e0e723e */ /* 0x000fca000480702b */
[----:B------:R3:W-:Y:S02]  /*9ed0*/  STS.128 [R0+0xf000], R12 ;  /* 0x00f0000c00007388 */ /* 0x0007e40000000c00 */
.L_x_394:
[----:B------:R-:W-:Y:S05]  /*9ee0*/  BSYNC B1 ;  /* 0x0000000000017941 */ /* 0x000fea0003800000 */
.L_x_393:
[----:B------:R-:W-:Y:S05]  /*9ef0*/  @P1 BRA `(.L_x_383) ;  /* 0x0000000c00f81947 */ /* 0x000fea0003800000 */
[----:B--2---:R-:W2:Y:S04]  /*9f00*/  LDL R21, [R1+0x48] ;  /* 0x0000480001157983 */ /* 0x004ea80000100800 */
[----:B------:R-:W4:Y:S01]  /*9f10*/  LDL R49, [R1+0x54] ;  /* 0x0000540001317983 */ /* 0x000f220000100800 */
[----:B---3-5:R-:W-:Y:S02]  /*9f20*/  SHF.R.U32.HI R0, RZ, 0x8, R24 ;  /* 0x00000008ff007819 */ /* 0x028fe40000011618 */
[----:B------:R-:W-:Y:S02]  /*9f30*/  LOP3.LUT R5, R24, 0xff, RZ, 0xc0, !PT ;  /* 0x000000ff18057812 */ /* 0x000fe400078ec0ff */
[----:B------:R-:W-:Y:S02]  /*9f40*/  LOP3.LUT R0, R0, 0xff, RZ, 0xc0, !PT ;  /* 0x000000ff00007812 */ /* 0x000fe400078ec0ff */
[----:B------:R-:W-:-:S02]  /*9f50*/  SHF.R.U32.HI R14, RZ, 0x8, R25 ;  /* 0x00000008ff0e7819 */ /* 0x000fc40000011619 */
[----:B------:R-:W-:Y:S02]  /*9f60*/  PRMT R20, R0, 0x7604, R5 ;  /* 0x0000760400147816 */ /* 0x000fe40000000005 */
[----:B------:R-:W-:Y:S02]  /*9f70*/  LOP3.LUT R7, R25, 0xff, RZ, 0xc0, !PT ;  /* 0x000000ff19077812 */ /* 0x000fe400078ec0ff */
[----:B------:R-:W-:Y:S02]  /*9f80*/  SHF.R.U32.HI R6, RZ, 0x8, R27 ;  /* 0x00000008ff067819 */ /* 0x000fe4000001161b */
[----:B------:R-:W-:Y:S02]  /*9f90*/  LOP3.LUT R0, R14, 0xff, RZ, 0xc0, !PT ;  /* 0x000000ff0e007812 */ /* 0x000fe400078ec0ff */
[----:B------:R-:W-:Y:S02]  /*9fa0*/  LOP3.LUT R13, R27, 0xff, RZ, 0xc0, !PT ;  /* 0x000000ff1b0d7812 */ /* 0x000fe400078ec0ff */
[----:B------:R-:W-:-:S02]  /*9fb0*/  LOP3.LUT R6, R6, 0xff, RZ, 0xc0, !PT ;  /* 0x000000ff06067812 */ /* 0x000fc400078ec0ff */
[----:B0-----:R-:W-:Y:S02]  /*9fc0*/  PRMT R28, R0, 0x7604, R7 ;  /* 0x00007604001c7816 */ /* 0x001fe40000000007 */
[----:B------:R-:W-:Y:S02]  /*9fd0*/  SHF.R.U32.HI R12, RZ, 0x8, R8 ;  /* 0x00000008ff0c7819 */ /* 0x000fe40000011608 */
[----:B------:R-:W-:Y:S02]  /*9fe0*/  PRMT R32, R6, 0x7604, R13 ;  /* 0x0000760406207816 */ /* 0x000fe4000000000d */
[----:B------:R-:W-:Y:S02]  /*9ff0*/  LOP3.LUT R15, R8, 0xff, RZ, 0xc0, !PT ;  /* 0x000000ff080f7812 */ /* 0x000fe400078ec0ff */
[----:B------:R-:W-:Y:S02]  /*a000*/  LOP3.LUT R12, R12, 0xff, RZ, 0xc0, !PT ;  /* 0x000000ff0c0c7812 */ /* 0x000fe400078ec0ff */
[----:B------:R-:W-:-:S02]  /*a010*/  SHF.R.U32.HI R13, RZ, 0x8, R10 ;  /* 0x00000008ff0d7819 */ /* 0x000fc4000001160a */
[----:B------:R-:W-:Y:S02]  /*a020*/  PRMT R33, R12, 0x7604, R15 ;  /* 0x000076040c217816 */ /* 0x000fe4000000000f */
[----:B------:R-:W-:Y:S02]  /*a030*/  LOP3.LUT R14, R13, 0xff, RZ, 0xc0, !PT ;  /* 0x000000ff0d0e7812 */ /* 0x000fe400078ec0ff */
[----:B------:R-:W-:Y:S02]  /*a040*/  SHF.R.U32.HI R12, RZ, 0x8, R9 ;  /* 0x00000008ff0c7819 */ /* 0x000fe40000011609 */
[----:B------:R-:W-:Y:S02]  /*a050*/  SHF.R.U32.HI R4, RZ, 0x8, R26 ;  /* 0x00000008ff047819 */ /* 0x000fe4000001161a */
[----:B------:R-:W-:Y:S02]  /*a060*/  LOP3.LUT R15, R9, 0xff, RZ, 0xc0, !PT ;  /* 0x000000ff090f7812 */ /* 0x000fe400078ec0ff */
[----:B------:R-:W-:-:S02]  /*a070*/  LOP3.LUT R12, R12, 0xff, RZ, 0xc0, !PT ;  /* 0x000000ff0c0c7812 */ /* 0x000fc400078ec0ff */
[----:B------:R-:W-:Y:S02]  /*a080*/  LOP3.LUT R5, R26, 0xff, RZ, 0xc0, !PT ;  /* 0x000000ff1a057812 */ /* 0x000fe400078ec0ff */
[----:B------:R-:W-:Y:S02]  /*a090*/  LOP3.LUT R4, R4, 0xff, RZ, 0xc0, !PT ;  /* 0x000000ff04047812 */ /* 0x000fe400078ec0ff */
[----:B------:R-:W-:Y:S02]  /*a0a0*/  PRMT R35, R12, 0x7604, R15 ;  /* 0x000076040c237816 */ /* 0x000fe4000000000f */
[----:B------:R-:W-:Y:S02]  /*a0b0*/  PRMT R30, R4, 0x7604, R5 ;  /* 0x00007604041e7816 */ /* 0x000fe40000000005 */
[----:B------:R-:W-:Y:S02]  /*a0c0*/  SHF.R.U32.HI R29, RZ, 0x8, R11 ;  /* 0x00000008ff1d7819 */ /* 0x000fe4000001160b */
[----:B------:R-:W-:-:S02]  /*a0d0*/  LOP3.LUT R34, R11, 0xff, RZ, 0xc0, !PT ;  /* 0x000000ff0b227812 */ /* 0x000fc400078ec0ff */
[----:B------:R-:W-:-:S04]  /*a0e0*/  SHF.R.U32.HI R31, RZ, 0x10, R27 ;  /* 0x00000010ff1f7819 */ /* 0x000fc8000001161b */
[----:B------:R-:W-:-:S04]  /*a0f0*/  LOP3.LUT R31, R31, 0xff, RZ, 0xc0, !PT ;  /* 0x000000ff1f1f7812 */ /* 0x000fc800078ec0ff */
[----:B------:R-:W-:Y:S02]  /*a100*/  PRMT R31, R31, 0x7054, R32 ;  /* 0x000070541f1f7816 */ /* 0x000fe40000000020 */
[----:B------:R-:W-:-:S04]  /*a110*/  SHF.R.U32.HI R32, RZ, 0x10, R11 ;  /* 0x00000010ff207819 */ /* 0x000fc8000001160b */
[----:B------:R-:W-:Y:S02]  /*a120*/  LOP3.LUT R32, R32, 0xff, RZ, 0xc0, !PT ;  /* 0x000000ff20207812 */ /* 0x000fe400078ec0ff */
[----:B--2---:R-:W-:Y:S02]  /*a130*/  LEA.HI R3, R3, R21, RZ, 0x1c ;  /* 0x0000001503037211 */ /* 0x004fe400078fe0ff */
[----:B------:R-:W-:Y:S02]  /*a140*/  LOP3.LUT R21, R10, 0xff, RZ, 0xc0, !PT ;  /* 0x000000ff0a157812 */ /* 0x000fe400078ec0ff */
[C---:B------:R-:W-:Y:S01]  /*a150*/  LEA.HI R0, R3.reuse, R3, RZ, 0x1 ;  /* 0x0000000303007211 */ /* 0x040fe200078f08ff */
[----:B------:R-:W-:Y:S01]  /*a160*/  IMAD.SHL.U32 R3, R3, 0x10, RZ ;  /* 0x0000001003037824 */ /* 0x000fe200078e00ff */
[----:B-1----:R-:W-:Y:S01]  /*a170*/  PRMT R37, R14, 0x7604, R21 ;  /* 0x000076040e257816 */ /* 0x002fe20000000015 */
[----:B----4-:R-:W-:Y:S01]  /*a180*/  LDS.128 R4, [R49+0xf000] ;  /* 0x00f0000031047984 */ /* 0x010fe20000000c00 */
[----:B------:R-:W-:-:S02]  /*a190*/  SHF.R.S32.HI R0, RZ, 0x1, R0 ;  /* 0x00000001ff007819 */ /* 0x000fc40000011400 */
[----:B------:R-:W-:Y:S02]  /*a1a0*/  LOP3.LUT R3, R156, 0x10, R3, 0xf8, !PT ;  /* 0x000000109c037812 */ /* 0x000fe400078ef803 */
[----:B------:R-:W-:Y:S01]  /*a1b0*/  SHF.R.U32.HI R21, RZ, 0x10, R25 ;  /* 0x00000010ff157819 */ /* 0x000fe20000011619 */
[----:B------:R-:W-:Y:S01]  /*a1c0*/  IMAD R13, R0, 0x1800, R62 ;  /* 0x00001800000d7824 */ /* 0x000fe200078e023e */
[----:B------:R-:W-:Y:S02]  /*a1d0*/  LOP3.LUT R0, R3, R61, RZ, 0x3c, !PT ;  /* 0x0000003d03007212 */ /* 0x000fe400078e3cff */
[----:B------:R-:W-:Y:S02]  /*a1e0*/  LOP3.LUT R3, R29, 0xff, RZ, 0xc0, !PT ;  /* 0x000000ff1d037812 */ /* 0x000fe400078ec0ff */
[----:B------:R-:W-:Y:S02]  /*a1f0*/  IADD3 R0, R16, R13, R0 ;  /* 0x0000000d10007210 */ /* 0x000fe40007ffe000 */
[----:B------:R-:W-:-:S02]  /*a200*/  PRMT R41, R3, 0x7604, R34 ;  /* 0x0000760403297816 */ /* 0x000fc40000000022 */
[----:B------:R-:W-:Y:S01]  /*a210*/  SHF.R.U32.HI R3, RZ, 0x10, R24 ;  /* 0x00000010ff037819 */ /* 0x000fe20000011618 */
[----:B------:R-:W0:Y:S01]  /*a220*/  LDS.128 R12, [R0+0xf000] ;  /* 0x00f00000000c7984 */ /* 0x000e220000000c00 */
[----:B------:R-:W-:Y:S02]  /*a230*/  SHF.R.U32.HI R29, RZ, 0x10, R26 ;  /* 0x00000010ff1d7819 */ /* 0x000fe4000001161a */
[----:B------:R-:W-:Y:S02]  /*a240*/  LOP3.LUT R3, R3, 0xff, RZ, 0xc0, !PT ;  /* 0x000000ff03037812 */ /* 0x000fe400078ec0ff */
[----:B------:R-:W-:Y:S02]  /*a250*/  LOP3.LUT R21, R21, 0xff, RZ, 0xc0, !PT ;  /* 0x000000ff15157812 */ /* 0x000fe400078ec0ff */
[----:B------:R-:W-:Y:S02]  /*a260*/  LOP3.LUT R29, R29, 0xff, RZ, 0xc0, !PT ;  /* 0x000000ff1d1d7812 */ /* 0x000fe400078ec0ff */
[----:B------:R-:W-:-:S02]  /*a270*/  PRMT R3, R3, 0x7054, R20 ;  /* 0x0000705403037816 */ /* 0x000fc40000000014 */
[----:B------:R-:W-:Y:S02]  /*a280*/  PRMT R21, R21, 0x7054, R28 ;  /* 0x0000705415157816 */ /* 0x000fe4000000001c */
[----:B------:R-:W-:Y:S02]  /*a290*/  SHF.R.U32.HI R20, RZ, 0x10, R8 ;  /* 0x00000010ff147819 */ /* 0x000fe40000011608 */
[----:B------:R-:W-:Y:S02]  /*a2a0*/  SHF.R.U32.HI R28, RZ, 0x10, R9 ;  /* 0x00000010ff1c7819 */ /* 0x000fe40000011609 */
[----:B------:R-:W-:Y:S02]  /*a2b0*/  PRMT R29, R29, 0x7054, R30 ;  /* 0x000070541d1d7816 */ /* 0x000fe4000000001e */
[----:B------:R-:W-:Y:S02]  /*a2c0*/  SHF.R.U32.HI R30, RZ, 0x10, R10 ;  /* 0x00000010ff1e7819 */ /* 0x000fe4000001160a */
[----:B------:R-:W-:-:S02]  /*a2d0*/  LOP3.LUT R20, R20, 0xff, RZ, 0xc0, !PT ;  /* 0x000000ff14147812 */ /* 0x000fc400078ec0ff */
[----:B------:R-:W-:Y:S02]  /*a2e0*/  LOP3.LUT R28, R28, 0xff, RZ, 0xc0, !PT ;  /* 0x000000ff1c1c7812 */ /* 0x000fe400078ec0ff */
[----:B------:R-:W-:Y:S02]  /*a2f0*/  LOP3.LUT R30, R30, 0xff, RZ, 0xc0, !PT ;  /* 0x000000ff1e1e7812 */ /* 0x000fe400078ec0ff */
[----:B------:R-:W-:Y:S02]  /*a300*/  PRMT R33, R20, 0x7054, R33 ;  /* 0x0000705414217816 */ /* 0x000fe40000000021 */
[----:B------:R-:W-:Y:S02]  /*a310*/  PRMT R35, R28, 0x7054, R35 ;  /* 0x000070541c237816 */ /* 0x000fe40000000023 */
[----:B------:R-:W-:Y:S02]  /*a320*/  LOP3.LUT R28, R21, 0xff000000, R25, 0xf8, !PT ;  /* 0xff000000151c7812 */ /* 0x000fe400078ef819 */
[----:B------:R-:W-:-:S02]  /*a330*/  PRMT R39, R30, 0x7054, R37 ;  /* 0x000070541e277816 */ /* 0x000fc40000000025 */
[----:B------:R-:W-:Y:S02]  /*a340*/  LOP3.LUT R21, R33, 0xff000000, R8, 0xf8, !PT ;  /* 0xff00000021157812 */ /* 0x000fe400078ef808 */
[----:B------:R-:W-:Y:S02]  /*a350*/  LOP3.LUT R33, R35, 0xff000000, R9, 0xf8, !PT ;  /* 0xff00000023217812 */ /* 0x000fe400078ef809 */
[----:B------:R-:W-:Y:S02]  /*a360*/  LOP3.LUT R8, R39, 0xff000000, R10, 0xf8, !PT ;  /* 0xff00000027087812 */ /* 0x000fe400078ef80a */
[----:B------:R-:W-:Y:S02]  /*a370*/  F2FP.F16.E4M3.UNPACK_B R39, R33 ;  /* 0x00000021ff27723e */ /* 0x000fe400020006ff */
[----:B0-----:R-:W-:Y:S02]  /*a380*/  F2FP.F16.E4M3.UNPACK_B R25, R13 ;  /* 0x0000000dff19723e */ /* 0x001fe400020006ff */
[----:B------:R-:W-:Y:S01]  /*a390*/  PRMT R41, R32, 0x7054, R41 ;  /* 0x0000705420297816 */ /* 0x000fe20000000029 */
[--C-:B------:R-:W-:Y:S01]  /*a3a0*/  HADD2.F32 R42, -RZ, R39.reuse.H0_H0 ;  /* 0x20000027ff2a7230 */ /* 0x100fe20000004100 */
[----:B------:R-:W-:Y:S01]  /*a3b0*/  LOP3.LUT R20, R3, 0xff000000, R24, 0xf8, !PT ;  /* 0xff00000003147812 */ /* 0x000fe200078ef818 */
[----:B------:R-:W-:Y:S01]  /*a3c0*/  HADD2.F32 R39, -RZ, R39.H1_H1 ;  /* 0x30000027ff277230 */ /* 0x000fe20000004100 */
[----:B------:R-:W-:-:S02]  /*a3d0*/  F2FP.F16.E4M3.UNPACK_B R32, R28 ;  /* 0x0000001cff20723e */ /* 0x000fc400020006ff */
[-C--:B------:R-:W-:Y:S02]  /*a3e0*/  F2FP.F16.E4M3.UNPACK_B R10, R5.reuse ;  /* 0x00000005ff0a723e */ /* 0x080fe400020006ff */
[----:B------:R-:W-:Y:S01]  /*a3f0*/  F2FP.F16.E4M3.UNPACK_B R24, R5.H1 ;  /* 0x00000005ff18723e */ /* 0x000fe200030006ff */
[--C-:B------:R-:W-:Y:S01]  /*a400*/  HADD2.F32 R5, -RZ, R25.reuse.H0_H0 ;  /* 0x20000019ff057230 */ /* 0x100fe20000004100 */
[----:B------:R-:W-:Y:S01]  /*a410*/  LOP3.LUT R37, R31, 0xff000000, R27, 0xf8, !PT ;  /* 0xff0000001f257812 */ /* 0x000fe200078ef81b */
[----:B------:R-:W-:Y:S01]  /*a420*/  HADD2.F32 R40, -RZ, R32.H0_H0 ;  /* 0x20000020ff287230 */ /* 0x000fe20000004100 */
[-C--:B------:R-:W-:Y:S01]  /*a430*/  F2FP.F16.E4M3.UNPACK_B R27, R12.reuse ;  /* 0x0000000cff1b723e */ /* 0x080fe200020006ff */
[----:B------:R-:W-:Y:S01]  /*a440*/  HADD2.F32 R9, -RZ, R10.H0_H0 ;  /* 0x2000000aff097230 */ /* 0x000fe20000004100 */
[----:B------:R-:W-:Y:S01]  /*a450*/  F2FP.F16.E4M3.UNPACK_B R34, R12.H1 ;  /* 0x0000000cff22723e */ /* 0x000fe200030006ff */
[----:B------:R-:W-:Y:S01]  /*a460*/  FMUL.FTZ R12, R5, R42 ;  /* 0x0000002a050c7220 */ /* 0x000fe20000410000 */
[----:B------:R-:W-:Y:S01]  /*a470*/  LOP3.LUT R3, R29, 0xff000000, R26, 0xf8, !PT ;  /* 0xff0000001d037812 */ /* 0x000fe200078ef81a */
[----:B------:R-:W-:Y:S01]  /*a480*/  HADD2.F32 R25, -RZ, R25.H1_H1 ;  /* 0x30000019ff197230 */ /* 0x000fe20000004100 */
[----:B------:R-:W-:Y:S01]  /*a490*/  F2FP.F16.E4M3.UNPACK_B R26, R13.H1 ;  /* 0x0000000dff1a723e */ /* 0x000fe200030006ff */
[-C--:B------:R-:W-:Y:S01]  /*a4a0*/  FMUL.FTZ R13, R5, R40.reuse ;  /* 0x00000028050d7220 */ /* 0x080fe20000410000 */
[C---:B------:R-:W-:Y:S01]  /*a4b0*/  FFMA.FTZ R5, R9.reuse, R40, -R12 ;  /* 0x0000002809057223 */ /* 0x040fe2000001080c */
[----:B------:R-:W-:Y:S01]  /*a4c0*/  F2FP.F16.E4M3.UNPACK_B R40, R33.H1 ;  /* 0x00000021ff28723e */ /* 0x000fe200030006ff */
[----:B------:R-:W-:Y:S01]  /*a4d0*/  HADD2.F32 R32, -RZ, R32.H1_H1 ;  /* 0x30000020ff207230 */ /* 0x000fe20000004100 */
[----:B------:R-:W-:Y:S01]  /*a4e0*/  F2FP.F16.E4M3.UNPACK_B R28, R28.H1 ;  /* 0x0000001cff1c723e */ /* 0x000fe200030006ff */
[----:B------:R-:W-:Y:S01]  /*a4f0*/  FFMA.FTZ R9, R9, R42, R13 ;  /* 0x0000002a09097223 */ /* 0x000fe2000001000d */
[----:B------:R-:W-:Y:S01]  /*a500*/  HADD2.F32 R12, -RZ, R26.H0_H0 ;  /* 0x2000001aff0c7230 */ /* 0x000fe20000004100 */
[----:B------:R-:W-:Y:S01]  /*a510*/  LOP3.LUT R43, R41, 0xff000000, R11, 0xf8, !PT ;  /* 0xff000000292b7812 */ /* 0x000fe200078ef80b */
[----:B------:R-:W-:-:S02]  /*a520*/  HADD2.F32 R33, -RZ, R40.H0_H0 ;  /* 0x20000028ff217230 */ /* 0x000fc40000004100 */
[C---:B------:R-:W-:Y:S01]  /*a530*/  FMUL.FTZ R41, R25.reuse, R39 ;  /* 0x0000002719297220 */ /* 0x040fe20000410000 */
[----:B------:R-:W-:Y:S01]  /*a540*/  HADD2.F32 R13, -RZ, R28.H0_H0 ;  /* 0x2000001cff0d7230 */ /* 0x000fe20000004100 */
[-C--:B------:R-:W-:Y:S01]  /*a550*/  F2FP.F16.E4M3.UNPACK_B R31, R15.reuse ;  /* 0x0000000fff1f723e */ /* 0x080fe200020006ff */
[----:B------:R-:W-:Y:S01]  /*a560*/  HADD2.F32 R10, -RZ, R10.H1_H1 ;  /* 0x3000000aff0a7230 */ /* 0x000fe20000004100 */
[----:B------:R-:W-:Y:S01]  /*a570*/  F2FP.F16.E4M3.UNPACK_B R38, R15.H1 ;  /* 0x0000000fff26723e */ /* 0x000fe200030006ff */
[-C--:B------:R-:W-:Y:S01]  /*a580*/  FMUL.FTZ R42, R25, R32.reuse ;  /* 0x00000020192a7220 */ /* 0x080fe20000410000 */
[----:B------:R-:W-:Y:S02]  /*a590*/  HADD2.F32 R15, -RZ, R24.H0_H0 ;  /* 0x20000018ff0f7230 */ /* 0x000fe40000004100 */
[C---:B------:R-:W-:Y:S01]  /*a5a0*/  FMUL.FTZ R44, R12.reuse, R33 ;  /* 0x000000210c2c7220 */ /* 0x040fe20000410000 */
[----:B------:R-:W-:Y:S01]  /*a5b0*/  FMUL.FTZ R46, R12, R13 ;  /* 0x0000000d0c2e7220 */ /* 0x000fe20000410000 */
[C---:B------:R-:W-:Y:S01]  /*a5c0*/  FFMA.FTZ R12, R10.reuse, R32, -R41 ;  /* 0x000000200a0c7223 */ /* 0x040fe20000010829 */
[----:B------:R-:W-:Y:S01]  /*a5d0*/  FFMA.FTZ R10, R10, R39, R42 ;  /* 0x000000270a0a7223 */ /* 0x000fe2000001002a */
[----:B------:R-:W-:Y:S01]  /*a5e0*/  F2FP.F16.E4M3.UNPACK_B R42, R43 ;  /* 0x0000002bff2a723e */ /* 0x000fe200020006ff */
[C---:B------:R-:W-:Y:S01]  /*a5f0*/  FFMA.FTZ R13, R15.reuse, R13, -R44 ;  /* 0x0000000d0f0d7223 */ /* 0x040fe2000001082c */
[----:B------:R-:W-:Y:S01]  /*a600*/  F2FP.F16.E4M3.UNPACK_B R32, R37 ;  /* 0x00000025ff20723e */ /* 0x000fe200020006ff */
[----:B------:R-:W-:Y:S01]  /*a610*/  FFMA.FTZ R15, R15, R33, R46 ;  /* 0x000000210f0f7223 */ /* 0x000fe2000001002e */
[----:B------:R-:W-:Y:S01]  /*a620*/  HADD2.F32 R41, -RZ, R40.H1_H1 ;  /* 0x30000028ff297230 */ /* 0x000fe20000004100 */
[----:B------:R-:W-:Y:S01]  /*a630*/  F2FP.F16.E4M3.UNPACK_B R30, R7 ;  /* 0x00000007ff1e723e */ /* 0x000fe200020006ff */
[----:B------:R-:W-:Y:S01]  /*a640*/  HADD2.F32 R26, -RZ, R26.H1_H1 ;  /* 0x3000001aff1a7230 */ /* 0x000fe20000004100 */
[----:B------:R-:W-:Y:S01]  /*a650*/  F2FP.F16.E4M3.UNPACK_B R37, R37.H1 ;  /* 0x00000025ff25723e */ /* 0x000fe200030006ff */
[----:B------:R-:W-:Y:S01]  /*a660*/  HADD2.F32 R33, -RZ, R28.H1_H1 ;  /* 0x3000001cff217230 */ /* 0x000fe20000004100 */
[----:B------:R-:W-:Y:S01]  /*a670*/  F2FP.F16.E4M3.UNPACK_B R35, R7.H1 ;  /* 0x00000007ff23723e */ /* 0x000fe200030006ff */
[----:B------:R-:W-:-:S02]  /*a680*/  HADD2.F32 R28, -RZ, R24.H1_H1 ;  /* 0x30000018ff1c7230 */ /* 0x000fc40000004100 */
[C---:B------:R-:W-:Y:S01]  /*a690*/  FMUL.FTZ R45, R26.reuse, R41 ;  /* 0x000000291a2d7220 */ /* 0x040fe20000410000 */
[----:B------:R-:W-:Y:S02]  /*a6a0*/  HADD2.F32 R40, -RZ, R42.H0_H0 ;  /* 0x2000002aff287230 */ /* 0x000fe40000004100 */
[----:B------:R-:W-:Y:S01]  /*a6b0*/  FMUL.FTZ R26, R26, R33 ;  /* 0x000000211a1a7220 */ /* 0x000fe20000410000 */
[----:B------:R-:W-:Y:S01]  /*a6c0*/  HADD2.F32 R24, -RZ, R31.H0_H0 ;  /* 0x2000001fff187230 */ /* 0x000fe20000004100 */
[-C--:B------:R-:W-:Y:S01]  /*a6d0*/  F2FP.F16.E4M3.UNPACK_B R29, R4.reuse.H1 ;  /* 0x00000004ff1d723e */ /* 0x080fe200030006ff */
[----:B------:R-:W-:Y:S01]  /*a6e0*/  HADD2.F32 R39, -RZ, R32.H0_H0 ;  /* 0x20000020ff277230 */ /* 0x000fe20000004100 */
[----:B------:R-:W-:Y:S01]  /*a6f0*/  F2FP.F16.E4M3.UNPACK_B R11, R4 ;  /* 0x00000004ff0b723e */ /* 0x000fe200020006ff */
[----:B------:R-:W-:Y:S02]  /*a700*/  HADD2.F32 R25, -RZ, R30.H0_H0 ;  /* 0x2000001eff197230 */ /* 0x000fe40000004100 */
[----:B------:R-:W-:Y:S01]  /*a710*/  FMUL.FTZ R44, R24, R40 ;  /* 0x00000028182c7220 */ /* 0x000fe20000410000 */
[----:B------:R-:W-:-:S02]  /*a720*/  HADD2.F32 R42, -RZ, R42.H1_H1 ;  /* 0x3000002aff2a7230 */ /* 0x000fc40000004100 */
[----:B------:R-:W-:Y:S01]  /*a730*/  FMUL.FTZ R47, R24, R39 ;  /* 0x00000027182f7220 */ /* 0x000fe20000410000 */
[C---:B------:R-:W-:Y:S01]  /*a740*/  FFMA.FTZ R24, R28.reuse, R33, -R45 ;  /* 0x000000211c187223 */ /* 0x040fe2000001082d */
[----:B------:R-:W-:Y:S01]  /*a750*/  FFMA.FTZ R28, R28, R41, R26 ;  /* 0x000000291c1c7223 */ /* 0x000fe2000001001a */
[----:B------:R-:W-:Y:S01]  /*a760*/  F2FP.F16.E4M3.UNPACK_B R41, R43.H1 ;  /* 0x0000002bff29723e */ /* 0x000fe200030006ff */
[C---:B------:R-:W-:Y:S01]  /*a770*/  FFMA.FTZ R26, R25.reuse, R39, -R44 ;  /* 0x00000027191a7223 */ /* 0x040fe2000001082c */
[----:B------:R-:W-:Y:S02]  /*a780*/  HADD2.F32 R39, -RZ, R32.H1_H1 ;  /* 0x30000020ff277230 */ /* 0x000fe40000004100 */
[----:B------:R-:W-:Y:S01]  /*a790*/  FFMA.FTZ R25, R25, R40, R47 ;  /* 0x0000002819197223 */ /* 0x000fe2000001002f */
[----:B------:R-:W-:Y:S01]  /*a7a0*/  HADD2.F32 R32, -RZ, R38.H0_H0 ;  /* 0x20000026ff207230 */ /* 0x000fe20000004100 */
[-C--:B------:R-:W-:Y:S01]  /*a7b0*/  F2FP.F16.E4M3.UNPACK_B R4, R6.reuse ;  /* 0x00000006ff04723e */ /* 0x080fe200020006ff */
[----:B------:R-:W-:Y:S01]  /*a7c0*/  HADD2.F32 R43, -RZ, R41.H0_H0 ;  /* 0x20000029ff2b7230 */ /* 0x000fe20000004100 */
[----:B------:R-:W-:Y:S01]  /*a7d0*/  F2FP.F16.E4M3.UNPACK_B R7, R6.H1 ;  /* 0x00000006ff07723e */ /* 0x000fe200030006ff */
[----:B------:R-:W-:Y:S01]  /*a7e0*/  HADD2.F32 R40, -RZ, R37.H0_H0 ;  /* 0x20000025ff287230 */ /* 0x000fe20000004100 */
[----:B------:R-:W-:Y:S01]  /*a7f0*/  F2FP.F16.E4M3.UNPACK_B R6, R14 ;  /* 0x0000000eff06723e */ /* 0x000fe200020006ff */
[----:B------:R-:W-:-:S02]  /*a800*/  HADD2.F32 R31, -RZ, R31.H1_H1 ;  /* 0x3000001fff1f7230 */ /* 0x000fc40000004100 */
[C---:B------:R-:W-:Y:S01]  /*a810*/  FMUL.FTZ R44, R32.reuse, R43 ;  /* 0x0000002b202c7220 */ /* 0x040fe20000410000 */
[----:B------:R-:W-:Y:S02]  /*a820*/  HADD2.F32 R33, -RZ, R35.H0_H0 ;  /* 0x20000023ff217230 */ /* 0x000fe40000004100 */
[----:B------:R-:W-:Y:S01]  /*a830*/  FMUL.FTZ R46, R32, R40 ;  /* 0x00000028202e7220 */ /* 0x000fe20000410000 */
[----:B------:R-:W-:Y:S02]  /*a840*/  HADD2.F32 R30, -RZ, R30.H1_H1 ;  /* 0x3000001eff1e7230 */ /* 0x000fe40000004100 */
[C---:B------:R-:W-:Y:S01]  /*a850*/  FMUL.FTZ R45, R31.reuse, R42 ;  /* 0x0000002a1f2d7220 */ /* 0x040fe20000410000 */
[----:B------:R-:W-:Y:S01]  /*a860*/  FMUL.FTZ R47, R31, R39 ;  /* 0x000000271f2f7220 */ /* 0x000fe20000410000 */
[C---:B------:R-:W-:Y:S01]  /*a870*/  FFMA.FTZ R32, R33.reuse, R40, -R44 ;  /* 0x0000002821207223 */ /* 0x040fe2000001082c */
[----:B------:R-:W-:Y:S01]  /*a880*/  FFMA.FTZ R33, R33, R43, R46 ;  /* 0x0000002b21217223 */ /* 0x000fe2000001002e */
[----:B------:R-:W-:Y:S01]  /*a890*/  F2FP.F16.E4M3.UNPACK_B R43, R21.H1 ;  /* 0x00000015ff2b723e */ /* 0x000fe200030006ff */
[C---:B------:R-:W-:Y:S01]  /*a8a0*/  FFMA.FTZ R31, R30.reuse, R39, -R45 ;  /* 0x000000271e1f7223 */ /* 0x040fe2000001082d */
[----:B------:R-:W-:Y:S01]  /*a8b0*/  F2FP.F16.E4M3.UNPACK_B R40, R20.H1 ;  /* 0x00000014ff28723e */ /* 0x000fe200030006ff */
[----:B------:R-:W-:Y:S01]  /*a8c0*/  FFMA.FTZ R30, R30, R42, R47 ;  /* 0x0000002a1e1e7223 */ /* 0x000fe2000001002f */
[----:B------:R-:W-:Y:S01]  /*a8d0*/  HADD2.F32 R42, -RZ, R37.H1_H1 ;  /* 0x30000025ff2a7230 */ /* 0x000fe20000004100 */
[----:B------:R-:W-:Y:S01]  /*a8e0*/  F2FP.F16.E4M3.UNPACK_B R14, R14.H1 ;  /* 0x0000000eff0e723e */ /* 0x000fe200030006ff */
[----:B------:R-:W-:Y:S01]  /*a8f0*/  HADD2.F32 R46, -RZ, R41.H1_H1 ;  /* 0x30000029ff2e7230 */ /* 0x000fe20000004100 */
[----:B------:R-:W-:Y:S01]  /*a900*/  F2FP.SATFINITE.E4M3.F32.PACK_AB_MERGE_C R13, R24, R13, RZ ;  /* 0x0000000d180d723e */ /* 0x000fe200048070ff */
[----:B------:R-:W-:Y:S01]  /*a910*/  HADD2.F32 R39, -RZ, R38.H1_H1 ;  /* 0x30000026ff277230 */ /* 0x000fe20000004100 */
[----:B------:R-:W-:Y:S01]  /*a920*/  F2FP.SATFINITE.E4M3.F32.PACK_AB_MERGE_C R15, R28, R15, RZ ;  /* 0x0000000f1c0f723e */ /* 0x000fe200048070ff */
[----:B------:R-:W-:Y:S01]  /*a930*/  HADD2.F32 R44, -RZ, R43.H0_H0 ;  /* 0x2000002bff2c7230 */ /* 0x000fe20000004100 */
[----:B------:R-:W-:Y:S01]  /*a940*/  F2FP.SATFINITE.E4M3.F32.PACK_AB_MERGE_C R5, R12, R5, R13 ;  /* 0x000000050c05723e */ /* 0x000fe2000480700d */
[----:B------:R-:W-:-:S02]  /*a950*/  HADD2.F32 R38, -RZ, R34.H0_H0 ;  /* 0x20000022ff267230 */ /* 0x000fc40000004100 */
[C---:B------:R-:W-:Y:S01]  /*a960*/  FMUL.FTZ R50, R39.reuse, R46 ;  /* 0x0000002e27327220 */ /* 0x040fe20000410000 */
[----:B------:R-:W-:Y:S02]  /*a970*/  HADD2.F32 R41, -RZ, R40.H0_H0 ;  /* 0x20000028ff297230 */ /* 0x000fe40000004100 */
[----:B------:R-:W-:Y:S01]  /*a980*/  FMUL.FTZ R45, R39, R42 ;  /* 0x0000002a272d7220 */ /* 0x000fe20000410000 */
[----:B------:R-:W-:Y:S02]  /*a990*/  HADD2.F32 R37, -RZ, R35.H1_H1 ;  /* 0x30000023ff257230 */ /* 0x000fe40000004100 */
[C---:B------:R-:W-:Y:S01]  /*a9a0*/  FMUL.FTZ R48, R38.reuse, R44 ;  /* 0x0000002c26307220 */ /* 0x040fe20000410000 */
[----:B------:R-:W-:Y:S02]  /*a9b0*/  HADD2.F32 R35, -RZ, R29.H0_H0 ;  /* 0x2000001dff237230 */ /* 0x000fe40000004100 */
[----:B------:R-:W-:Y:S01]  /*a9c0*/  FMUL.FTZ R39, R38, R41 ;  /* 0x0000002926277220 */ /* 0x000fe20000410000 */
[----:B------:R-:W-:-:S02]  /*a9d0*/  HADD2.F32 R43, -RZ, R43.H1_H1 ;  /* 0x3000002bff2b7230 */ /* 0x000fc40000004100 */
[----:B------:R-:W-:Y:S01]  /*a9e0*/  FFMA.FTZ R47, R37, R42, -R50 ;  /* 0x0000002a252f7223 */ /* 0x000fe20000010832 */
[----:B------:R-:W-:Y:S02]  /*a9f0*/  HADD2.F32 R34, -RZ, R34.H1_H1 ;  /* 0x30000022ff227230 */ /* 0x000fe40000004100 */
[C---:B------:R-:W-:Y:S01]  /*aa00*/  FFMA.FTZ R48, R35.reuse, R41, -R48 ;  /* 0x0000002923307223 */ /* 0x040fe20000010830 */
[----:B------:R-:W-:Y:S02]  /*aa10*/  HADD2.F32 R40, -RZ, R40.H1_H1 ;  /* 0x30000028ff287230 */ /* 0x000fe40000004100 */
[----:B------:R-:W-:Y:S01]  /*aa20*/  FFMA.FTZ R44, R35, R44, R39 ;  /* 0x0000002c232c7223 */ /* 0x000fe20000010027 */
[----:B------:R-:W-:Y:S01]  /*aa30*/  FFMA.FTZ R52, R37, R46, R45 ;  /* 0x0000002e25347223 */ /* 0x000fe2000001002d */
[----:B------:R-:W-:Y:S01]  /*aa40*/  F2FP.F16.E4M3.UNPACK_B R35, R20 ;  /* 0x00000014ff23723e */ /* 0x000fe200020006ff */
[----:B------:R-:W-:Y:S01]  /*aa50*/  HADD2.F32 R29, -RZ, R29.H1_H1 ;  /* 0x3000001dff1d7230 */ /* 0x000fe20000004100 */
[----:B------:R-:W-:Y:S01]  /*aa60*/  F2FP.F16.E4M3.UNPACK_B R37, R21 ;  /* 0x00000015ff25723e */ /* 0x000fe200020006ff */
[C---:B------:R-:W-:Y:S01]  /*aa70*/  FMUL.FTZ R20, R34.reuse, R43 ;  /* 0x0000002b22147220 */ /* 0x040fe20000410000 */
[----:B------:R-:W-:Y:S01]  /*aa80*/  FMUL.FTZ R34, R34, R40 ;  /* 0x0000002822227220 */ /* 0x000fe20000410000 */
[----:B------:R-:W-:Y:S01]  /*aa90*/  HADD2.F32 R21, -RZ, R27.H0_H0 ;  /* 0x2000001bff157230 */ /* 0x000fe20000004100 */
[----:B------:R-:W-:Y:S01]  /*aaa0*/  F2FP.SATFINITE.E4M3.F32.PACK_AB_MERGE_C R9, R10, R9, R15 ;  /* 0x000000090a09723e */ /* 0x000fe2000480700f */
[----:B------:R-:W-:-:S02]  /*aab0*/  HADD2.F32 R38, -RZ, R37.H0_H0 ;  /* 0x20000025ff267230 */ /* 0x000fc40000004100 */
[C---:B------:R-:W-:Y:S01]  /*aac0*/  FFMA.FTZ R41, R29.reuse, R40, -R20 ;  /* 0x000000281d297223 */ /* 0x040fe20000010814 */
[----:B------:R-:W-:Y:S01]  /*aad0*/  FFMA.FTZ R43, R29, R43, R34 ;  /* 0x0000002b1d2b7223 */ /* 0x000fe20000010022 */
[----:B------:R-:W-:Y:S02]  /*aae0*/  HADD2.F32 R29, -RZ, R35.H0_H0 ;  /* 0x20000023ff1d7230 */ /* 0x000fe40000004100 */
        /* <DEDUP_REMOVED lines=8> */
[----:B------:R-:W-:Y:S02]  /*ab70*/  HADD2.F32 R11, -RZ, R11.H1_H1 ;  /* 0x3000000bff0b7230 */ /* 0x000fe40000004100 */
[C---:B------:R-:W-:Y:S01]  /*ab80*/  FMUL.FTZ R42, R27.reuse, R40 ;  /* 0x000000281b2a7220 */ /* 0x040fe20000410000 */
[----:B------:R-:W-:Y:S01]  /*ab90*/  F2FP.F16.E4M3.UNPACK_B R29, R8.H1 ;  /* 0x00000008ff1d723e */ /* 0x000fe200030006ff */
[-C--:B------:R-:W-:Y:S01]  /*aba0*/  FMUL.FTZ R27, R27, R34.reuse ;  /* 0x000000221b1b7220 */ /* 0x080fe20000410000 */
[----:B------:R-:W-:Y:S01]  /*abb0*/  F2FP.F16.E4M3.UNPACK_B R21, R3.H1 ;  /* 0x00000003ff15723e */ /* 0x000fe200030006ff */
[----:B------:R-:W-:Y:S01]  /*abc0*/  FFMA.FTZ R42, R11, R34, -R42 ;  /* 0x000000220b2a7223 */ /* 0x000fe2000001082a */
[----:B------:R-:W-:-:S02]  /*abd0*/  HADD2.F32 R20, -RZ, R14.H0_H0 ;  /* 0x2000000eff147230 */ /* 0x000fc40000004100 */
[----:B------:R-:W-:Y:S01]  /*abe0*/  FFMA.FTZ R35, R11, R40, R27 ;  /* 0x000000280b237223 */ /* 0x000fe2000001001b */
[----:B------:R-:W-:Y:S01]  /*abf0*/  HADD2.F32 R34, -RZ, R29.H0_H0 ;  /* 0x2000001dff227230 */ /* 0x000fe20000004100 */
[----:B------:R-:W-:Y:S01]  /*ac00*/  F2FP.F16.E4M3.UNPACK_B R3, R3 ;  /* 0x00000003ff03723e */ /* 0x000fe200020006ff */
[--C-:B------:R-:W-:Y:S02]  /*ac10*/  HADD2.F32 R27, -RZ, R21.reuse.H0_H0 ;  /* 0x20000015ff1b7230 */ /* 0x100fe40000004100 */
[----:B------:R-:W-:Y:S02]  /*ac20*/  HADD2.F32 R21, -RZ, R21.H1_H1 ;  /* 0x30000015ff157230 */ /* 0x000fe40000004100 */
[C---:B------:R-:W-:Y:S01]  /*ac30*/  FMUL.FTZ R40, R20.reuse, R34 ;  /* 0x0000002214287220 */ /* 0x040fe20000410000 */
[----:B------:R-:W-:Y:S02]  /*ac40*/  HADD2.F32 R29, -RZ, R29.H1_H1 ;  /* 0x3000001dff1d7230 */ /* 0x000fe40000004100 */
[----:B------:R-:W-:Y:S01]  /*ac50*/  FMUL.FTZ R20, R20, R27 ;  /* 0x0000001b14147220 */ /* 0x000fe20000410000 */
[----:B------:R-:W-:-:S02]  /*ac60*/  HADD2.F32 R14, -RZ, R14.H1_H1 ;  /* 0x3000000eff0e7230 */ /* 0x000fc40000004100 */
[--C-:B------:R-:W-:Y:S02]  /*ac70*/  HADD2.F32 R11, -RZ, R7.reuse.H0_H0 ;  /* 0x20000007ff0b7230 */ /* 0x100fe40000004100 */
[----:B------:R-:W-:Y:S02]  /*ac80*/  HADD2.F32 R7, -RZ, R7.H1_H1 ;  /* 0x30000007ff077230 */ /* 0x000fe40000004100 */
[C---:B------:R-:W-:Y:S01]  /*ac90*/  FMUL.FTZ R46, R14.reuse, R29 ;  /* 0x0000001d0e2e7220 */ /* 0x040fe20000410000 */
[-C--:B------:R-:W-:Y:S01]  /*aca0*/  FMUL.FTZ R50, R14, R21.reuse ;  /* 0x000000150e327220 */ /* 0x080fe20000410000 */
[----:B------:R-:W-:Y:S01]  /*acb0*/  F2FP.F16.E4M3.UNPACK_B R14, R8 ;  /* 0x00000008ff0e723e */ /* 0x000fe200020006ff */
[----:B------:R-:W-:Y:S01]  /*acc0*/  FFMA.FTZ R37, R11, R34, R20 ;  /* 0x000000220b257223 */ /* 0x000fe20000010014 */
[C---:B------:R-:W-:Y:S01]  /*acd0*/  FFMA.FTZ R45, R7.reuse, R21, -R46 ;  /* 0x00000015072d7223 */ /* 0x040fe2000001082e */
[----:B------:R-:W-:Y:S01]  /*ace0*/  FFMA.FTZ R50, R7, R29, R50 ;  /* 0x0000001d07327223 */ /* 0x000fe20000010032 */
[----:B------:R-:W-:Y:S01]  /*acf0*/  FFMA.FTZ R40, R11, R27, -R40 ;  /* 0x0000001b0b287223 */ /* 0x000fe20000010828 */
[----:B------:R-:W-:-:S02]  /*ad00*/  HADD2.F32 R20, -RZ, R14.H0_H0 ;  /* 0x2000000eff147230 */ /* 0x000fc40000004100 */
[----:B------:R-:W-:Y:S01]  /*ad10*/  HADD2.F32 R7, -RZ, R6.H0_H0 ;  /* 0x20000006ff077230 */ /* 0x000fe20000004100 */
[----:B------:R-:W-:Y:S01]  /*ad20*/  F2FP.SATFINITE.E4M3.F32.PACK_AB_MERGE_C R37, R50, R37, RZ ;  /* 0x000000253225723e */ /* 0x000fe200048070ff */
[--C-:B------:R-:W-:Y:S01]  /*ad30*/  HADD2.F32 R8, -RZ, R3.reuse.H0_H0 ;  /* 0x20000003ff087230 */ /* 0x100fe20000004100 */
[----:B------:R-:W-:Y:S01]  /*ad40*/  F2FP.SATFINITE.E4M3.F32.PACK_AB_MERGE_C R40, R45, R40, RZ ;  /* 0x000000282d28723e */ /* 0x000fe200048070ff */
[----:B------:R-:W-:Y:S02]  /*ad50*/  HADD2.F32 R11, -RZ, R3.H1_H1 ;  /* 0x30000003ff0b7230 */ /* 0x000fe40000004100 */
[----:B------:R-:W-:Y:S02]  /*ad60*/  HADD2.F32 R21, -RZ, R14.H1_H1 ;  /* 0x3000000eff157230 */ /* 0x000fe40000004100 */
[C---:B------:R-:W-:Y:S01]  /*ad70*/  FMUL.FTZ R14, R7.reuse, R20 ;  /* 0x00000014070e7220 */ /* 0x040fe20000410000 */
[----:B------:R-:W-:Y:S02]  /*ad80*/  HADD2.F32 R6, -RZ, R6.H1_H1 ;  /* 0x30000006ff067230 */ /* 0x000fe40000004100 */
[----:B------:R-:W-:Y:S01]  /*ad90*/  FMUL.FTZ R7, R7, R8 ;  /* 0x0000000807077220 */ /* 0x000fe20000410000 */
[----:B------:R-:W-:-:S02]  /*ada0*/  HADD2.F32 R3, -RZ, R4.H0_H0 ;  /* 0x20000004ff037230 */ /* 0x000fc40000004100 */
[----:B------:R-:W-:Y:S02]  /*adb0*/  HADD2.F32 R4, -RZ, R4.H1_H1 ;  /* 0x30000004ff047230 */ /* 0x000fe40000004100 */
[C---:B------:R-:W-:Y:S01]  /*adc0*/  FMUL.FTZ R27, R6.reuse, R21 ;  /* 0x00000015061b7220 */ /* 0x040fe20000410000 */
        /* <DEDUP_REMOVED lines=12> */
[----:B------:R-:W-:-:S02]  /*ae90*/  F2FP.SATFINITE.E4M3.F32.PACK_AB_MERGE_C R11, R30, R25, R11 ;  /* 0x000000191e0b723e */ /* 0x000fc4000480700b */
[----:B------:R-:W-:Y:S01]  /*aea0*/  F2FP.SATFINITE.E4M3.F32.PACK_AB_MERGE_C R8, R35, R38, R8 ;  /* 0x000000262308723e */ /* 0x000fe20004807008 */
[----:B------:R4:W-:Y:S01]  /*aeb0*/  STS.128 [R49+0xf000], R4 ;  /* 0x00f0000431007388 */ /* 0x0009e20000000c00 */
[----:B------:R-:W-:-:S05]  /*aec0*/  F2FP.SATFINITE.E4M3.F32.PACK_AB_MERGE_C R10, R34, R3, R37 ;  /* 0x00000003220a723e */ /* 0x000fca0004807025 */
[----:B------:R4:W-:Y:S02]  /*aed0*/  STS.128 [R0+0xf000], R8 ;  /* 0x00f0000800007388 */ /* 0x0009e40000000c00 */
.L_x_383:
[----:B------:R-:W-:Y:S05]  /*aee0*/  BSYNC B0 ;  /* 0x0000000000007941 */ /* 0x000fea0003800000 */
.L_x_376:
[----:B------:R-:W-:Y:S01]  /*aef0*/  @!PT LDS RZ, [RZ] ;  /* 0x00000000fffff984 */ /* 0x000fe20000000800 */
[----:B------:R-:W-:Y:S01]  /*af00*/  @!PT LDS RZ, [RZ] ;  /* 0x00000000fffff984 */ /* 0x000fe20000000800 */
[----:B------:R-:W-:Y:S01]  /*af10*/  @!PT LDS RZ, [RZ] ;  /* 0x00000000fffff984 */ /* 0x000fe20000000800 */
[----:B------:R-:W-:Y:S01]  /*af20*/  @!PT LDS RZ, [RZ] ;  /* 0x00000000fffff984 */ /* 0x000fe20000000800 */
[----:B------:R1:W-:Y:S06]  /*af30*/  MEMBAR.ALL.CTA ;  /* 0x0000000000007992 */ /* 0x0003ec0000008000 */
[----:B-1----:R-:W1:Y:S01]  /*af40*/  FENCE.VIEW.ASYNC.S ;  /* 0x00000000000073c6 */ /* 0x002e620000000000 */
[----:B------:R-:W-:Y:S05]  /*af50*/  WARPSYNC.ALL ;  /* 0x0000000000007948 */ /* 0x000fea0003800000 */
[----:B-1----:R-:W-:Y:S06]  /*af60*/  BAR.SYNC.DEFER_BLOCKING 0xd, 0x180 ;  /* 0x0346000000007b1d */ /* 0x002fec0000010000 */
.L_x_373:
[----:B---34-:R-:W-:-:S05]  /*af70*/  IMAD.U32 R0, RZ, RZ, UR36 ;  /* 0x00000024ff007e24 */ /* 0x018fca000f8e00ff */
[----:B------:R-:W-:-:S13]  /*af80*/  ISETP.NE.AND P0, PT, R0, 0x3, PT ;  /* 0x000000030000780c */ /* 0x000fda0003f05270 */
[----:B------:R-:W-:Y:S05]  /*af90*/  @!P0 BRA `(.L_x_395) ;  /* 0x0000000000048947 */ /* 0x000fea0003800000 */
[----:B------:R-:W-:Y:S01]  /*afa0*/  BPT.TRAP 0x1 ;  /* 0x000000040000795c */ /* 0x000fe20000300000 */
.L_x_395:
[----:B------:R-:W-:Y:S01]  /*afb0*/  IMAD R0, R154, 0x8, R16 ;  /* 0x000000089a007824 */ /* 0x000fe200078e0210 */
[----:B0----5:R-:W-:-:S04]  /*afc0*/  SHF.L.U32 R7, R155, 0x1f, RZ ;  /* 0x0000001f9b077819 */ /* 0x021fc800000006ff */
[----:B------:R0:W3:Y:S01]  /*afd0*/  SYNCS.PHASECHK.TRANS64.TRYWAIT P1, [R0+URZ+0x19c30], R7 ;  /* 0x019c3007000075a7 */ /* 0x0000e2000802017f */
[----:B------:R-:W-:Y:S05]  /*afe0*/  @!P0 BRA `(.L_x_396) ;  /* 0x0000000000048947 */ /* 0x000fea0003800000 */
[----:B------:R-:W-:Y:S01]  /*aff0*/  BPT.TRAP 0x1 ;  /* 0x000000040000795c */ /* 0x000fe20000300000 */
.L_x_396:
[----:B-1----:R-:W-:Y:S01]  /*b000*/  VIADD R3, R16, 0x13800 ;  /* 0x0001380010037836 */ /* 0x002fe20000000000 */
[----:B------:R-:W-:Y:S01]  /*b010*/  LOP3.LUT R4, R36, 0x10000, RZ, 0xfc, !PT ;  /* 0x0001000024047812 */ /* 0x000fe200078efcff */
[----:B------:R-:W-:-:S03]  /*b020*/  IMAD.MOV.U32 R5, RZ, RZ, -0x3ffffff0 ;  /* 0xc0000010ff057424 */ /* 0x000fc600078e00ff */
[----:B------:R-:W-:-:S04]  /*b030*/  SHF.R.U32.HI R3, RZ, 0x4, R3 ;  /* 0x00000004ff037819 */ /* 0x000fc80000011603 */
[----:B------:R-:W-:-:S04]  /*b040*/  LOP3.LUT R3, R3, 0x3fff, RZ, 0xc0, !PT ;  /* 0x00003fff03037812 */ /* 0x000fc800078ec0ff */
[----:B--2---:R-:W-:Y:S01]  /*b050*/  LOP3.LUT R21, R3, 0x10000, RZ, 0xfc, !PT ;  /* 0x0001000003157812 */ /* 0x004fe200078efcff */
[----:B---3--:R-:W-:Y:S06]  /*b060*/  @P1 BRA `(.L_x_397) ;  /* 0x0000000000081947 */ /* 0x008fec0003800000 */
[----:B------:R-:W1:Y:S02]  /*b070*/  SYNCS.PHASECHK.TRANS64.TRYWAIT P1, [R0+URZ+0x19c30], R7 ;  /* 0x019c3007000075a7 */ /* 0x000e64000802017f */
[----:B-1----:R-:W-:Y:S05]  /*b080*/  @!P1 BRA `(.L_x_398) ;  /* 0x000000e400889947 */ /* 0x002fea0003800000 */
.L_x_397:
[----:B------:R-:W-:Y:S01]  /*b090*/  IMAD R8, R154, 0x300, R21 ;  /* 0x000003009a087824 */ /* 0x000fe200078e0215 */
[----:B------:R-:W-:Y:S05]  /*b0a0*/  WARPSYNC.ALL ;  /* 0x0000000000007948 */ /* 0x000fea0003800000 */
[----:B------:R-:W-:Y:S01]  /*b0b0*/  IMAD.MOV.U32 R9, RZ, RZ, -0x3ffffff0 ;  /* 0xc0000010ff097424 */ /* 0x000fe200078e00ff */
[C---:B------:R-:W-:Y:S01]  /*b0c0*/  R2UR UR4, R4.reuse ;  /* 0x00000000040472ca */ /* 0x040fe200000e0000 */
[----:B------:R-:W-:Y:S01]  /*b0d0*/  WARPGROUP.ARRIVE ;  /* 0x00000000000079c5 */ /* 0x000fe20000000000 */
[----:B------:R-:W-:Y:S01]  /*b0e0*/  R2UR UR5, R5 ;  /* 0x00000000050572ca */ /* 0x000fe200000e0000 */
[----:B------:R-:W-:Y:S01]  /*b0f0*/  VIADD R10, R4, 0x180 ;  /* 0x00000180040a7836 */ /* 0x000fe20000000000 */
[C---:B------:R-:W-:Y:S01]  /*b100*/  R2UR UR6, R8.reuse ;  /* 0x00000000080672ca */ /* 0x040fe200000e0000 */
[----:B------:R-:W-:Y:S01]  /*b110*/  IMAD.MOV.U32 R11, RZ, RZ, -0x3ffffff0 ;  /* 0xc0000010ff0b7424 */ /* 0x000fe200078e00ff */
[----:B------:R-:W-:Y:S01]  /*b120*/  R2UR UR7, R9 ;  /* 0x00000000090772ca */ /* 0x000fe200000e0000 */
[----:B------:R-:W-:Y:S01]  /*b130*/  VIADD R6, R8, 0x100 ;  /* 0x0000010008067836 */ /* 0x000fe20000000000 */
[----:B------:R-:W-:-:S02]  /*b140*/  P2R R89, PR, RZ, 0x1 ;  /* 0x00000001ff597803 */ /* 0x000fc40000000000 */
[----:B------:R2:W-:Y:S04]  /*b150*/  STL.64 [R1], R10 ;  /* 0x0000000a01007387 */ /* 0x0005e80000100a00 */
[----:B------:R-:W3:Y:S04]  /*b160*/  LDL R91, [R1+0x5c] ;  /* 0x00005c00015b7983 */ /* 0x000ee80000100800 */
[----:B------:R-:W4:Y:S01]  /*b170*/  LDL R90, [R1+0xc] ;  /* 0x00000c00015a7983 */ /* 0x000f220000100800 */
[----:B------:R-:W-:Y:S01]  /*b180*/  QGMMA.64x128x32.F32.E4M3.E4M3 R24, gdesc[UR4], RZ, !UPT, gsb0 ;  /* 0x01e00000041879f3 */ /* 0x000fe2000c0008ff */
[----:B01----:R-:W-:-:S02]  /*b190*/  MOV R7, 0xc0000010 ;  /* 0xc000001000077802 */ /* 0x003fc40000000f00 */
[----:B------:R-:W-:Y:S02]  /*b1a0*/  R2UR UR4, R10 ;  /* 0x000000000a0472ca */ /* 0x000fe400000e0000 */
[----:B------:R-:W-:Y:S02]  /*b1b0*/  R2UR UR5, R11 ;  /* 0x000000000b0572ca */ /* 0x000fe400000e0000 */
[----:B------:R-:W-:Y:S02]  /*b1c0*/  R2UR UR6, R6 ;  /* 0x00000000060672ca */ /* 0x000fe400000e0000 */
[----:B------:R-:W-:Y:S01]  /*b1d0*/  R2UR UR7, R7 ;  /* 0x00000000070772ca */ /* 0x000fe200000e0000 */
[----:B------:R-:W-:Y:S02]  /*b1e0*/  VIADD R6, R4, 0x300 ;  /* 0x0000030004067836 */ /* 0x000fe40000000000 */
[----:B------:R-:W-:Y:S02]  /*b1f0*/  VIADD R8, R8, 0x200 ;  /* 0x0000020008087836 */ /* 0x000fe40000000000 */
[----:B------:R-:W-:-:S02]  /*b200*/  IMAD.MOV.U32 R7, RZ, RZ, -0x3ffffff0 ;  /* 0xc0000010ff077424 */ /* 0x000fc400078e00ff */
[----:B------:R-:W-:Y:S01]  /*b210*/  IMAD.MOV.U32 R9, RZ, RZ, -0x3ffffff0 ;  /* 0xc0000010ff097424 */ /* 0x000fe200078e00ff */
[----:B------:R-:W-:Y:S02]  /*b220*/  WARPGROUP.DEPBAR.LE gsb0, 0x0 ;  /* 0x00008000000079c5 */ /* 0x000fe40000010000 */
[----:B------:R-:W-:-:S06]  /*b230*/  WARPGROUP.ARRIVE ;  /* 0x00000000000079c5 */ /* 0x000fcc0000000000 */
[----:B------:R-:W-:Y:S01]  /*b240*/  QGMMA.64x128x32.F32.E4M3.E4M3 R24, gdesc[UR4], R24, gsb0 ;  /* 0x01e00000041879f3 */ /* 0x000fe20008000818 */
[----:B------:R-:W-:Y:S02]  /*b250*/  R2UR UR4, R6 ;  /* 0x00000000060472ca */ /* 0x000fe400000e0000 */
[----:B------:R-:W-:Y:S02]  /*b260*/  R2UR UR5, R7 ;  /* 0x00000000070572ca */ /* 0x000fe400000e0000 */
[----:B------:R-:W-:Y:S02]  /*b270*/  R2UR UR6, R8 ;  /* 0x00000000080672ca */ /* 0x000fe400000e0000 */
[----:B------:R-:W-:Y:S01]  /*b280*/  R2UR UR7, R9 ;  /* 0x00000000090772ca */ /* 0x000fe200000e0000 */
[----:B------:R-:W-:Y:S02]  /*b290*/  WARPGROUP.DEPBAR.LE gsb0, 0x0 ;  /* 0x00008000000079c5 */ /* 0x000fe40000010000 */
[----:B------:R-:W-:-:S10]  /*b2a0*/  WARPGROUP.ARRIVE ;  /* 0x00000000000079c5 */ /* 0x000fd40000000000 */
[----:B------:R-:W-:Y:S01]  /*b2b0*/  QGMMA.64x128x32.F32.E4M3.E4M3 R24, gdesc[UR4], R24, gsb0 ;  /* 0x01e00000041879f3 */ /* 0x000fe20008000818 */
[----:B------:R-:W-:Y:S02]  /*b2c0*/  ULDC UR4, c[0x0][0x988] ;  /* 0x0002620000047ab9 */ /* 0x000fe40000000800 */
[----:B------:R-:W-:Y:S02]  /*b2d0*/  WARPGROUP.DEPBAR.LE gsb0, 0x0 ;  /* 0x00008000000079c5 */ /* 0x000fe40000010000 */
[C---:B------:R-:W-:Y:S01]  /*b2e0*/  FMUL.FTZ R3, R2.reuse, R24 ;  /* 0x0000001802037220 */ /* 0x040fe20000410000 */
[C---:B------:R-:W-:Y:S01]  /*b2f0*/  FMUL.FTZ R8, R2.reuse, R25 ;  /* 0x0000001902087220 */ /* 0x040fe20000410000 */
[C---:B------:R-:W-:Y:S01]  /*b300*/  FMUL.FTZ R20, R2.reuse, R33 ;  /* 0x0000002102147220 */ /* 0x040fe20000410000 */
[C---:B--2---:R-:W-:Y:S01]  /*b310*/  FMUL.FTZ R11, R2.reuse, R28 ;  /* 0x0000001c020b7220 */ /* 0x044fe20000410000 */
[C---:B------:R-:W-:Y:S01]  /*b320*/  FMUL.FTZ R10, R2.reuse, R27 ;  /* 0x0000001b020a7220 */ /* 0x040fe20000410000 */
[C---:B------:R-:W-:Y:S01]  /*b330*/  FMUL.FTZ R27, R2.reuse, R37 ;  /* 0x00000025021b7220 */ /* 0x040fe20000410000 */
[----:B------:R-:W0:Y:S01]  /*b340*/  MUFU.TANH R3, R3 ;  /* 0x0000000300037308 */ /* 0x000e220000002400 */
[C---:B------:R-:W-:Y:S01]  /*b350*/  FMUL.FTZ R12, R2.reuse, R29 ;  /* 0x0000001d020c7220 */ /* 0x040fe20000410000 */
[C---:B------:R-:W-:Y:S01]  /*b360*/  FMUL.FTZ R37, R2.reuse, R47 ;  /* 0x0000002f02257220 */ /* 0x040fe20000410000 */
[----:B------:R-:W-:Y:S01]  /*b370*/  FMUL.FTZ R47, R2, R57 ;  /* 0x00000039022f7220 */ /* 0x000fe20000410000 */
[----:B---3--:R-:W-:-:S04]  /*b380*/  IMAD.IADD R57, R91, 0x1, R88 ;  /* 0x000000015b397824 */ /* 0x008fc800078e0258 */
[----:B------:R-:W1:Y:S01]  /*b390*/  MUFU.TANH R8, R8 ;  /* 0x0000000800087308 */ /* 0x000e620000002400 */
[----:B------:R-:W-:Y:S01]  /*b3a0*/  FMUL.FTZ R15, R2, R32 ;  /* 0x00000020020f7220 */ /* 0x000fe20000410000 */
[----:B----4-:R-:W-:-:S06]  /*b3b0*/  IMAD R57, R90, -0x80, R57 ;  /* 0xffffff805a397824 */ /* 0x010fcc00078e0239 */
[----:B------:R-:W2:Y:S01]  /*b3c0*/  MUFU.TANH R20, R20 ;  /* 0x0000001400147308 */ /* 0x000ea20000002400 */
[----:B------:R-:W-:-:S07]  /*b3d0*/  FMUL.FTZ R9, R2, R26 ;  /* 0x0000001a02097220 */ /* 0x000fce0000410000 */
[----:B------:R-:W3:Y:S01]  /*b3e0*/  MUFU.TANH R11, R11 ;  /* 0x0000000b000b7308 */ /* 0x000ee20000002400 */
[----:B------:R-:W-:Y:S01]  /*b3f0*/  FMUL.FTZ R14, R2, R31 ;  /* 0x0000001f020e7220 */ /* 0x000fe20000410000 */
[----:B------:R-:W-:-:S06]  /*b400*/  ISETP.GT.AND P1, PT, R57, RZ, PT ;  /* 0x000000ff3900720c */ /* 0x000fcc0003f24270 */
[----:B------:R-:W4:Y:S01]  /*b410*/  MUFU.TANH R12, R12 ;  /* 0x0000000c000c7308 */ /* 0x000f220000002400 */
[C---:B------:R-:W-:Y:S01]  /*b420*/  ISETP.GT.AND P2, PT, R57.reuse, 0x1, PT ;  /* 0x000000013900780c */ /* 0x040fe20003f44270 */
[C---:B------:R-:W-:Y:S01]  /*b430*/  FMUL.FTZ R26, R2.reuse, R36 ;  /* 0x00000024021a7220 */ /* 0x040fe20000410000 */
[----:B------:R-:W-:Y:S01]  /*b440*/  FMUL.FTZ R28, R2, R38 ;  /* 0x00000026021c7220 */ /* 0x000fe20000410000 */
[----:B------:R-:W-:-:S04]  /*b450*/  ISETP.GT.AND P3, PT, R57, 0x11, PT ;  /* 0x000000113900780c */ /* 0x000fc80003f64270 */
[----:B------:R-:W5:Y:S01]  /*b460*/  MUFU.TANH R15, R15 ;  /* 0x0000000f000f7308 */ /* 0x000f620000002400 */
[C---:B------:R-:W-:Y:S01]  /*b470*/  FMUL.FTZ R13, R2.reuse, R30 ;  /* 0x0000001e020d7220 */ /* 0x040fe20000410000 */
[C---:B------:R-:W-:Y:S01]  /*b480*/  FMUL.FTZ R38, R2.reuse, R48 ;  /* 0x0000003002267220 */ /* 0x040fe20000410000 */
[----:B------:R-:W-:Y:S01]  /*b490*/  ISETP.GT.AND P6, PT, R57, 0x8, PT ;  /* 0x000000083900780c */ /* 0x000fe20003fc4270 */
[----:B------:R-:W-:Y:S01]  /*b4a0*/  FMUL.FTZ R31, R2, R41 ;  /* 0x00000029021f7220 */ /* 0x000fe20000410000 */
[----:B0-----:R-:W-:-:S03]  /*b4b0*/  FSEL R3, R3, -INF , P1 ;  /* 0xff80000003037808 */ /* 0x001fc60000800000 */
[----:B------:R-:W0:Y:S01]  /*b4c0*/  MUFU.TANH R9, R9 ;  /* 0x0000000900097308 */ /* 0x000e220000002400 */
[----:B-1----:R-:W-:Y:S01]  /*b4d0*/  FSEL R8, R8, -INF , P2 ;  /* 0xff80000008087808 */ /* 0x002fe20001000000 */
[C---:B------:R-:W-:Y:S01]  /*b4e0*/  FMUL.FTZ R48, R2.reuse, R58 ;  /* 0x0000003a02307220 */ /* 0x040fe20000410000 */
[C---:B------:R-:W-:Y:S01]  /*b4f0*/  FMUL.FTZ R41, R2.reuse, R51 ;  /* 0x0000003302297220 */ /* 0x040fe20000410000 */
[C---:B------:R-:W-:Y:S01]  /*b500*/  FMUL.FTZ R58, R2.reuse, R67 ;  /* 0x00000043023a7220 */ /* 0x040fe20000410000 */
[----:B------:R-:W-:Y:S01]  /*b510*/  FMUL.FTZ R51, R2, R61 ;  /* 0x0000003d02337220 */ /* 0x000fe20000410000 */
[----:B--2---:R-:W-:Y:S02]  /*b520*/  FSEL R67, R20, -INF , P3 ;  /* 0xff80000014437808 */ /* 0x004fe40001800000 */
[----:B------:R-:W1:Y:S01]  /*b530*/  MUFU.TANH R14, R14 ;  /* 0x0000000e000e7308 */ /* 0x000e620000002400 */
[----:B------:R-:W-:Y:S01]  /*b540*/  ISETP.GT.AND P5, PT, R57, 0x9, PT ;  /* 0x000000093900780c */ /* 0x000fe20003fa4270 */
[C---:B------:R-:W-:Y:S01]  /*b550*/  FMUL.FTZ R30, R2.reuse, R40 ;  /* 0x00000028021e7220 */ /* 0x040fe20000410000 */
[----:B---3--:R-:W-:Y:S01]  /*b560*/  FSEL R61, R11, -INF , P6 ;  /* 0xff8000000b3d7808 */ /* 0x008fe20003000000 */
[----:B------:R-:W-:Y:S01]  /*b570*/  FMUL.FTZ R33, R2, R43 ;  /* 0x0000002b02217220 */ /* 0x000fe20000410000 */
[----:B------:R-:W-:-:S03]  /*b580*/  FMNMX.FTZ R20, R3, R8, !PT ;  /* 0x0000000803147209 */ /* 0x000fc60007810000 */
[----:B------:R-:W2:Y:S01]  /*b590*/  MUFU.TANH R10, R10 ;  /* 0x0000000a000a7308 */ /* 0x000ea20000002400 */
[C---:B------:R-:W-:Y:S01]  /*b5a0*/  FMUL.FTZ R43, R2.reuse, R53 ;  /* 0x00000035022b7220 */ /* 0x040fe20000410000 */
[C---:B------:R-:W-:Y:S01]  /*b5b0*/  FMUL.FTZ R53, R2.reuse, R63 ;  /* 0x0000003f02357220 */ /* 0x040fe20000410000 */
[----:B------:R-:W-:-:S05]  /*b5c0*/  FMUL.FTZ R24, R2, R34 ;  /* 0x0000002202187220 */ /* 0x000fca0000410000 */
[----:B------:R-:W3:Y:S01]  /*b5d0*/  MUFU.TANH R26, R26 ;  /* 0x0000001a001a7308 */ /* 0x000ee20000002400 */
[----:B------:R-:W-:Y:S02]  /*b5e0*/  ISETP.GT.AND P4, PT, R57, 0x10, PT ;  /* 0x000000103900780c */ /* 0x000fe40003f84270 */
[----:B----4-:R-:W-:Y:S02]  /*b5f0*/  FSEL R63, R12, -INF , P5 ;  /* 0xff8000000c3f7808 */ /* 0x010fe40002800000 */
[----:B------:R-:W-:-:S03]  /*b600*/  FMNMX.FTZ R20, R61, R20, !PT ;  /* 0x000000143d147209 */ /* 0x000fc60007810000 */
[----:B------:R-:W4:Y:S01]  /*b610*/  MUFU.TANH R13, R13 ;  /* 0x0000000d000d7308 */ /* 0x000f220000002400 */
[----:B------:R-:W-:Y:S01]  /*b620*/  FMUL.FTZ R25, R2, R35 ;  /* 0x0000002302197220 */ /* 0x000fe20000410000 */
[----:B-----5:R-:W-:-:S06]  /*b630*/  FSEL R15, R15, -INF , P4 ;  /* 0xff8000000f0f7808 */ /* 0x020fcc0002000000 */
[----:B------:R-:W5:Y:S01]  /*b640*/  MUFU.TANH R27, R27 ;  /* 0x0000001b001b7308 */ /* 0x000f620000002400 */
[----:B------:R-:W-:Y:S01]  /*b650*/  FMNMX.FTZ R20, R63, R20, !PT ;  /* 0x000000143f147209 */ /* 0x000fe20007810000 */
[----:B------:R-:W-:Y:S01]  /*b660*/  FMUL.FTZ R34, R2, R44 ;  /* 0x0000002c02227220 */ /* 0x000fe20000410000 */
[----:B0-----:R-:W-:-:S05]  /*b670*/  FSEL R9, R9, -INF , P1 ;  /* 0xff80000009097808 */ /* 0x001fca0000800000 */
[----:B------:R-:W0:Y:S01]  /*b680*/  MUFU.TANH R30, R30 ;  /* 0x0000001e001e7308 */ /* 0x000e220000002400 */
[----:B------:R-:W-:Y:S01]  /*b690*/  ISETP.GT.AND P1, PT, R57, 0x18, PT ;  /* 0x000000183900780c */ /* 0x000fe20003f24270 */
[----:B------:R-:W-:Y:S01]  /*b6a0*/  FMUL.FTZ R35, R2, R45 ;  /* 0x0000002d02237220 */ /* 0x000fe20000410000 */
[----:B------:R-:W-:-:S05]  /*b6b0*/  FMNMX.FTZ R20, R15, R20, !PT ;  /* 0x000000140f147209 */ /* 0x000fca0007810000 */
[----:B------:R-:W0:Y:S01]  /*b6c0*/  MUFU.TANH R24, R24 ;  /* 0x0000001800187308 */ /* 0x000e220000002400 */
[----:B-1----:R-:W-:Y:S01]  /*b6d0*/  FSEL R11, R14, -INF , P5 ;  /* 0xff8000000e0b7808 */ /* 0x002fe20002800000 */
[----:B------:R-:W-:Y:S01]  /*b6e0*/  FMUL.FTZ R14, R2, R71 ;  /* 0x00000047020e7220 */ /* 0x000fe20000410000 */
[----:B--2---:R-:W-:-:S05]  /*b6f0*/  FSEL R10, R10, -INF , P2 ;  /* 0xff8000000a0a7808 */ /* 0x004fca0001000000 */
[----:B------:R-:W1:Y:S01]  /*b700*/  MUFU.TANH R31, R31 ;  /* 0x0000001f001f7308 */ /* 0x000e620000002400 */
[----:B------:R-:W-:Y:S01]  /*b710*/  FMUL.FTZ R29, R2, R39 ;  /* 0x00000027021d7220 */ /* 0x000fe20000410000 */
[----:B------:R-:W-:Y:S02]  /*b720*/  ISETP.GT.AND P2, PT, R57, 0x19, PT ;  /* 0x000000193900780c */ /* 0x000fe40003f44270 */
[----:B---3--:R-:W-:Y:S02]  /*b730*/  FSEL R71, R26, -INF , P1 ;  /* 0xff8000001a477808 */ /* 0x008fe40000800000 */
[----:B------:R-:W-:Y:S02]  /*b740*/  FMNMX.FTZ R20, R67, R20, !PT ;  /* 0x0000001443147209 */ /* 0x000fe40007810000 */
[----:B------:R-:W2:Y:S01]  /*b750*/  MUFU.TANH R25, R25 ;  /* 0x0000001900197308 */ /* 0x000ea20000002400 */
[----:B----4-:R-:W-:Y:S01]  /*b760*/  FSEL R13, R13, -INF , P6 ;  /* 0xff8000000d0d7808 */ /* 0x010fe20003000000 */
[----:B------:R-:W-:Y:S01]  /*b770*/  FMUL.FTZ R32, R2, R42 ;  /* 0x0000002a02207220 */ /* 0x000fe20000410000 */
[----:B------:R-:W-:-:S05]  /*b780*/  ISETP.GT.AND P6, PT, R57, 0x20, PT ;  /* 0x000000203900780c */ /* 0x000fca0003fc4270 */
[----:B------:R-:W3:Y:S01]  /*b790*/  MUFU.TANH R34, R34 ;  /* 0x0000002200227308 */ /* 0x000ee20000002400 */
[----:B-----5:R-:W-:Y:S01]  /*b7a0*/  FSEL R27, R27, -INF , P2 ;  /* 0xff8000001b1b7808 */ /* 0x020fe20001000000 */
[----:B------:R-:W-:Y:S01]  /*b7b0*/  FMUL.FTZ R39, R2, R49 ;  /* 0x0000003102277220 */ /* 0x000fe20000410000 */
[----:B------:R-:W-:-:S05]  /*b7c0*/  FMNMX.FTZ R20, R71, R20, !PT ;  /* 0x0000001447147209 */ /* 0x000fca0007810000 */
[----:B------:R-:W4:Y:S01]  /*b7d0*/  MUFU.TANH R28, R28 ;  /* 0x0000001c001c7308 */ /* 0x000f220000002400 */
[----:B------:R-:W-:Y:S01]  /*b7e0*/  ISETP.GT.AND P5, PT, R57, 0x21, PT ;  /* 0x000000213900780c */ /* 0x000fe20003fa4270 */
[----:B------:R-:W-:Y:S01]  /*b7f0*/  FMUL.FTZ R42, R2, R52 ;  /* 0x00000034022a7220 */ /* 0x000fe20000410000 */
[----:B0-----:R-:W-:-:S05]  /*b800*/  FSEL R93, R30, -INF , P6 ;  /* 0xff8000001e5d7808 */ /* 0x001fca0003000000 */
[----:B------:R-:W0:Y:S01]  /*b810*/  MUFU.TANH R35, R35 ;  /* 0x0000002300237308 */ /* 0x000e220000002400 */
[----:B------:R-:W-:Y:S01]  /*b820*/  FMNMX.FTZ R20, R27, R20, !PT ;  /* 0x000000141b147209 */ /* 0x000fe20007810000 */
[C---:B------:R-:W-:Y:S01]  /*b830*/  FMUL.FTZ R45, R2.reuse, R55 ;  /* 0x00000037022d7220 */ /* 0x040fe20000410000 */
[----:B------:R-:W-:-:S05]  /*b840*/  FMUL.FTZ R55, R2, R65 ;  /* 0x0000004102377220 */ /* 0x000fca0000410000 */
[----:B------:R-:W5:Y:S01]  /*b850*/  MUFU.TANH R29, R29 ;  /* 0x0000001d001d7308 */ /* 0x000f620000002400 */
[----:B------:R-:W-:Y:S01]  /*b860*/  FSEL R65, R24, -INF , P4 ;  /* 0xff80000018417808 */ /* 0x000fe20002000000 */
[----:B------:R-:W-:Y:S01]  /*b870*/  FMUL.FTZ R36, R2, R46 ;  /* 0x0000002e02247220 */ /* 0x000fe20000410000 */
[----:B------:R-:W-:-:S05]  /*b880*/  ISETP.GT.AND P4, PT, R57, 0x28, PT ;  /* 0x000000283900780c */ /* 0x000fca0003f84270 */
[----:B------:R-:W5:Y:S01]  /*b890*/  MUFU.TANH R38, R38 ;  /* 0x0000002600267308 */ /* 0x000f620000002400 */
[----:B-1----:R-:W-:Y:S02]  /*b8a0*/  FSEL R31, R31, -INF , P5 ;  /* 0xff8000001f1f7808 */ /* 0x002fe40002800000 */
[----:B------:R-:W-:-:S05]  /*b8b0*/  FMNMX.FTZ R20, R93, R20, !PT ;  /* 0x000000145d147209 */ /* 0x000fca0007810000 */
[----:B------:R-:W1:Y:S01]  /*b8c0*/  MUFU.TANH R32, R32 ;  /* 0x0000002000207308 */ /* 0x000e620000002400 */
[----:B--2---:R-:W-:Y:S01]  /*b8d0*/  FSEL R25, R25, -INF , P3 ;  /* 0xff80000019197808 */ /* 0x004fe20001800000 */
[----:B------:R-:W-:Y:S01]  /*b8e0*/  FMUL.FTZ R40, R2, R50 ;  /* 0x0000003202287220 */ /* 0x000fe20000410000 */
[----:B------:R-:W-:-:S05]  /*b8f0*/  ISETP.GT.AND P3, PT, R57, 0x29, PT ;  /* 0x000000293900780c */ /* 0x000fca0003f64270 */
[----:B------:R-:W2:Y:S01]  /*b900*/  MUFU.TANH R39, R39 ;  /* 0x0000002700277308 */ /* 0x000ea20000002400 */
[----:B---3--:R-:W-:Y:S01]  /*b910*/  FSEL R95, R34, -INF , P4 ;  /* 0xff800000225f7808 */ /* 0x008fe20002000000 */
[C---:B------:R-:W-:Y:S01]  /*b920*/  FMUL.FTZ R46, R2.reuse, R56 ;  /* 0x00000038022e7220 */ /* 0x040fe20000410000 */
[----:B------:R-:W-:Y:S01]  /*b930*/  FMNMX.FTZ R20, R31, R20, !PT ;  /* 0x000000141f147209 */ /* 0x000fe20007810000 */
[----:B------:R-:W-:-:S04]  /*b940*/  FMUL.FTZ R50, R2, R60 ;  /* 0x0000003c02327220 */ /* 0x000fc80000410000 */
[----:B------:R-:W3:Y:S01]  /*b950*/  MUFU.TANH R33, R33 ;  /* 0x0000002100217308 */ /* 0x000ee20000002400 */
[----:B------:R-:W-:Y:S01]  /*b960*/  FMUL.FTZ R60, R2, R69 ;  /* 0x00000045023c7220 */ /* 0x000fe20000410000 */
[----:B----4-:R-:W-:-:S06]  /*b970*/  FSEL R69, R28, -INF , P1 ;  /* 0xff8000001c457808 */ /* 0x010fcc0000800000 */
[----:B------:R-:W4:Y:S01]  /*b980*/  MUFU.TANH R42, R42 ;  /* 0x0000002a002a7308 */ /* 0x000f220000002400 */
[----:B------:R-:W-:Y:S02]  /*b990*/  ISETP.GT.AND P1, PT, R57, 0x30, PT ;  /* 0x000000303900780c */ /* 0x000fe40003f24270 */
[----:B0-----:R-:W-:Y:S02]  /*b9a0*/  FSEL R35, R35, -INF , P3 ;  /* 0xff80000023237808 */ /* 0x001fe40001800000 */
[----:B------:R-:W-:-:S03]  /*b9b0*/  FMNMX.FTZ R20, R95, R20, !PT ;  /* 0x000000145f147209 */ /* 0x000fc60007810000 */
[----:B------:R-:W0:Y:S01]  /*b9c0*/  MUFU.TANH R36, R36 ;  /* 0x0000002400247308 */ /* 0x000e220000002400 */
[----:B-----5:R-:W-:Y:S02]  /*b9d0*/  FSEL R29, R29, -INF , P2 ;  /* 0xff8000001d1d7808 */ /* 0x020fe40001000000 */
[----:B------:R-:W-:-:S05]  /*b9e0*/  ISETP.GT.AND P2, PT, R57, 0x31, PT ;  /* 0x000000313900780c */ /* 0x000fca0003f44270 */
[----:B------:R-:W5:Y:S01]  /*b9f0*/  MUFU.TANH R43, R43 ;  /* 0x0000002b002b7308 */ /* 0x000f620000002400 */
[----:B------:R-:W-:Y:S02]  /*ba00*/  FSEL R99, R38, -INF , P1 ;  /* 0xff80000026637808 */ /* 0x000fe40000800000 */
[----:B------:R-:W-:-:S05]  /*ba10*/  FMNMX.FTZ R20, R35, R20, !PT ;  /* 0x0000001423147209 */ /* 0x000fca0007810000 */
[----:B------:R-:W5:Y:S01]  /*ba20*/  MUFU.TANH R37, R37 ;  /* 0x0000002500257308 */ /* 0x000f620000002400 */
[----:B-1----:R-:W-:Y:S01]  /*ba30*/  FSEL R91, R32, -INF , P6 ;  /* 0xff800000205b7808 */ /* 0x002fe20003000000 */
[----:B------:R-:W-:Y:S01]  /*ba40*/  FMUL.FTZ R44, R2, R54 ;  /* 0x00000036022c7220 */ /* 0x000fe20000410000 */
[----:B------:R-:W-:-:S05]  /*ba50*/  ISETP.GT.AND P6, PT, R57, 0x38, PT ;  /* 0x000000383900780c */ /* 0x000fca0003fc4270 */
[----:B------:R-:W1:Y:S01]  /*ba60*/  MUFU.TANH R46, R46 ;  /* 0x0000002e002e7308 */ /* 0x000e620000002400 */
[----:B--2---:R-:W-:Y:S02]  /*ba70*/  FSEL R39, R39, -INF , P2 ;  /* 0xff80000027277808 */ /* 0x004fe40001000000 */
[----:B------:R-:W-:-:S05]  /*ba80*/  FMNMX.FTZ R20, R99, R20, !PT ;  /* 0x0000001463147209 */ /* 0x000fca0007810000 */
[----:B------:R-:W2:Y:S01]  /*ba90*/  MUFU.TANH R40, R40 ;  /* 0x0000002800287308 */ /* 0x000ea20000002400 */
[----:B---3--:R-:W-:Y:S01]  /*baa0*/  FSEL R33, R33, -INF , P5 ;  /* 0xff80000021217808 */ /* 0x008fe20002800000 */
[----:B------:R-:W-:Y:S01]  /*bab0*/  FMUL.FTZ R54, R2, R64 ;  /* 0x0000004002367220 */ /* 0x000fe20000410000 */
[----:B------:R-:W-:-:S05]  /*bac0*/  ISETP.GT.AND P5, PT, R57, 0x39, PT ;  /* 0x000000393900780c */ /* 0x000fca0003fa4270 */
[----:B------:R-:W3:Y:S01]  /*bad0*/  MUFU.TANH R47, R47 ;  /* 0x0000002f002f7308 */ /* 0x000ee20000002400 */
[----:B----4-:R-:W-:Y:S02]  /*bae0*/  FSEL R101, R42, -INF , P6 ;  /* 0xff8000002a657808 */ /* 0x010fe40003000000 */
[----:B------:R-:W-:Y:S01]  /*baf0*/  FMNMX.FTZ R20, R39, R20, !PT ;  /* 0x0000001427147209 */ /* 0x000fe20007810000 */
[----:B------:R-:W-:-:S04]  /*bb00*/  FMUL.FTZ R117, R2, R73 ;  /* 0x0000004902757220 */ /* 0x000fc80000410000 */
[----:B------:R-:W4:Y:S01]  /*bb10*/  MUFU.TANH R41, R41 ;  /* 0x0000002900297308 */ /* 0x000f220000002400 */
[----:B0-----:R-:W-:Y:S02]  /*bb20*/  FSEL R73, R36, -INF , P4 ;  /* 0xff80000024497808 */ /* 0x001fe40002000000 */
[----:B------:R-:W-:-:S05]  /*bb30*/  ISETP.GT.AND P4, PT, R57, 0x40, PT ;  /* 0x000000403900780c */ /* 0x000fca0003f84270 */
[----:B------:R-:W0:Y:S01]  /*bb40*/  MUFU.TANH R50, R50 ;  /* 0x0000003200327308 */ /* 0x000e220000002400 */
[----:B-----5:R-:W-:Y:S02]  /*bb50*/  FSEL R43, R43, -INF , P5 ;  /* 0xff8000002b2b7808 */ /* 0x020fe40002800000 */
[----:B------:R-:W-:-:S05]  /*bb60*/  FMNMX.FTZ R20, R101, R20, !PT ;  /* 0x0000001465147209 */ /* 0x000fca0007810000 */
[----:B------:R-:W5:Y:S01]  /*bb70*/  MUFU.TANH R44, R44 ;  /* 0x0000002c002c7308 */ /* 0x000f620000002400 */
[----:B------:R-:W-:Y:S01]  /*bb80*/  FSEL R37, R37, -INF , P3 ;  /* 0xff80000025257808 */ /* 0x000fe20001800000 */
[----:B------:R-:W-:Y:S01]  /*bb90*/  FMUL.FTZ R49, R2, R59 ;  /* 0x0000003b02317220 */ /* 0x000fe20000410000 */
[----:B------:R-:W-:-:S05]  /*bba0*/  ISETP.GT.AND P3, PT, R57, 0x41, PT ;  /* 0x000000413900780c */ /* 0x000fca0003f64270 */
[----:B------:R-:W5:Y:S01]  /*bbb0*/  MUFU.TANH R51, R51 ;  /* 0x0000003300337308 */ /* 0x000f620000002400 */
[----:B-1----:R-:W-:Y:S01]  /*bbc0*/  FSEL R107, R46, -INF , P4 ;  /* 0xff8000002e6b7808 */ /* 0x002fe20002000000 */
[----:B------:R-:W-:Y:S01]  /*bbd0*/  FMUL.FTZ R59, R2, R68 ;  /* 0x00000044023b7220 */ /* 0x000fe20000410000 */
[----:B------:R-:W-:-:S05]  /*bbe0*/  FMNMX.FTZ R20, R43, R20, !PT ;  /* 0x000000142b147209 */ /* 0x000fca0007810000 */
[----:B------:R-:W1:Y:S01]  /*bbf0*/  MUFU.TANH R45, R45 ;  /* 0x0000002d002d7308 */ /* 0x000e620000002400 */
[----:B--2---:R-:W-:Y:S02]  /*bc00*/  FSEL R97, R40, -INF , P1 ;  /* 0xff80000028617808 */ /* 0x004fe40000800000 */
[----:B------:R-:W-:-:S05]  /*bc10*/  ISETP.GT.AND P1, PT, R57, 0x48, PT ;  /* 0x000000483900780c */ /* 0x000fca0003f24270 */
[----:B------:R-:W2:Y:S01]  /*bc20*/  MUFU.TANH R54, R54 ;  /* 0x0000003600367308 */ /* 0x000ea20000002400 */
[----:B---3--:R-:W-:Y:S02]  /*bc30*/  FSEL R47, R47, -INF , P3 ;  /* 0xff8000002f2f7808 */ /* 0x008fe40001800000 */
[----:B------:R-:W-:-:S05]  /*bc40*/  FMNMX.FTZ R24, R107, R20, !PT ;  /* 0x000000146b187209 */ /* 0x000fca0007810000 */
[----:B------:R-:W3:Y:S01]  /*bc50*/  MUFU.TANH R48, R48 ;  /* 0x0000003000307308 */ /* 0x000ee20000002400 */
[----:B----4-:R-:W-:Y:S01]  /*bc60*/  FSEL R41, R41, -INF , P2 ;  /* 0xff80000029297808 */ /* 0x010fe20001000000 */
[----:B------:R-:W-:Y:S01]  /*bc70*/  FMUL.FTZ R52, R2, R62 ;  /* 0x0000003e02347220 */ /* 0x000fe20000410000 */
[----:B------:R-:W-:-:S05]  /*bc80*/  ISETP.GT.AND P2, PT, R57, 0x49, PT ;  /* 0x000000493900780c */ /* 0x000fca0003f44270 */
[----:B------:R-:W4:Y:S01]  /*bc90*/  MUFU.TANH R55, R55 ;  /* 0x0000003700377308 */ /* 0x000f220000002400 */
[----:B0-----:R-:W-:Y:S01]  /*bca0*/  FSEL R109, R50, -INF , P1 ;  /* 0xff800000326d7808 */ /* 0x001fe20000800000 */
[C---:B------:R-:W-:Y:S01]  /*bcb0*/  FMUL.FTZ R119, R2.reuse, R72 ;  /* 0x0000004802777220 */ /* 0x040fe20000410000 */
[----:B------:R-:W-:Y:S01]  /*bcc0*/  FMNMX.FTZ R24, R47, R24, !PT ;  /* 0x000000182f187209 */ /* 0x000fe20007810000 */
[----:B------:R-:W-:-:S04]  /*bcd0*/  FMUL.FTZ R121, R2, R75 ;  /* 0x0000004b02797220 */ /* 0x000fc80000410000 */
[----:B------:R-:W0:Y:S01]  /*bce0*/  MUFU.TANH R49, R49 ;  /* 0x0000003100317308 */ /* 0x000e220000002400 */
[----:B-----5:R-:W-:Y:S01]  /*bcf0*/  FSEL R75, R44, -INF , P6 ;  /* 0xff8000002c4b7808 */ /* 0x020fe20003000000 */
[----:B------:R-:W-:Y:S01]  /*bd00*/  FMUL.FTZ R56, R2, R66 ;  /* 0x0000004202387220 */ /* 0x000fe20000410000 */
        /* <DEDUP_REMOVED lines=16> */
[----:B----4-:R-:W-:Y:S01]  /*be10*/  FSEL R55, R55, -INF , P5 ;  /* 0xff80000037377808 */ /* 0x010fe20002800000 */
[----:B------:R-:W-:Y:S01]  /*be20*/  FMUL.FTZ R20, R2, R77 ;  /* 0x0000004d02147220 */ /* 0x000fe20000410000 */
[----:B------:R-:W-:-:S05]  /*be30*/  FMNMX.FTZ R26, R111, R24, !PT ;  /* 0x000000186f1a7209 */ /* 0x000fca0007810000 */
[----:B------:R-:W4:Y:S01]  /*be40*/  MUFU.TANH R56, R56 ;  /* 0x0000003800387308 */ /* 0x000f220000002400 */
[----:B0-----:R-:W-:Y:S01]  /*be50*/  FSEL R49, R49, -INF , P3 ;  /* 0xff80000031317808 */ /* 0x001fe20001800000 */
[----:B------:R-:W-:Y:S01]  /*be60*/  FMUL.FTZ R80, R2, R80 ;  /* 0x0000005002507220 */ /* 0x000fe20000410000 */
        /* <DEDUP_REMOVED lines=13> */
[----:B--2---:R-:W-:Y:S01]  /*bf40*/  FSEL R77, R52, -INF , P1 ;  /* 0xff800000344d7808 */ /* 0x004fe20000800000 */
[----:B------:R-:W-:Y:S01]  /*bf50*/  FMUL.FTZ R84, R2, R84 ;  /* 0x0000005402547220 */ /* 0x000fe20000410000 */
[----:B------:R-:W-:-:S05]  /*bf60*/  ISETP.GT.AND P1, PT, R57, 0x61, PT ;  /* 0x000000613900780c */ /* 0x000fca0003f24270 */
[----:B------:R-:W2:Y:S01]  /*bf70*/  MUFU.TANH R20, R20 ;  /* 0x0000001400147308 */ /* 0x000ea20000002400 */
[----:B---3--:R-:W-:Y:S02]  /*bf80*/  FSEL R119, R119, -INF , P2 ;  /* 0xff80000077777808 */ /* 0x008fe40001000000 */
[----:B------:R-:W-:-:S05]  /*bf90*/  FMNMX.FTZ R26, R113, R26, !PT ;  /* 0x0000001a711a7209 */ /* 0x000fca0007810000 */
[----:B------:R-:W3:Y:S01]  /*bfa0*/  MUFU.TANH R14, R14 ;  /* 0x0000000e000e7308 */ /* 0x000ee20000002400 */
[----:B----4-:R-:W-:Y:S02]  /*bfb0*/  FSEL R81, R56, -INF , P6 ;  /* 0xff80000038517808 */ /* 0x010fe40003000000 */
[----:B------:R-:W-:-:S05]  /*bfc0*/  ISETP.GT.AND P6, PT, R57, 0x68, PT ;  /* 0x000000683900780c */ /* 0x000fca0003fc4270 */
[----:B------:R-:W4:Y:S01]  /*bfd0*/  MUFU.TANH R80, R80 ;  /* 0x0000005000507308 */ /* 0x000f220000002400 */
[----:B0-----:R-:W-:Y:S02]  /*bfe0*/  FSEL R117, R117, -INF , P1 ;  /* 0xff80000075757808 */ /* 0x001fe40000800000 */
[----:B------:R-:W-:Y:S01]  /*bff0*/  FMNMX.FTZ R28, R119, R26, !PT ;  /* 0x0000001a771c7209 */ /* 0x000fe20007810000 */
[----:B------:R-:W-:-:S04]  /*c000*/  FMUL.FTZ R26, R2, R85 ;  /* 0x00000055021a7220 */ /* 0x000fc80000410000 */
[----:B------:R-:W0:Y:S01]  /*c010*/  MUFU.TANH R123, R123 ;  /* 0x0000007b007b7308 */ /* 0x000e220000002400 */
[----:B-----5:R-:W-:Y:S02]  /*c020*/  FSEL R115, R58, -INF , P5 ;  /* 0xff8000003a737808 */ /* 0x020fe40002800000 */
[----:B------:R-:W-:-:S05]  /*c030*/  ISETP.GT.AND P5, PT, R57, 0x69, PT ;  /* 0x000000693900780c */ /* 0x000fca0003fa4270 */
[----:B------:R-:W5:Y:S01]  /*c040*/  MUFU.TANH R24, R24 ;  /* 0x0000001800187308 */ /* 0x000f620000002400 */
[----:B------:R-:W-:Y:S02]  /*c050*/  FSEL R129, R129, -INF , P6 ;  /* 0xff80000081817808 */ /* 0x000fe40003000000 */
[----:B------:R-:W-:-:S05]  /*c060*/  FMNMX.FTZ R28, R117, R28, !PT ;  /* 0x0000001c751c7209 */ /* 0x000fca0007810000 */
[----:B------:R-:W5:Y:S01]  /*c070*/  MUFU.TANH R121, R121 ;  /* 0x0000007900797308 */ /* 0x000f620000002400 */
[----:B-1----:R-:W-:Y:S02]  /*c080*/  FSEL R85, R12, -INF , P4 ;  /* 0xff8000000c557808 */ /* 0x002fe40002000000 */
[----:B------:R-:W-:-:S05]  /*c090*/  ISETP.GT.AND P4, PT, R57, 0x70, PT ;  /* 0x000000703900780c */ /* 0x000fca0003f84270 */
[----:B------:R-:W1:Y:S01]  /*c0a0*/  MUFU.TANH R84, R84 ;  /* 0x0000005400547308 */ /* 0x000e620000002400 */
[----:B--2---:R-:W-:Y:S02]  /*c0b0*/  FSEL R127, R20, -INF , P5 ;  /* 0xff800000147f7808 */ /* 0x004fe40002800000 */
[----:B------:R-:W-:-:S05]  /*c0c0*/  FMNMX.FTZ R28, R129, R28, !PT ;  /* 0x0000001c811c7209 */ /* 0x000fca0007810000 */
[----:B------:R-:W2:Y:S01]  /*c0d0*/  MUFU.TANH R26, R26 ;  /* 0x0000001a001a7308 */ /* 0x000ea20000002400 */
[----:B---3--:R-:W-:Y:S02]  /*c0e0*/  FSEL R125, R14, -INF , P3 ;  /* 0xff8000000e7d7808 */ /* 0x008fe40001800000 */
[----:B------:R-:W-:Y:S02]  /*c0f0*/  ISETP.GT.AND P3, PT, R57, 0x71, PT ;  /* 0x000000713900780c */ /* 0x000fe40003f64270 */
[----:B----4-:R-:W-:Y:S02]  /*c100*/  FSEL R135, R80, -INF , P4 ;  /* 0xff80000050877808 */ /* 0x010fe40002000000 */
[----:B------:R-:W-:Y:S02]  /*c110*/  FMNMX.FTZ R28, R127, R28, !PT ;  /* 0x0000001c7f1c7209 */ /* 0x000fe40007810000 */
[----:B0-----:R-:W-:Y:S02]  /*c120*/  FSEL R123, R123, -INF , P2 ;  /* 0xff8000007b7b7808 */ /* 0x001fe40001000000 */
[----:B------:R-:W-:-:S02]  /*c130*/  ISETP.GT.AND P2, PT, R57, 0x78, PT ;  /* 0x000000783900780c */ /* 0x000fc40003f44270 */
[----:B-----5:R-:W-:Y:S02]  /*c140*/  FSEL R133, R24, -INF , P3 ;  /* 0xff80000018857808 */ /* 0x020fe40001800000 */
[----:B------:R-:W-:Y:S02]  /*c150*/  FMNMX.FTZ R28, R135, R28, !PT ;  /* 0x0000001c871c7209 */ /* 0x000fe40007810000 */
[----:B------:R-:W-:Y:S02]  /*c160*/  FMNMX.FTZ R20, R9, R10, !PT ;  /* 0x0000000a09147209 */ /* 0x000fe40007810000 */
[----:B------:R-:W-:Y:S02]  /*c170*/  FSEL R121, R121, -INF , P1 ;  /* 0xff80000079797808 */ /* 0x000fe40000800000 */
[----:B------:R-:W-:Y:S02]  /*c180*/  ISETP.GT.AND P1, PT, R57, 0x79, PT ;  /* 0x000000793900780c */ /* 0x000fe40003f24270 */
[----:B-1----:R-:W-:-:S02]  /*c190*/  FSEL R131, R84, -INF , P2 ;  /* 0xff80000054837808 */ /* 0x002fc40001000000 */
[----:B------:R-:W-:Y:S02]  /*c1a0*/  FMNMX.FTZ R28, R133, R28, !PT ;  /* 0x0000001c851c7209 */ /* 0x000fe40007810000 */
[----:B------:R-:W-:Y:S02]  /*c1b0*/  FMNMX.FTZ R20, R13, R20, !PT ;  /* 0x000000140d147209 */ /* 0x000fe40007810000 */
[----:B--2---:R-:W-:Y:S02]  /*c1c0*/  FSEL R57, R26, -INF , P1 ;  /* 0xff8000001a397808 */ /* 0x004fe40000800000 */
[----:B------:R-:W-:Y:S02]  /*c1d0*/  FMNMX.FTZ R28, R131, R28, !PT ;  /* 0x0000001c831c7209 */ /* 0x000fe40007810000 */
[----:B------:R-:W-:Y:S02]  /*c1e0*/  FMNMX.FTZ R20, R11, R20, !PT ;  /* 0x000000140b147209 */ /* 0x000fe40007810000 */
[----:B------:R-:W-:-:S02]  /*c1f0*/  FMNMX.FTZ R28, R57, R28, !PT ;  /* 0x0000001c391c7209 */ /* 0x000fc40007810000 */
[----:B------:R-:W-:-:S03]  /*c200*/  FMNMX.FTZ R20, R65, R20, !PT ;  /* 0x0000001441147209 */ /* 0x000fc60007810000 */
[----:B------:R-:W0:Y:S01]  /*c210*/  SHFL.BFLY PT, R45, R28, 0x2, 0x1f ;  /* 0x0c401f001c2d7f89 */ /* 0x000e2200000e0000 */
[----:B------:R-:W-:-:S04]  /*c220*/  FMNMX.FTZ R24, R25, R20, !PT ;  /* 0x0000001419187209 */ /* 0x000fc80007810000 */
[----:B------:R-:W-:-:S04]  /*c230*/  FMNMX.FTZ R24, R69, R24, !PT ;  /* 0x0000001845187209 */ /* 0x000fc80007810000 */
[----:B------:R-:W-:-:S04]  /*c240*/  FMNMX.FTZ R26, R29, R24, !PT ;  /* 0x000000181d1a7209 */ /* 0x000fc80007810000 */
[----:B------:R-:W-:-:S04]  /*c250*/  FMNMX.FTZ R26, R91, R26, !PT ;  /* 0x0000001a5b1a7209 */ /* 0x000fc80007810000 */
[----:B------:R-:W-:-:S04]  /*c260*/  FMNMX.FTZ R26, R33, R26, !PT ;  /* 0x0000001a211a7209 */ /* 0x000fc80007810000 */
[----:B------:R-:W-:Y:S02]  /*c270*/  FMNMX.FTZ R26, R73, R26, !PT ;  /* 0x0000001a491a7209 */ /* 0x000fe40007810000 */
[----:B0-----:R-:W-:Y:S02]  /*c280*/  FMNMX.FTZ R14, R28, R45, !PT ;  /* 0x0000002d1c0e7209 */ /* 0x001fe40007810000 */
[----:B------:R-:W-:-:S04]  /*c290*/  FMNMX.FTZ R28, R37, R26, !PT ;  /* 0x0000001a251c7209 */ /* 0x000fc80007810000 */
[----:B------:R-:W-:-:S04]  /*c2a0*/  FMNMX.FTZ R28, R97, R28, !PT ;  /* 0x0000001c611c7209 */ /* 0x000fc80007810000 */
[----:B------:R-:W-:Y:S01]  /*c2b0*/  FMNMX.FTZ R28, R41, R28, !PT ;  /* 0x0000001c291c7209 */ /* 0x000fe20007810000 */
[----:B------:R-:W0:Y:S03]  /*c2c0*/  SHFL.BFLY PT, R45, R14, 0x1, 0x1f ;  /* 0x0c201f000e2d7f89 */ /* 0x000e2600000e0000 */
[----:B------:R-:W-:-:S04]  /*c2d0*/  FMNMX.FTZ R28, R75, R28, !PT ;  /* 0x0000001c4b1c7209 */ /* 0x000fc80007810000 */
[----:B------:R-:W-:-:S04]  /*c2e0*/  FMNMX.FTZ R28, R103, R28, !PT ;  /* 0x0000001c671c7209 */ /* 0x000fc80007810000 */
[----:B------:R-:W-:-:S04]  /*c2f0*/  FMNMX.FTZ R28, R105, R28, !PT ;  /* 0x0000001c691c7209 */ /* 0x000fc80007810000 */
[----:B------:R-:W-:-:S04]  /*c300*/  FMNMX.FTZ R28, R49, R28, !PT ;  /* 0x0000001c311c7209 */ /* 0x000fc80007810000 */
[----:B------:R-:W-:Y:S01]  /*c310*/  FMNMX.FTZ R28, R77, R28, !PT ;  /* 0x0000001c4d1c7209 */ /* 0x000fe20007810000 */
[----:B------:R-:W-:-:S03]  /*c320*/  FMUL.FTZ R34, R2, R78 ;  /* 0x0000004e02227220 */ /* 0x000fc60000410000 */
[----:B------:R-:W-:Y:S01]  /*c330*/  FMNMX.FTZ R32, R53, R28, !PT ;  /* 0x0000001c35207209 */ /* 0x000fe20007810000 */
[----:B------:R-:W-:Y:S01]  /*c340*/  IMAD.U32 R44, RZ, RZ, UR4 ;  /* 0x00000004ff2c7e24 */ /* 0x000fe2000f8e00ff */
[----:B0-----:R-:W-:Y:S01]  /*c350*/  FMNMX.FTZ R45, R14, R45, !PT ;  /* 0x0000002d0e2d7209 */ /* 0x001fe20007810000 */
[C---:B------:R-:W-:Y:S01]  /*c360*/  FMUL.FTZ R38, R2.reuse, R79 ;  /* 0x0000004f02267220 */ /* 0x040fe20000410000 */
[----:B------:R-:W-:Y:S01]  /*c370*/  FMNMX.FTZ R32, R81, R32, !PT ;  /* 0x0000002051207209 */ /* 0x000fe20007810000 */
[----:B------:R-:W0:Y:S01]  /*c380*/  MUFU.TANH R34, R34 ;  /* 0x0000002200227308 */ /* 0x000e220000002400 */
[----:B------:R-:W-:Y:S01]  /*c390*/  FMUL.FTZ R36, R2, R82 ;  /* 0x0000005202247220 */ /* 0x000fe20000410000 */
[----:B------:R-:W-:-:S01]  /*c3a0*/  FFMA.FTZ R12, R45, R44, -8 ;  /* 0xc10000002d0c7423 */ /* 0x000fc2000001002c */
[----:B------:R-:W-:Y:S02]  /*c3b0*/  FMNMX.FTZ R32, R115, R32, !PT ;  /* 0x0000002073207209 */ /* 0x000fe40007810000 */
[----:B------:R-:W-:Y:S01]  /*c3c0*/  FSETP.NEU.FTZ.AND P0, PT, R45, -INF , PT ;  /* 0xff8000002d00780b */ /* 0x000fe20003f1d000 */
[----:B------:R-:W-:Y:S01]  /*c3d0*/  FMUL.FTZ R79, R2, R83 ;  /* 0x00000053024f7220 */ /* 0x000fe20000410000 */
[----:B------:R-:W-:Y:S01]  /*c3e0*/  FMNMX.FTZ R32, R85, R32, !PT ;  /* 0x0000002055207209 */ /* 0x000fe20007810000 */
[----:B------:R-:W1:Y:S01]  /*c3f0*/  MUFU.TANH R38, R38 ;  /* 0x0000002600267308 */ /* 0x000e620000002400 */
[----:B------:R-:W-:Y:S01]  /*c400*/  FSEL R12, R12, RZ, P0 ;  /* 0x000000ff0c0c7208 */ /* 0x000fe20000000000 */
[----:B------:R-:W-:Y:S01]  /*c410*/  FMUL.FTZ R83, R2, R86 ;  /* 0x0000005602537220 */ /* 0x000fe20000410000 */
[----:B------:R-:W-:-:S05]  /*c420*/  FMNMX.FTZ R40, R125, R32, !PT ;  /* 0x000000207d287209 */ /* 0x000fca0007810000 */
[----:B------:R-:W-:Y:S01]  /*c430*/  MUFU.TANH R36, R36 ;  /* 0x0000002400247308 */ /* 0x000fe20000002400 */
[----:B------:R-:W-:-:S01]  /*c440*/  FFMA.FTZ R14, R61, R44, -R12 ;  /* 0x0000002c3d0e7223 */ /* 0x000fc2000001080c */
[--C-:B------:R-:W-:Y:S01]  /*c450*/  FFMA.FTZ R61, R63, R44, -R12.reuse ;  /* 0x0000002c3f3d7223 */ /* 0x100fe2000001080c */
[----:B------:R-:W-:Y:S01]  /*c460*/  FMNMX.FTZ R40, R123, R40, !PT ;  /* 0x000000287b287209 */ /* 0x000fe20007810000 */
[----:B------:R-:W-:Y:S01]  /*c470*/  FMUL.FTZ R87, R2, R87 ;  /* 0x0000005702577220 */ /* 0x000fe20000410000 */
[----:B------:R-:W-:-:S03]  /*c480*/  FFMA.FTZ R63, R27, R44, -R12 ;  /* 0x0000002c1b3f7223 */ /* 0x000fc6000001080c */
[----:B------:R-:W2:Y:S01]  /*c490*/  MUFU.TANH R79, R79 ;  /* 0x0000004f004f7308 */ /* 0x000ea20000002400 */
[----:B------:R-:W-:-:S01]  /*c4a0*/  FFMA.FTZ R67, R67, R44, -R12 ;  /* 0x0000002c43437223 */ /* 0x000fc2000001080c */
[-CC-:B------:R-:W-:Y:S01]  /*c4b0*/  FFMA.FTZ R27, R31, R44.reuse, -R12.reuse ;  /* 0x0000002c1f1b7223 */ /* 0x180fe2000001080c */
[----:B------:R-:W-:-:S01]  /*c4c0*/  FFMA.FTZ R31, R39, R44, -R12 ;  /* 0x0000002c271f7223 */ /* 0x000fc2000001080c */
[----:B0-----:R-:W-:Y:S02]  /*c4d0*/  FSEL R39, R34, -INF , P6 ;  /* 0xff80000022277808 */ /* 0x001fe40003000000 */
[----:B------:R-:W-:Y:S02]  /*c4e0*/  FMNMX.FTZ R40, R121, R40, !PT ;  /* 0x0000002879287209 */ /* 0x000fe40007810000 */
[----:B------:R-:W0:Y:S01]  /*c4f0*/  MUFU.TANH R83, R83 ;  /* 0x0000005300537308 */ /* 0x000e220000002400 */
[----:B------:R-:W-:-:S01]  /*c500*/  FFMA.FTZ R71, R71, R44, -R12 ;  /* 0x0000002c47477223 */ /* 0x000fc2000001080c */
[----:B------:R-:W-:-:S06]  /*c510*/  FMNMX.FTZ R40, R39, R40, !PT ;  /* 0x0000002827287209 */ /* 0x000fcc0007810000 */
[----:B------:R3:W-:Y:S08]  /*c520*/  MUFU.EX2 R20, R67 ;  /* 0x0000004300147308 */ /* 0x0007f00000000800 */
[----:B------:R-:W4:Y:S01]  /*c530*/  MUFU.TANH R87, R87 ;  /* 0x0000005700577308 */ /* 0x000f220000002400 */
[----:B---3--:R-:W-:-:S01]  /*c540*/  FFMA.FTZ R67, R43, R44, -R12 ;  /* 0x0000002c2b437223 */ /* 0x008fc2000001080c */
[----:B-1----:R-:W-:-:S04]  /*c550*/  FSEL R43, R38, -INF , P5 ;  /* 0xff800000262b7808 */ /* 0x002fc80002800000 */
[----:B------:R-:W-:Y:S02]  /*c560*/  FMNMX.FTZ R40, R43, R40, !PT ;  /* 0x000000282b287209 */ /* 0x000fe40007810000 */
[----:B------:R1:W-:Y:S01]  /*c570*/  MUFU.EX2 R24, R71 ;  /* 0x0000004700187308 */ /* 0x0003e20000000800 */
[----:B--2---:R-:W-:Y:S02]  /*c580*/  FSEL R79, R79, -INF , P3 ;  /* 0xff8000004f4f7808 */ /* 0x004fe40001800000 */
[----:B-1----:R-:W-:-:S04]  /*c590*/  FSEL R71, R36, -INF , P4 ;  /* 0xff80000024477808 */ /* 0x002fc80002000000 */
[----:B------:R-:W-:Y:S02]  /*c5a0*/  FMNMX.FTZ R40, R71, R40, !PT ;  /* 0x0000002847287209 */ /* 0x000fe40007810000 */
[----:B0-----:R-:W-:Y:S02]  /*c5b0*/  FSEL R83, R83, -INF , P2 ;  /* 0xff80000053537808 */ /* 0x001fe40001000000 */
[----:B------:R-:W-:Y:S02]  /*c5c0*/  FMNMX.FTZ R40, R79, R40, !PT ;  /* 0x000000284f287209 */ /* 0x000fe40007810000 */
[----:B----4-:R-:W-:Y:S02]  /*c5d0*/  FSEL R87, R87, -INF , P1 ;  /* 0xff80000057577808 */ /* 0x010fe40000800000 */
[----:B------:R-:W-:Y:S01]  /*c5e0*/  FMNMX.FTZ R40, R83, R40, !PT ;  /* 0x0000002853287209 */ /* 0x000fe20007810000 */
[----:B------:R-:W-:-:S03]  /*c5f0*/  FFMA.FTZ R93, R93, R44, -R12 ;  /* 0x0000002c5d5d7223 */ /* 0x000fc6000001080c */
[----:B------:R-:W-:Y:S01]  /*c600*/  FMNMX.FTZ R42, R87, R40, !PT ;  /* 0x00000028572a7209 */ /* 0x000fe20007810000 */
[----:B------:R0:W-:Y:S04]  /*c610*/  MUFU.EX2 R26, R93 ;  /* 0x0000005d001a7308 */ /* 0x0001e80000000800 */
[----:B0-----:R-:W0:Y:S01]  /*c620*/  SHFL.BFLY PT, R93, R42, 0x2, 0x1f ;  /* 0x0c401f002a5d7f89 */ /* 0x001e2200000e0000 */
[----:B------:R-:W-:-:S01]  /*c630*/  FFMA.FTZ R30, R95, R44, -R12 ;  /* 0x0000002c5f1e7223 */ /* 0x000fc2000001080c */
[----:B0-----:R-:W-:-:S05]  /*c640*/  FMNMX.FTZ R50, R42, R93, !PT ;  /* 0x0000005d2a327209 */ /* 0x001fca0007810000 */
[----:B------:R-:W0:Y:S01]  /*c650*/  SHFL.BFLY PT, R95, R50, 0x1, 0x1f ;  /* 0x0c201f00325f7f89 */ /* 0x000e2200000e0000 */
[----:B------:R-:W-:-:S01]  /*c660*/  FFMA.FTZ R3, R3, R44, -R12 ;  /* 0x0000002c03037223 */ /* 0x000fc2000001080c */
[-CC-:B------:R-:W-:Y:S01]  /*c670*/  FFMA.FTZ R8, R8, R44.reuse, -R12.reuse ;  /* 0x0000002c08087223 */ /* 0x180fe2000001080c */
[----:B------:R-:W-:-:S01]  /*c680*/  FFMA.FTZ R99, R99, R44, -R12 ;  /* 0x0000002c63637223 */ /* 0x000fc2000001080c */
[----:B0-----:R-:W-:-:S04]  /*c690*/  FMNMX.FTZ R76, R50, R95, !PT ;  /* 0x0000005f324c7209 */ /* 0x001fc80007810000 */
[C---:B------:R-:W-:Y:S01]  /*c6a0*/  FSETP.NEU.FTZ.AND P1, PT, R76.reuse, -INF , PT ;  /* 0xff8000004c00780b */ /* 0x040fe20003f3d000 */
[----:B------:R-:W-:-:S05]  /*c6b0*/  FFMA.FTZ R56, R76, R44, -8 ;  /* 0xc10000004c387423 */ /* 0x000fca000001002c */
[----:B------:R-:W-:Y:S01]  /*c6c0*/  FSEL R56, R56, RZ, P1 ;  /* 0x000000ff38387208 */ /* 0x000fe20000800000 */
[----:B------:R-:W-:Y:S04]  /*c6d0*/  MUFU.EX2 R3, R3 ;  /* 0x0000000300037308 */ /* 0x000fe80000000800 */
[----:B------:R-:W-:-:S01]  /*c6e0*/  FFMA.FTZ R9, R9, R44, -R56 ;  /* 0x0000002c09097223 */ /* 0x000fc20000010838 */
[-CC-:B------:R-:W-:Y:S01]  /*c6f0*/  FFMA.FTZ R10, R10, R44.reuse, -R56.reuse ;  /* 0x0000002c0a0a7223 */ /* 0x180fe20000010838 */
[----:B------:R-:W-:-:S02]  /*c700*/  FFMA.FTZ R58, R13, R44, -R56 ;  /* 0x0000002c0d3a7223 */ /* 0x000fc40000010838 */
[----:B------:R-:W0:Y:S01]  /*c710*/  MUFU.EX2 R8, R8 ;  /* 0x0000000800087308 */ /* 0x000e220000000800 */
[----:B------:R-:W-:-:S01]  /*c720*/  FFMA.FTZ R15, R15, R44, -R12 ;  /* 0x0000002c0f0f7223 */ /* 0x000fc2000001080c */
[----:B------:R-:W-:-:S06]  /*c730*/  ISETP.NE.AND P0, PT, R89, RZ, PT ;  /* 0x000000ff5900720c */ /* 0x000fcc0003f05270 */
[----:B------:R-:W-:Y:S01]  /*c740*/  MUFU.EX2 R9, R9 ;  /* 0x0000000900097308 */ /* 0x000fe20000000800 */
[----:B------:R-:W-:-:S07]  /*c750*/  FFMA.FTZ R89, R51, R44, -R12 ;  /* 0x0000002c33597223 */ /* 0x000fce000001080c */
[----:B------:R-:W1:Y:S01]  /*c760*/  MUFU.EX2 R10, R10 ;  /* 0x0000000a000a7308 */ /* 0x000e620000000800 */
[----:B------:R-:W-:-:S07]  /*c770*/  FFMA.FTZ R51, R55, R44, -R12 ;  /* 0x0000002c37337223 */ /* 0x000fce000001080c */
[----:B------:R2:W-:Y:S01]  /*c780*/  MUFU.EX2 R28, R99 ;  /* 0x00000063001c7308 */ /* 0x0005e20000000800 */
[----:B------:R-:W-:-:S07]  /*c790*/  FFMA.FTZ R55, R59, R44, -R12 ;  /* 0x0000002c3b377223 */ /* 0x000fce000001080c */
[----:B------:R-:W3:Y:S01]  /*c7a0*/  MUFU.EX2 R14, R14 ;  /* 0x0000000e000e7308 */ /* 0x000ee20000000800 */
[----:B--2---:R-:W-:-:S01]  /*c7b0*/  FFMA.FTZ R99, R11, R44, -R56 ;  /* 0x0000002c0b637223 */ /* 0x004fc20000010838 */
[-C--:B------:R-:W-:Y:S01]  /*c7c0*/  FFMA.FTZ R11, R65, R44.reuse, -R56 ;  /* 0x0000002c410b7223 */ /* 0x080fe20000010838 */
[----:B------:R-:W-:-:S05]  /*c7d0*/  FFMA.FTZ R35, R35, R44, -R12 ;  /* 0x0000002c23237223 */ /* 0x000fca000001080c */
[----:B------:R-:W2:Y:S01]  /*c7e0*/  MUFU.EX2 R58, R58 ;  /* 0x0000003a003a7308 */ /* 0x000ea20000000800 */
[----:B------:R-:W-:-:S01]  /*c7f0*/  FFMA.FTZ R101, R101, R44, -R12 ;  /* 0x0000002c65657223 */ /* 0x000fc2000001080c */
[-CC-:B------:R-:W-:Y:S01]  /*c800*/  FFMA.FTZ R34, R107, R44.reuse, -R12.reuse ;  /* 0x0000002c6b227223 */ /* 0x180fe2000001080c */
[----:B------:R-:W-:-:S01]  /*c810*/  FFMA.FTZ R47, R47, R44, -R12 ;  /* 0x0000002c2f2f7223 */ /* 0x000fc2000001080c */
[-CC-:B------:R-:W-:Y:S01]  /*c820*/  FFMA.FTZ R38, R109, R44.reuse, -R12.reuse ;  /* 0x0000002c6d267223 */ /* 0x180fe2000001080c */
[----:B------:R-:W-:-:S03]  /*c830*/  FFMA.FTZ R36, R111, R44, -R12 ;  /* 0x0000002c6f247223 */ /* 0x000fc6000001080c */
[----:B------:R-:W4:Y:S01]  /*c840*/  MUFU.EX2 R61, R61 ;  /* 0x0000003d003d7308 */ /* 0x000f220000000800 */
[----:B------:R-:W-:-:S01]  /*c850*/  FFMA.FTZ R40, R113, R44, -R12 ;  /* 0x0000002c71287223 */ /* 0x000fc2000001080c */
[-CC-:B------:R-:W-:Y:S01]  /*c860*/  FFMA.FTZ R42, R119, R44.reuse, -R12.reuse ;  /* 0x0000002c772a7223 */ /* 0x180fe2000001080c */
[----:B------:R-:W-:-:S01]  /*c870*/  FFMA.FTZ R59, R117, R44, -R12 ;  /* 0x0000002c753b7223 */ /* 0x000fc2000001080c */
[-CC-:B------:R-:W-:Y:S01]  /*c880*/  FFMA.FTZ R46, R129, R44.reuse, -R12.reuse ;  /* 0x0000002c812e7223 */ /* 0x180fe2000001080c */
[----:B------:R-:W-:-:S01]  /*c890*/  FFMA.FTZ R93, R127, R44, -R12 ;  /* 0x0000002c7f5d7223 */ /* 0x000fc2000001080c */
[-CC-:B------:R-:W-:Y:S01]  /*c8a0*/  FFMA.FTZ R48, R135, R44.reuse, -R12.reuse ;  /* 0x0000002c87307223 */ /* 0x180fe2000001080c */
[----:B------:R-:W-:-:S01]  /*c8b0*/  FFMA.FTZ R133, R133, R44, -R12 ;  /* 0x0000002c85857223 */ /* 0x000fc2000001080c */
[----:B------:R-:W5:Y:S01]  /*c8c0*/  MUFU.EX2 R99, R99 ;  /* 0x0000006300637308 */ /* 0x000f620000000800 */
[----:B------:R-:W-:-:S01]  /*c8d0*/  FFMA.FTZ R50, R131, R44, -R12 ;  /* 0x0000002c83327223 */ /* 0x000fc2000001080c */
[-C--:B------:R-:W-:Y:S01]  /*c8e0*/  FFMA.FTZ R57, R57, R44.reuse, -R12 ;  /* 0x0000002c39397223 */ /* 0x080fe2000001080c */
[----:B------:R-:W-:-:S01]  /*c8f0*/  FFMA.FTZ R12, R25, R44, -R56 ;  /* 0x0000002c190c7223 */ /* 0x000fc20000010838 */
[----:B------:R-:W-:-:S04]  /*c900*/  FFMA.FTZ R60, R69, R44, -R56 ;  /* 0x0000002c453c7223 */ /* 0x000fc80000010838 */
[----:B------:R-:W5:Y:S01]  /*c910*/  MUFU.EX2 R15, R15 ;  /* 0x0000000f000f7308 */ /* 0x000f620000000800 */
[----:B------:R-:W-:-:S01]  /*c920*/  FFMA.FTZ R54, R41, R44, -R56 ;  /* 0x0000002c29367223 */ /* 0x000fc20000010838 */
[----:B0-----:R-:W-:Y:S01]  /*c930*/  FADD.FTZ R41, R3, R8 ;  /* 0x0000000803297221 */ /* 0x001fe20000010000 */
[----:B------:R-:W-:-:S05]  /*c940*/  FFMA.FTZ R68, R53, R44, -R56 ;  /* 0x0000002c35447223 */ /* 0x000fca0000010838 */
[----:B------:R-:W0:Y:S01]  /*c950*/  MUFU.EX2 R11, R11 ;  /* 0x0000000b000b7308 */ /* 0x000e220000000800 */
[----:B-1----:R-:W-:-:S01]  /*c960*/  FADD.FTZ R53, R9, R10 ;  /* 0x0000000a09357221 */ /* 0x002fc20000010000 */
[----:B------:R-:W-:Y:S01]  /*c970*/  FFMA.FTZ R29, R29, R44, -R56 ;  /* 0x0000002c1d1d7223 */ /* 0x000fe20000010838 */
[----:B------:R-:W1:Y:S01]  /*c980*/  S2R R90, SR_TID.X ;  /* 0x00000000005a7919 */ /* 0x000e620000002100 */
[----:B---3--:R-:W-:-:S04]  /*c990*/  FADD.FTZ R70, R14, R41 ;  /* 0x000000290e467221 */ /* 0x008fc80000010000 */
[----:B------:R-:W3:Y:S01]  /*c9a0*/  MUFU.EX2 R12, R12 ;  /* 0x0000000c000c7308 */ /* 0x000ee20000000800 */
[----:B--2---:R-:W-:-:S01]  /*c9b0*/  FADD.FTZ R72, R58, R53 ;  /* 0x000000353a487221 */ /* 0x004fc20000010000 */
[----:B------:R-:W-:Y:S01]  /*c9c0*/  FFMA.FTZ R13, R91, R44, -R56 ;  /* 0x0000002c5b0d7223 */ /* 0x000fe20000010838 */
[----:B----4-:R-:W-:-:S05]  /*c9d0*/  FADD.FTZ R70, R61, R70 ;  /* 0x000000463d467221 */ /* 0x010fca0000010000 */
[----:B------:R-:W2:Y:S01]  /*c9e0*/  MUFU.EX2 R60, R60 ;  /* 0x0000003c003c7308 */ /* 0x000ea20000000800 */
[----:B-----5:R-:W-:-:S01]  /*c9f0*/  FADD.FTZ R72, R99, R72 ;  /* 0x0000004863487221 */ /* 0x020fc20000010000 */
[----:B------:R-:W-:Y:S01]  /*ca00*/  FFMA.FTZ R52, R33, R44, -R56 ;  /* 0x0000002c21347223 */ /* 0x000fe20000010838 */
[----:B------:R-:W-:-:S05]  /*ca10*/  FADD.FTZ R69, R15, R70 ;  /* 0x000000460f457221 */ /* 0x000fca0000010000 */
[----:B------:R-:W4:Y:S01]  /*ca20*/  MUFU.EX2 R63, R63 ;  /* 0x0000003f003f7308 */ /* 0x000f220000000800 */
[----:B------:R-:W-:-:S01]  /*ca30*/  FFMA.FTZ R62, R73, R44, -R56 ;  /* 0x0000002c493e7223 */ /* 0x000fc20000010838 */
[----:B0-----:R-:W-:-:S06]  /*ca40*/  FADD.FTZ R73, R11, R72 ;  /* 0x000000480b497221 */ /* 0x001fcc0000010000 */
[----:B------:R-:W0:Y:S01]  /*ca50*/  MUFU.EX2 R29, R29 ;  /* 0x0000001d001d7308 */ /* 0x000e220000000800 */
[----:B------:R-:W-:-:S01]  /*ca60*/  FADD.FTZ R69, R20, R69 ;  /* 0x0000004514457221 */ /* 0x000fc20000010000 */
[----:B---3--:R-:W-:-:S06]  /*ca70*/  FADD.FTZ R73, R12, R73 ;  /* 0x000000490c497221 */ /* 0x008fcc0000010000 */
[----:B------:R-:W3:Y:S01]  /*ca80*/  MUFU.EX2 R13, R13 ;  /* 0x0000000d000d7308 */ /* 0x000ee20000000800 */
[----:B------:R-:W-:-:S01]  /*ca90*/  FFMA.FTZ R37, R37, R44, -R56 ;  /* 0x0000002c25257223 */ /* 0x000fc20000010838 */
[----:B------:R-:W-:Y:S01]  /*caa0*/  FADD.FTZ R72, R24, R69 ;  /* 0x0000004518487221 */ /* 0x000fe20000010000 */
[----:B--2---:R-:W-:-:S05]  /*cab0*/  FADD.FTZ R74, R60, R73 ;  /* 0x000000493c4a7221 */ /* 0x004fca0000010000 */
[----:B------:R-:W2:Y:S01]  /*cac0*/  MUFU.EX2 R27, R27 ;  /* 0x0000001b001b7308 */ /* 0x000ea20000000800 */
[----:B------:R-:W-:-:S07]  /*cad0*/  FFMA.FTZ R25, R97, R44, -R56 ;  /* 0x0000002c61197223 */ /* 0x000fce0000010838 */
[----:B------:R-:W5:Y:S01]  /*cae0*/  MUFU.EX2 R52, R52 ;  /* 0x0000003400347308 */ /* 0x000f620000000800 */
[----:B----4-:R-:W-:-:S01]  /*caf0*/  FADD.FTZ R69, R63, R72 ;  /* 0x000000483f457221 */ /* 0x010fc20000010000 */
[----:B0-----:R-:W-:-:S06]  /*cb00*/  FADD.FTZ R74, R29, R74 ;  /* 0x0000004a1d4a7221 */ /* 0x001fcc0000010000 */
[----:B------:R-:W0:Y:S01]  /*cb10*/  MUFU.EX2 R30, R30 ;  /* 0x0000001e001e7308 */ /* 0x000e220000000800 */
[----:B------:R-:W-:-:S07]  /*cb20*/  FADD.FTZ R72, R26, R69 ;  /* 0x000000451a487221 */ /* 0x000fce0000010000 */
[----:B------:R-:W4:Y:S01]  /*cb30*/  MUFU.EX2 R62, R62 ;  /* 0x0000003e003e7308 */ /* 0x000f220000000800 */
[----:B------:R-:W-:-:S01]  /*cb40*/  FFMA.FTZ R69, R39, R44, -R56 ;  /* 0x0000002c27457223 */ /* 0x000fc20000010838 */
[----:B---3--:R-:W-:-:S06]  /*cb50*/  FADD.FTZ R39, R13, R74 ;  /* 0x0000004a0d277221 */ /* 0x008fcc0000010000 */
[----:B------:R-:W3:Y:S01]  /*cb60*/  MUFU.EX2 R35, R35 ;  /* 0x0000002300237308 */ /* 0x000ee20000000800 */
[----:B------:R-:W-:-:S07]  /*cb70*/  FFMA.FTZ R65, R75, R44, -R56 ;  /* 0x0000002c4b417223 */ /* 0x000fce0000010838 */
[----:B------:R-:W3:Y:S01]  /*cb80*/  MUFU.EX2 R37, R37 ;  /* 0x0000002500257308 */ /* 0x000ee20000000800 */
[----:B--2---:R-:W-:-:S01]  /*cb90*/  FADD.FTZ R73, R27, R72 ;  /* 0x000000481b497221 */ /* 0x004fc20000010000 */
[----:B-----5:R-:W-:-:S06]  /*cba0*/  FADD.FTZ R39, R52, R39 ;  /* 0x0000002734277221 */ /* 0x020fcc0000010000 */
[----:B------:R-:W2:Y:S01]  /*cbb0*/  MUFU.EX2 R25, R25 ;  /* 0x0000001900197308 */ /* 0x000ea20000000800 */
[----:B------:R-:W-:-:S01]  /*cbc0*/  FFMA.FTZ R66, R103, R44, -R56 ;  /* 0x0000002c67427223 */ /* 0x000fc20000010838 */
[----:B-1----:R-:W-:Y:S01]  /*cbd0*/  LOP3.LUT R90, R90, 0x7f, RZ, 0xc0, !PT ;  /* 0x0000007f5a5a7812 */ /* 0x002fe200078ec0ff */
[----:B0-----:R-:W-:-:S05]  /*cbe0*/  FADD.FTZ R72, R30, R73 ;  /* 0x000000491e487221 */ /* 0x001fca0000010000 */
[----:B------:R-:W0:Y:S01]  /*cbf0*/  MUFU.EX2 R31, R31 ;  /* 0x0000001f001f7308 */ /* 0x000e220000000800 */
[----:B----4-:R-:W-:-:S01]  /*cc00*/  FADD.FTZ R74, R62, R39 ;  /* 0x000000273e4a7221 */ /* 0x010fc20000010000 */
[----:B------:R-:W-:-:S06]  /*cc10*/  FFMA.FTZ R33, R105, R44, -R56 ;  /* 0x0000002c69217223 */ /* 0x000fcc0000010838 */
[----:B------:R-:W1:Y:S01]  /*cc20*/  MUFU.EX2 R54, R54 ;  /* 0x0000003600367308 */ /* 0x000e620000000800 */
[----:B------:R-:W-:Y:S01]  /*cc30*/  ISETP.NE.AND P2, PT, R90, RZ, PT ;  /* 0x000000ff5a00720c */ /* 0x000fe20003f45270 */
[----:B---3--:R-:W-:Y:S01]  /*cc40*/  FADD.FTZ R73, R35, R72 ;  /* 0x0000004823497221 */ /* 0x008fe20000010000 */
[----:B------:R-:W-:-:S05]  /*cc50*/  FADD.FTZ R74, R37, R74 ;  /* 0x0000004a254a7221 */ /* 0x000fca0000010000 */
[----:B------:R-:W3:Y:S01]  /*cc60*/  MUFU.EX2 R32, R101 ;  /* 0x0000006500207308 */ /* 0x000ee20000000800 */
[----:B------:R-:W-:-:S07]  /*cc70*/  FFMA.FTZ R64, R49, R44, -R56 ;  /* 0x0000002c31407223 */ /* 0x000fce0000010838 */
[----:B------:R-:W4:Y:S01]  /*cc80*/  MUFU.EX2 R65, R65 ;  /* 0x0000004100417308 */ /* 0x000f220000000800 */
[----:B------:R-:W-:Y:S01]  /*cc90*/  F2FP.SATFINITE.E4M3.F32.PACK_AB_MERGE_C R148, R61, R14, RZ ;  /* 0x0000000e3d94723e */ /* 0x000fe200048070ff */
[----:B------:R-:W-:-:S06]  /*cca0*/  FADD.FTZ R72, R28, R73 ;  /* 0x000000491c487221 */ /* 0x000fcc0000010000 */
[----:B------:R-:W5:Y:S01]  /*ccb0*/  MUFU.EX2 R67, R67 ;  /* 0x0000004300437308 */ /* 0x000f620000000800 */
[----:B--2---:R-:W-:-:S01]  /*ccc0*/  FADD.FTZ R61, R25, R74 ;  /* 0x0000004a193d7221 */ /* 0x004fc20000010000 */
[----:B------:R-:W-:-:S06]  /*ccd0*/  FFMA.FTZ R49, R77, R44, -R56 ;  /* 0x0000002c4d317223 */ /* 0x000fcc0000010838 */
[----:B------:R-:W2:Y:S01]  /*cce0*/  MUFU.EX2 R66, R66 ;  /* 0x0000004200427308 */ /* 0x000ea20000000800 */
[----:B------:R-:W-:Y:S01]  /*ccf0*/  F2FP.SATFINITE.E4M3.F32.PACK_AB_MERGE_C R150, R63, R24, RZ ;  /* 0x000000183f96723e */ /* 0x000fe200048070ff */
[----:B0-----:R-:W-:Y:S01]  /*cd00*/  FADD.FTZ R73, R31, R72 ;  /* 0x000000481f497221 */ /* 0x001fe20000010000 */
[----:B-1----:R-:W-:-:S05]  /*cd10*/  FADD.FTZ R24, R54, R61 ;  /* 0x0000003d36187221 */ /* 0x002fca0000010000 */
[----:B------:R-:W0:Y:S08]  /*cd20*/  MUFU.EX2 R34, R34 ;  /* 0x0000002200227308 */ /* 0x000e300000000800 */
[----:B------:R-:W1:Y:S01]  /*cd30*/  MUFU.EX2 R33, R33 ;  /* 0x0000002100217308 */ /* 0x000e620000000800 */
[----:B------:R-:W-:Y:S01]  /*cd40*/  @!P2 VIADD R0, R0, 0x19c40 ;  /* 0x00019c400000a836 */ /* 0x000fe20000000000 */
[----:B------:R-:W-:Y:S01]  /*cd50*/  F2FP.SATFINITE.E4M3.F32.PACK_AB_MERGE_C R136, R35, R30, RZ ;  /* 0x0000001e2388723e */ /* 0x000fe200048070ff */
[----:B---3--:R-:W-:-:S05]  /*cd60*/  FADD.FTZ R72, R32, R73 ;  /* 0x0000004920487221 */ /* 0x008fca0000010000 */
[----:B------:R-:W3:Y:S01]  /*cd70*/  MUFU.EX2 R47, R47 ;  /* 0x0000002f002f7308 */ /* 0x000ee20000000800 */
[----:B----4-:R-:W-:-:S01]  /*cd80*/  FADD.FTZ R35, R65, R24 ;  /* 0x0000001841237221 */ /* 0x010fc20000010000 */
[----:B------:R-:W-:-:S06]  /*cd90*/  FFMA.FTZ R41, R81, R44, -R56 ;  /* 0x0000002c51297223 */ /* 0x000fcc0000010838 */
[----:B------:R-:W4:Y:S01]  /*cda0*/  MUFU.EX2 R64, R64 ;  /* 0x0000004000407308 */ /* 0x000f220000000800 */
[C---:B-----5:R-:W-:Y:S01]  /*cdb0*/  F2FP.SATFINITE.E4M3.F32.PACK_AB_MERGE_C R138, R67.reuse, R32, RZ ;  /* 0x00000020438a723e */ /* 0x060fe200048070ff */
[----:B------:R-:W-:Y:S01]  /*cdc0*/  FADD.FTZ R67, R67, R72 ;  /* 0x0000004843437221 */ /* 0x000fe20000010000 */
[----:B------:R-:W-:-:S05]  /*cdd0*/  @!P2 PRMT R53, RZ, 0x654, R0 ;  /* 0x00000654ff35a816 */ /* 0x000fca0000000000 */
[----:B------:R-:W5:Y:S01]  /*cde0*/  MUFU.EX2 R38, R38 ;  /* 0x0000002600267308 */ /* 0x000f620000000800 */
[----:B--2---:R-:W-:-:S01]  /*cdf0*/  FADD.FTZ R30, R66, R35 ;  /* 0x00000023421e7221 */ /* 0x004fc20000010000 */
[----:B------:R-:W-:Y:S01]  /*ce00*/  FFMA.FTZ R115, R115, R44, -R56 ;  /* 0x0000002c73737223 */ /* 0x000fe20000010838 */
[----:B------:R2:W-:Y:S05]  /*ce10*/  @!P2 SYNCS.ARRIVE.TRANS64.RED.A1T0 RZ, [R53+URZ], RZ ;  /* 0x000000ff35ffa9a7 */ /* 0x0005ea000810043f */
[----:B------:R-:W5:Y:S01]  /*ce20*/  MUFU.EX2 R49, R49 ;  /* 0x0000003100317308 */ /* 0x000f620000000800 */
[----:B0-----:R-:W-:-:S01]  /*ce30*/  FADD.FTZ R32, R34, R67 ;  /* 0x0000004322207221 */ /* 0x001fc20000010000 */
[----:B-1----:R-:W-:-:S06]  /*ce40*/  FADD.FTZ R35, R33, R30 ;  /* 0x0000001e21237221 */ /* 0x002fcc0000010000 */
[----:B------:R-:W0:Y:S01]  /*ce50*/  MUFU.EX2 R89, R89 ;  /* 0x0000005900597308 */ /* 0x000e220000000800 */
[----:B--2---:R-:W-:-:S07]  /*ce60*/  FFMA.FTZ R53, R85, R44, -R56 ;  /* 0x0000002c55357223 */ /* 0x004fce0000010838 */
[----:B------:R-:W1:Y:S01]  /*ce70*/  MUFU.EX2 R68, R68 ;  /* 0x0000004400447308 */ /* 0x000e620000000800 */
[----:B------:R-:W-:Y:S01]  /*ce80*/  F2FP.SATFINITE.E4M3.F32.PACK_AB_MERGE_C R137, R37, R62, RZ ;  /* 0x0000003e2589723e */ /* 0x000fe200048070ff */
[----:B------:R-:W-:Y:S01]  /*ce90*/  FFMA.FTZ R70, R125, R44, -R56 ;  /* 0x0000002c7d467223 */ /* 0x000fe20000010838 */
[----:B---3--:R-:W-:-:S05]  /*cea0*/  FADD.FTZ R37, R47, R32 ;  /* 0x000000202f257221 */ /* 0x008fca0000010000 */
[----:B------:R-:W2:Y:S01]  /*ceb0*/  MUFU.EX2 R36, R36 ;  /* 0x0000002400247308 */ /* 0x000ea20000000800 */
[----:B----4-:R-:W-:-:S07]  /*cec0*/  FADD.FTZ R30, R64, R35 ;  /* 0x00000023401e7221 */ /* 0x010fce0000010000 */
[----:B------:R-:W3:Y:S01]  /*ced0*/  MUFU.EX2 R41, R41 ;  /* 0x0000002900297308 */ /* 0x000ee20000000800 */
[----:B------:R-:W-:Y:S01]  /*cee0*/  F2FP.SATFINITE.E4M3.F32.PACK_AB_MERGE_C R148, R8, R3, R148 ;  /* 0x000000030894723e */ /* 0x000fe20004807094 */
[----:B-----5:R-:W-:Y:S01]  /*cef0*/  FADD.FTZ R32, R38, R37 ;  /* 0x0000002526207221 */ /* 0x020fe20000010000 */
[----:B------:R-:W-:-:S05]  /*cf00*/  FADD.FTZ R3, R49, R30 ;  /* 0x0000001e31037221 */ /* 0x000fca0000010000 */
[----:B------:R-:W4:Y:S08]  /*cf10*/  MUFU.EX2 R51, R51 ;  /* 0x0000003300337308 */ /* 0x000f300000000800 */
[----:B------:R-:W5:Y:S01]  /*cf20*/  MUFU.EX2 R0, R115 ;  /* 0x0000007300007308 */ /* 0x000f620000000800 */
[----:B------:R-:W-:-:S01]  /*cf30*/  FFMA.FTZ R123, R123, R44, -R56 ;  /* 0x0000002c7b7b7223 */ /* 0x000fc20000010838 */
[----:B0-----:R-:W-:-:S06]  /*cf40*/  F2FP.SATFINITE.E4M3.F32.PACK_AB_MERGE_C R140, R89, R38, RZ ;  /* 0x00000026598c723e */ /* 0x001fcc00048070ff */
[----:B------:R-:W-:Y:S01]  /*cf50*/  MUFU.EX2 R55, R55 ;  /* 0x0000003700377308 */ /* 0x000fe20000000800 */
[----:B-1----:R-:W-:Y:S01]  /*cf60*/  F2FP.SATFINITE.E4M3.F32.PACK_AB_MERGE_C R141, R68, R49, RZ ;  /* 0x00000031448d723e */ /* 0x002fe200048070ff */
[----:B------:R-:W-:-:S06]  /*cf70*/  FADD.FTZ R89, R89, R32 ;  /* 0x0000002059597221 */ /* 0x000fcc0000010000 */
[----:B------:R-:W0:Y:S01]  /*cf80*/  MUFU.EX2 R40, R40 ;  /* 0x0000002800287308 */ /* 0x000e220000000800 */
[----:B------:R-:W-:-:S07]  /*cf90*/  FADD.FTZ R68, R68, R3 ;  /* 0x0000000344447221 */ /* 0x000fce0000010000 */
[----:B------:R-:W1:Y:S01]  /*cfa0*/  MUFU.EX2 R53, R53 ;  /* 0x0000003500357308 */ /* 0x000e620000000800 */
[----:B------:R-:W-:-:S01]  /*cfb0*/  FFMA.FTZ R121, R121, R44, -R56 ;  /* 0x0000002c79797223 */ /* 0x000fc20000010838 */
[----:B--2---:R-:W-:-:S06]  /*cfc0*/  FADD.FTZ R8, R36, R89 ;  /* 0x0000005924087221 */ /* 0x004fcc0000010000 */
[----:B------:R-:W2:Y:S01]  /*cfd0*/  MUFU.EX2 R70, R70 ;  /* 0x0000004600467308 */ /* 0x000ea20000000800 */
[----:B---3--:R-:W-:-:S01]  /*cfe0*/  FADD.FTZ R3, R41, R68 ;  /* 0x0000004429037221 */ /* 0x008fc20000010000 */
[----:B------:R-:W-:-:S06]  /*cff0*/  F2FP.SATFINITE.E4M3.F32.PACK_AB_MERGE_C R150, R20, R15, R150 ;  /* 0x0000000f1496723e */ /* 0x000fcc0004807096 */
[----:B------:R-:W-:Y:S01]  /*d000*/  MUFU.EX2 R46, R46 ;  /* 0x0000002e002e7308 */ /* 0x000fe20000000800 */
[----:B------:R-:W-:Y:S01]  /*d010*/  F2FP.SATFINITE.E4M3.F32.PACK_AB_MERGE_C R136, R27, R26, R136 ;  /* 0x0000001a1b88723e */ /* 0x000fe20004807088 */
[----:B----4-:R-:W-:-:S06]  /*d020*/  FADD.FTZ R20, R51, R8 ;  /* 0x0000000833147221 */ /* 0x010fcc0000010000 */
[----:B------:R-:W3:Y:S01]  /*d030*/  MUFU.EX2 R93, R93 ;  /* 0x0000005d005d7308 */ /* 0x000ee20000000800 */
[----:B-----5:R-:W-:-:S07]  /*d040*/  FADD.FTZ R26, R0, R3 ;  /* 0x00000003001a7221 */ /* 0x020fce0000010000 */
[----:B------:R-:W4:Y:S08]  /*d050*/  MUFU.EX2 R42, R42 ;  /* 0x0000002a002a7308 */ /* 0x000f300000000800 */
[----:B------:R-:W5:Y:S01]  /*d060*/  MUFU.EX2 R39, R123 ;  /* 0x0000007b00277308 */ /* 0x000f620000000800 */
[----:B------:R-:W-:-:S01]  /*d070*/  FFMA.FTZ R43, R43, R44, -R56 ;  /* 0x0000002c2b2b7223 */ /* 0x000fc20000010838 */
[----:B0-----:R-:W-:-:S06]  /*d080*/  F2FP.SATFINITE.E4M3.F32.PACK_AB_MERGE_C R142, R40, R55, RZ ;  /* 0x00000037288e723e */ /* 0x001fcc00048070ff */
[----:B------:R-:W-:Y:S01]  /*d090*/  MUFU.EX2 R59, R59 ;  /* 0x0000003b003b7308 */ /* 0x000fe20000000800 */
[----:B------:R-:W-:-:S01]  /*d0a0*/  FADD.FTZ R55, R55, R20 ;  /* 0x0000001437377221 */ /* 0x000fc20000010000 */
[----:B-1----:R-:W-:-:S06]  /*d0b0*/  FADD.FTZ R3, R53, R26 ;  /* 0x0000001a35037221 */ /* 0x002fcc0000010000 */
[----:B------:R-:W0:Y:S01]  /*d0c0*/  MUFU.EX2 R14, R121 ;  /* 0x00000079000e7308 */ /* 0x000e220000000800 */
[----:B------:R-:W-:-:S01]  /*d0d0*/  FFMA.FTZ R71, R71, R44, -R56 ;  /* 0x0000002c47477223 */ /* 0x000fc20000010838 */
[----:B------:R-:W-:Y:S01]  /*d0e0*/  F2FP.SATFINITE.E4M3.F32.PACK_AB_MERGE_C R151, R29, R60, RZ ;  /* 0x0000003c1d97723e */ /* 0x000fe200048070ff */
[----:B------:R-:W-:-:S01]  /*d0f0*/  FADD.FTZ R55, R40, R55 ;  /* 0x0000003728377221 */ /* 0x000fc20000010000 */
[----:B--2---:R-:W-:-:S04]  /*d100*/  F2FP.SATFINITE.E4M3.F32.PACK_AB_MERGE_C R143, R70, R53, RZ ;  /* 0x00000035468f723e */ /* 0x004fc800048070ff */
[----:B------:R-:W1:Y:S01]  /*d110*/  MUFU.EX2 R24, R69 ;  /* 0x0000004500187308 */ /* 0x000e620000000800 */
[----:B------:R-:W-:-:S01]  /*d120*/  FADD.FTZ R70, R70, R3 ;  /* 0x0000000346467221 */ /* 0x000fc20000010000 */
[----:B------:R-:W-:Y:S01]  /*d130*/  FFMA.FTZ R79, R79, R44, -R56 ;  /* 0x0000002c4f4f7223 */ /* 0x000fe20000010838 */
[----:B---3--:R-:W-:-:S05]  /*d140*/  F2FP.SATFINITE.E4M3.F32.PACK_AB_MERGE_C R144, R93, R46, RZ ;  /* 0x0000002e5d90723e */ /* 0x008fca00048070ff */
[----:B------:R-:W2:Y:S01]  /*d150*/  MUFU.EX2 R29, R43 ;  /* 0x0000002b001d7308 */ /* 0x000ea20000000800 */
[----:B------:R-:W-:-:S01]  /*d160*/  FFMA.FTZ R83, R83, R44, -R56 ;  /* 0x0000002c53537223 */ /* 0x000fc20000010838 */
[----:B----4-:R-:W-:Y:S01]  /*d170*/  FADD.FTZ R20, R42, R55 ;  /* 0x000000372a147221 */ /* 0x010fe20000010000 */
[----:B-----5:R-:W-:-:S01]  /*d180*/  FADD.FTZ R3, R39, R70 ;  /* 0x0000004627037221 */ /* 0x020fc20000010000 */
[----:B------:R-:W-:-:S04]  /*d190*/  FFMA.FTZ R56, R87, R44, -R56 ;  /* 0x0000002c57387223 */ /* 0x000fc80000010838 */
[----:B------:R-:W-:Y:S01]  /*d1a0*/  MUFU.EX2 R50, R50 ;  /* 0x0000003200327308 */ /* 0x000fe20000000800 */
[----:B------:R-:W-:Y:S01]  /*d1b0*/  F2FP.SATFINITE.E4M3.F32.PACK_AB_MERGE_C R149, R99, R58, RZ ;  /* 0x0000003a6395723e */ /* 0x000fe200048070ff */
[----:B0-----:R-:W-:Y:S01]  /*d1c0*/  FADD.FTZ R3, R14, R3 ;  /* 0x000000030e037221 */ /* 0x001fe20000010000 */
[----:B------:R-:W-:-:S05]  /*d1d0*/  F2FP.SATFINITE.E4M3.F32.PACK_AB_MERGE_C R144, R59, R42, R144 ;  /* 0x0000002a3b90723e */ /* 0x000fca0004807090 */
[----:B------:R-:W-:Y:S01]  /*d1e0*/  MUFU.EX2 R57, R57 ;  /* 0x0000003900397308 */ /* 0x000fe20000000800 */
[----:B------:R-:W-:-:S07]  /*d1f0*/  FADD.FTZ R59, R59, R20 ;  /* 0x000000143b3b7221 */ /* 0x000fce0000010000 */
[----:B------:R-:W0:Y:S08]  /*d200*/  MUFU.EX2 R48, R48 ;  /* 0x0000003000307308 */ /* 0x000e300000000800 */
[----:B------:R-:W3:Y:S01]  /*d210*/  MUFU.EX2 R71, R71 ;  /* 0x0000004700477308 */ /* 0x000ee20000000800 */
[----:B------:R-:W-:Y:S01]  /*d220*/  F2FP.SATFINITE.E4M3.F32.PACK_AB_MERGE_C R149, R10, R9, R149 ;  /* 0x000000090a95723e */ /* 0x000fe20004807095 */
[----:B------:R-:W-:-:S06]  /*d230*/  FADD.FTZ R46, R46, R59 ;  /* 0x0000003b2e2e7221 */ /* 0x000fcc0000010000 */
[----:B------:R-:W4:Y:S01]  /*d240*/  MUFU.EX2 R95, R133 ;  /* 0x00000085005f7308 */ /* 0x000f220000000800 */
[----:B-1----:R-:W-:-:S07]  /*d250*/  FADD.FTZ R10, R24, R3 ;  /* 0x00000003180a7221 */ /* 0x002fce0000010000 */
[----:B------:R-:W1:Y:S01]  /*d260*/  MUFU.EX2 R8, R79 ;  /* 0x0000004f00087308 */ /* 0x000e620000000800 */
[----:B------:R-:W-:-:S01]  /*d270*/  FADD.FTZ R93, R93, R46 ;  /* 0x0000002e5d5d7221 */ /* 0x000fc20000010000 */
[----:B--2---:R-:W-:-:S06]  /*d280*/  FADD.FTZ R10, R29, R10 ;  /* 0x0000000a1d0a7221 */ /* 0x004fcc0000010000 */
[----:B------:R-:W2:Y:S01]  /*d290*/  MUFU.EX2 R83, R83 ;  /* 0x0000005300537308 */ /* 0x000ea20000000800 */
[----:B------:R-:W-:-:S07]  /*d2a0*/  ISETP.GE.AND P1, PT, R88, 0x81, PT ;  /* 0x000000815800780c */ /* 0x000fce0003f26270 */
[----:B------:R-:W5:Y:S01]  /*d2b0*/  MUFU.EX2 R56, R56 ;  /* 0x0000003800387308 */ /* 0x000f620000000800 */
[----:B------:R-:W-:Y:S01]  /*d2c0*/  F2FP.SATFINITE.E4M3.F32.PACK_AB_MERGE_C R151, R12, R11, R151 ;  /* 0x0000000b0c97723e */ /* 0x000fe20004807097 */
[----:B0-----:R-:W-:Y:S01]  /*d2d0*/  FADD.FTZ R12, R48, R93 ;  /* 0x0000005d300c7221 */ /* 0x001fe20000010000 */
[----:B------:R-:W-:Y:S01]  /*d2e0*/  F2FP.SATFINITE.E4M3.F32.PACK_AB_MERGE_C R9, R57, R50, RZ ;  /* 0x000000323909723e */ /* 0x000fe200048070ff */
[----:B---3--:R-:W-:Y:S01]  /*d2f0*/  FADD.FTZ R3, R71, R10 ;  /* 0x0000000a47037221 */ /* 0x008fe20000010000 */
[----:B------:R-:W-:Y:S02]  /*d300*/  F2FP.SATFINITE.E4M3.F32.PACK_AB_MERGE_C R143, R0, R41, R143 ;  /* 0x00000029008f723e */ /* 0x000fe4000480708f */
[C---:B----4-:R-:W-:Y:S01]  /*d310*/  F2FP.SATFINITE.E4M3.F32.PACK_AB_MERGE_C R146, R95.reuse, R48, R9 ;  /* 0x000000305f92723e */ /* 0x050fe20004807009 */
[----:B------:R-:W-:-:S01]  /*d320*/  FADD.FTZ R95, R95, R12 ;  /* 0x0000000c5f5f7221 */ /* 0x000fc20000010000 */
[----:B-1----:R-:W-:Y:S01]  /*d330*/  FADD.FTZ R0, R8, R3 ;  /* 0x0000000308007221 */ /* 0x002fe20000010000 */
[----:B------:R-:W-:Y:S01]  /*d340*/  IMAD.MOV.U32 R135, RZ, RZ, RZ ;  /* 0x000000ffff877224 */ /* 0x000fe200078e00ff */
[----:B------:R-:W-:Y:S01]  /*d350*/  F2FP.SATFINITE.E4M3.F32.PACK_AB_MERGE_C R139, R66, R65, RZ ;  /* 0x00000041428b723e */ /* 0x000fe200048070ff */
[----:B------:R-:W-:-:S01]  /*d360*/  FADD.FTZ R50, R50, R95 ;  /* 0x0000005f32327221 */ /* 0x000fc20000010000 */
[----:B------:R-:W-:Y:S01]  /*d370*/  F2FP.SATFINITE.E4M3.F32.PACK_AB_MERGE_C R24, R29, R24, RZ ;  /* 0x000000181d18723e */ /* 0x000fe200048070ff */
[----:B--2---:R-:W-:-:S01]  /*d380*/  FADD.FTZ R3, R83, R0 ;  /* 0x0000000053037221 */ /* 0x004fc20000010000 */
[----:B------:R-:W-:Y:S01]  /*d390*/  BSSY B0, `(.L_x_399) ;  /* 0x00002ae000007945 */ /* 0x000fe20003800000 */
[C---:B-----5:R-:W-:Y:S01]  /*d3a0*/  F2FP.SATFINITE.E4M3.F32.PACK_AB_MERGE_C R9, R56.reuse, R83, RZ ;  /* 0x000000533809723e */ /* 0x060fe200048070ff */
[----:B------:R-:W-:Y:S01]  /*d3b0*/  FADD.FTZ R0, R57, R50 ;  /* 0x0000003239007221 */ /* 0x000fe20000010000 */
[----:B------:R-:W-:Y:S01]  /*d3c0*/  F2FP.SATFINITE.E4M3.F32.PACK_AB_MERGE_C R138, R31, R28, R138 ;  /* 0x0000001c1f8a723e */ /* 0x000fe2000480708a */
[----:B------:R-:W-:Y:S01]  /*d3d0*/  FADD.FTZ R3, R56, R3 ;  /* 0x0000000338037221 */ /* 0x000fe20000010000 */
[----:B------:R-:W-:Y:S01]  /*d3e0*/  F2FP.SATFINITE.E4M3.F32.PACK_AB_MERGE_C R140, R47, R34, R140 ;  /* 0x000000222f8c723e */ /* 0x000fe2000480708c */
[--C-:B------:R-:W-:Y:S01]  /*d3f0*/  IMAD.MOV.U32 R134, RZ, RZ, R135.reuse ;  /* 0x000000ffff867224 */ /* 0x100fe200078e0087 */
[----:B------:R-:W-:Y:S01]  /*d400*/  F2FP.SATFINITE.E4M3.F32.PACK_AB_MERGE_C R142, R51, R36, R142 ;  /* 0x00000024338e723e */ /* 0x000fe2000480708e */
[----:B------:R-:W-:Y:S01]  /*d410*/  IMAD.MOV.U32 R133, RZ, RZ, R135 ;  /* 0x000000ffff857224 */ /* 0x000fe200078e0087 */
[----:B------:R-:W-:Y:S01]  /*d420*/  F2FP.SATFINITE.E4M3.F32.PACK_AB_MERGE_C R137, R52, R13, R137 ;  /* 0x0000000d3489723e */ /* 0x000fe20004807089 */
[----:B------:R-:W-:Y:S01]  /*d430*/  IMAD.MOV.U32 R131, RZ, RZ, R135 ;  /* 0x000000ffff837224 */ /* 0x000fe200078e0087 */
[----:B------:R-:W-:Y:S01]  /*d440*/  F2FP.SATFINITE.E4M3.F32.PACK_AB_MERGE_C R139, R54, R25, R139 ;  /* 0x00000019368b723e */ /* 0x000fe2000480708b */
[----:B------:R-:W-:Y:S01]  /*d450*/  IMAD.MOV.U32 R130, RZ, RZ, R135 ;  /* 0x000000ffff827224 */ /* 0x000fe200078e0087 */
[----:B------:R-:W-:Y:S01]  /*d460*/  F2FP.SATFINITE.E4M3.F32.PACK_AB_MERGE_C R141, R64, R33, R141 ;  /* 0x00000021408d723e */ /* 0x000fe2000480708d */
[--C-:B------:R-:W-:Y:S01]  /*d470*/  IMAD.MOV.U32 R129, RZ, RZ, R135.reuse ;  /* 0x000000ffff817224 */ /* 0x100fe200078e0087 */
[----:B------:R-:W-:Y:S01]  /*d480*/  F2FP.SATFINITE.E4M3.F32.PACK_AB_MERGE_C R145, R14, R39, R24 ;  /* 0x000000270e91723e */ /* 0x000fe20004807018 */
[----:B------:R-:W-:Y:S01]  /*d490*/  IMAD.MOV.U32 R128, RZ, RZ, R135 ;  /* 0x000000ffff807224 */ /* 0x000fe200078e0087 */
[----:B------:R-:W-:Y:S01]  /*d4a0*/  F2FP.SATFINITE.E4M3.F32.PACK_AB_MERGE_C R147, R8, R71, R9 ;  /* 0x000000470893723e */ /* 0x000fe20004807009 */
[--C-:B------:R-:W-:Y:S01]  /*d4b0*/  IMAD.MOV.U32 R127, RZ, RZ, R135.reuse ;  /* 0x000000ffff7f7224 */ /* 0x100fe200078e0087 */
[-C--:B------:R-:W-:Y:S01]  /*d4c0*/  MOV R132, R135.reuse ;  /* 0x0000008700847202 */ /* 0x080fe20000000f00 */
[--C-:B------:R-:W-:Y:S01]  /*d4d0*/  IMAD.MOV.U32 R126, RZ, RZ, R135.reuse ;  /* 0x000000ffff7e7224 */ /* 0x100fe200078e0087 */
[-C--:B------:R-:W-:Y:S01]  /*d4e0*/  MOV R121, R135.reuse ;  /* 0x0000008700797202 */ /* 0x080fe20000000f00 */
[--C-:B------:R-:W-:Y:S01]  /*d4f0*/  IMAD.MOV.U32 R125, RZ, RZ, R135.reuse ;  /* 0x000000ffff7d7224 */ /* 0x100fe200078e0087 */
[-C--:B------:R-:W-:Y:S01]  /*d500*/  MOV R110, R135.reuse ;  /* 0x00000087006e7202 */ /* 0x080fe20000000f00 */
        /* <DEDUP_REMOVED lines=34> */
[----:B------:R-:W-:Y:S01]  /*d730*/  IMAD.MOV.U32 R89, RZ, RZ, R135 ;  /* 0x000000ffff597224 */ /* 0x000fe200078e0087 */
[----:B------:R-:W-:Y:S06]  /*d740*/  @!P1 BRA `(.L_x_400) ;  /* 0x0000002400c89947 */ /* 0x000fec0003800000 */
[----:B------:R-:W2:Y:S01]  /*d750*/  LDL.LU R80, [R1+0xc] ;  /* 0x00000c0001507983 */ /* 0x000ea20000300800 */
[----:B------:R-:W-:Y:S01]  /*d760*/  IMAD.MOV.U32 R13, RZ, RZ, R76 ;  /* 0x000000ffff0d7224 */ /* 0x000fe200078e004c */
[----:B------:R-:W-:Y:S01]  /*d770*/  CS2R R134, SRZ ;  /* 0x0000000000867805 */ /* 0x000fe2000001ff00 */
[----:B------:R-:W-:Y:S01]  /*d780*/  IMAD.MOV.U32 R14, RZ, RZ, R45 ;  /* 0x000000ffff0e7224 */ /* 0x000fe200078e002d */
[----:B------:R-:W-:Y:S01]  /*d790*/  CS2R R132, SRZ ;  /* 0x0000000000847805 */ /* 0x000fe2000001ff00 */
[----:B------:R-:W-:Y:S01]  /*d7a0*/  IMAD.MOV.U32 R9, RZ, RZ, R155 ;  /* 0x000000ffff097224 */ /* 0x000fe200078e009b */
[----:B------:R-:W-:Y:S01]  /*d7b0*/  CS2R R130, SRZ ;  /* 0x0000000000827805 */ /* 0x000fe2000001ff00 */
[----:B------:R-:W-:Y:S01]  /*d7c0*/  IMAD.MOV.U32 R8, RZ, RZ, R154 ;  /* 0x000000ffff087224 */ /* 0x000fe200078e009a */
        /* <DEDUP_REMOVED lines=20> */
[----:B------:R-:W-:Y:S01]  /*d910*/  CS2R R88, SRZ ;  /* 0x0000000000587805 */ /* 0x000fe2000001ff00 */
[----:B--2---:R-:W-:-:S07]  /*d920*/  VIADD R12, R80, 0xfffffffe ;  /* 0xfffffffe500c7836 */ /* 0x004fce0000000000 */
.L_x_412:
[----:B------:R-:W-:-:S04]  /*d930*/  ISETP.NE.AND P1, PT, R8, 0x1, PT ;  /* 0x000000010800780c */ /* 0x000fc80003f25270 */
[----:B------:R-:W-:-:S04]  /*d940*/  SEL R10, RZ, 0x1, P1 ;  /* 0x00000001ff0a7807 */ /* 0x000fc80000800000 */
[----:B------:R-:W-:Y:S01]  /*d950*/  LOP3.LUT R155, R9, R10, RZ, 0x3c, !PT ;  /* 0x0000000a099b7212 */ /* 0x000fe200078e3cff */
[----:B0-----:R-:W-:Y:S06]  /*d960*/  @!P0 BRA `(.L_x_401) ;  /* 0x0000000000048947 */ /* 0x001fec0003800000 */
[----:B------:R-:W-:Y:S01]  /*d970*/  BPT.TRAP 0x1 ;  /* 0x000000040000795c */ /* 0x000fe20000300000 */
.L_x_401:
[----:B------:R-:W-:Y:S01]  /*d980*/  VIADD R154, R8, 0x1 ;  /* 0x00000001089a7836 */ /* 0x000fe20000000000 */
[----:B------:R-:W-:-:S04]  /*d990*/  SHF.L.U32 R10, R155, 0x1f, RZ ;  /* 0x0000001f9b0a7819 */ /* 0x000fc800000006ff */
[----:B------:R-:W-:-:S04]  /*d9a0*/  ISETP.NE.AND P1, PT, R154, 0x2, PT ;  /* 0x000000029a00780c */ /* 0x000fc80003f25270 */
[----:B------:R-:W-:-:S05]  /*d9b0*/  SEL R154, R154, RZ, P1 ;  /* 0x000000ff9a9a7207 */ /* 0x000fca0000800000 */
[----:B------:R-:W-:-:S04]  /*d9c0*/  IMAD R15, R154, 0x8, R16 ;  /* 0x000000089a0f7824 */ /* 0x000fc800078e0210 */
[----:B------:R0:W1:Y:S01]  /*d9d0*/  SYNCS.PHASECHK.TRANS64.TRYWAIT P1, [R15+URZ+0x19c30], R10 ;  /* 0x019c300a0f0075a7 */ /* 0x000062000802017f */
[----:B------:R-:W-:Y:S05]  /*d9e0*/  @!P0 BRA `(.L_x_402) ;  /* 0x0000000000048947 */ /* 0x000fea0003800000 */
[----:B------:R-:W-:Y:S01]  /*d9f0*/  BPT.TRAP 0x1 ;  /* 0x000000040000795c */ /* 0x000fe20000300000 */
.L_x_402:
[----:B------:R-:W-:Y:S01]  /*da00*/  BSSY B1, `(.L_x_403) ;  /* 0x0000006000017945 */ /* 0x000fe20003800000 */
[----:B------:R-:W-:Y:S02]  /*da10*/  IMAD R24, R154, 0x300, R21 ;  /* 0x000003009a187824 */ /* 0x000fe400078e0215 */
[----:B------:R-:W-:Y:S01]  /*da20*/  IMAD.MOV.U32 R25, RZ, RZ, -0x3ffffff0 ;  /* 0xc0000010ff197424 */ /* 0x000fe200078e00ff */
[----:B-1----:R-:W-:Y:S06]  /*da30*/  @P1 BRA `(.L_x_404) ;  /* 0x0000000000081947 */ /* 0x002fec0003800000 */
[----:B------:R-:W1:Y:S02]  /*da40*/  SYNCS.PHASECHK.TRANS64.TRYWAIT P1, [R15+URZ+0x19c30], R10 ;  /* 0x019c300a0f0075a7 */ /* 0x000e64000802017f */
[----:B-1----:R-:W-:Y:S05]  /*da50*/  @!P1 BRA `(.L_x_405) ;  /* 0x000000bc00289947 */ /* 0x002fea0003800000 */
.L_x_404:
[----:B------:R-:W-:Y:S05]  /*da60*/  BSYNC B1 ;  /* 0x0000000000017941 */ /* 0x000fea0003800000 */
.L_x_403:
[C---:B01----:R-:W-:Y:S01]  /*da70*/  VIADD R10, R24.reuse, 0x100 ;  /* 0x00000100180a7836 */ /* 0x043fe20000000000 */
[----:B------:R-:W-:Y:S02]  /*da80*/  MOV R11, 0xc0000010 ;  /* 0xc0000010000b7802 */ /* 0x000fe40000000f00 */
[C---:B------:R-:W-:Y:S01]  /*da90*/  R2UR UR6, R24.reuse ;  /* 0x00000000180672ca */ /* 0x040fe200000e0000 */
[----:B------:R-:W-:Y:S01]  /*daa0*/  VIADD R24, R24, 0x200 ;  /* 0x0000020018187836 */ /* 0x000fe20000000000 */
[----:B------:R-:W-:Y:S02]  /*dab0*/  R2UR UR10, R10 ;  /* 0x000000000a0a72ca */ /* 0x000fe400000e0000 */
[----:B------:R-:W-:Y:S02]  /*dac0*/  R2UR UR11, R11 ;  /* 0x000000000b0b72ca */ /* 0x000fe400000e0000 */
[----:B------:R-:W2:Y:S01]  /*dad0*/  LDL.64 R10, [R1] ;  /* 0x00000000010a7983 */ /* 0x000ea20000100a00 */
[----:B------:R-:W-:Y:S01]  /*dae0*/  R2UR UR7, R25 ;  /* 0x00000000190772ca */ /* 0x000fe200000e0000 */
[----:B------:R-:W-:Y:S01]  /*daf0*/  IMAD.MOV.U32 R25, RZ, RZ, -0x3ffffff0 ;  /* 0xc0000010ff197424 */ /* 0x000fe200078e00ff */
[----:B------:R-:W-:-:S02]  /*db00*/  R2UR UR4, R4 ;  /* 0x00000000040472ca */ /* 0x000fc400000e0000 */
[----:B------:R-:W-:Y:S02]  /*db10*/  R2UR UR5, R5 ;  /* 0x00000000050572ca */ /* 0x000fe400000e0000 */
[----:B------:R-:W-:Y:S02]  /*db20*/  R2UR UR14, R24 ;  /* 0x00000000180e72ca */ /* 0x000fe400000e0000 */
[----:B------:R-:W-:Y:S02]  /*db30*/  R2UR UR15, R25 ;  /* 0x00000000190f72ca */ /* 0x000fe400000e0000 */
[----:B------:R-:W-:-:S07]  /*db40*/  WARPGROUP.ARRIVE ;  /* 0x00000000000079c5 */ /* 0x000fce0000000000 */
[----:B------:R-:W-:Y:S01]  /*db50*/  QGMMA.64x128x32.F32.E4M3.E4M3 R24, gdesc[UR4], RZ, !UPT, gsb0 ;  /* 0x01e00000041879f3 */ /* 0x000fe2000c0008ff */
[----:B------:R-:W-:Y:S02]  /*db60*/  R2UR UR12, R6 ;  /* 0x00000000060c72ca */ /* 0x000fe400000e0000 */
[----:B------:R-:W-:Y:S01]  /*db70*/  R2UR UR13, R7 ;  /* 0x00000000070d72ca */ /* 0x000fe200000e0000 */
[----:B------:R-:W-:Y:S02]  /*db80*/  WARPGROUP.DEPBAR.LE gsb0, 0x0 ;  /* 0x00008000000079c5 */ /* 0x000fe40000010000 */
[----:B------:R-:W-:Y:S01]  /*db90*/  WARPGROUP.ARRIVE ;  /* 0x00000000000079c5 */ /* 0x000fe20000000000 */
[----:B--2---:R-:W-:Y:S02]  /*dba0*/  R2UR UR8, R10 ;  /* 0x000000000a0872ca */ /* 0x004fe400000e0000 */
[----:B------:R-:W-:-:S13]  /*dbb0*/  R2UR UR9, R11 ;  /* 0x000000000b0972ca */ /* 0x000fda00000e0000 */
[----:B------:R-:W-:Y:S03]  /*dbc0*/  QGMMA.64x128x32.F32.E4M3.E4M3 R24, gdesc[UR8], R24, gsb0 ;  /* 0x01e00000081879f3 */ /* 0x000fe60008000818 */
[----:B------:R-:W-:Y:S02]  /*dbd0*/  WARPGROUP.DEPBAR.LE gsb0, 0x0 ;  /* 0x00008000000079c5 */ /* 0x000fe40000010000 */
[----:B------:R-:W-:-:S07]  /*dbe0*/  WARPGROUP.ARRIVE ;  /* 0x00000000000079c5 */ /* 0x000fce0000000000 */
[----:B------:R-:W-:Y:S03]  /*dbf0*/  QGMMA.64x128x32.F32.E4M3.E4M3 R24, gdesc[UR12], R24, gsb0 ;  /* 0x01e000000c1879f3 */ /* 0x000fe60008000818 */
[----:B------:R-:W-:Y:S02]  /*dc00*/  WARPGROUP.DEPBAR.LE gsb0, 0x0 ;  /* 0x00008000000079c5 */ /* 0x000fe40000010000 */
[----:B------:R-:W-:Y:S05]  /*dc10*/  @!P0 BRA `(.L_x_406) ;  /* 0x0000000000048947 */ /* 0x000fea0003800000 */
[----:B------:R-:W-:Y:S01]  /*dc20*/  BPT.TRAP 0x1 ;  /* 0x000000040000795c */ /* 0x000fe20000300000 */
.L_x_406:
[----:B------:R-:W-:Y:S01]  /*dc30*/  SHF.L.U32 R9, R9, 0x1f, RZ ;  /* 0x0000001f09097819 */ /* 0x000fe200000006ff */
[----:B------:R-:W-:-:S04]  /*dc40*/  IMAD R20, R8, 0x8, R16 ;  /* 0x0000000808147824 */ /* 0x000fc800078e0210 */
[----:B------:R0:W1:Y:S01]  /*dc50*/  SYNCS.PHASECHK.TRANS64.TRYWAIT P1, [R20+URZ+0x19c50], R9 ;  /* 0x019c5009140075a7 */ /* 0x000062000802017f */
[----:B------:R-:W-:Y:S05]  /*dc60*/  @!P0 BRA `(.L_x_407) ;  /* 0x0000000000048947 */ /* 0x000fea0003800000 */
[----:B------:R-:W-:Y:S01]  /*dc70*/  BPT.TRAP 0x1 ;  /* 0x000000040000795c */ /* 0x000fe20000300000 */
.L_x_407:
[----:B------:R-:W-:Y:S04]  /*dc80*/  BSSY B1, `(.L_x_408) ;  /* 0x0000004000017945 */ /* 0x000fe80003800000 */
[----:B-1----:R-:W-:Y:S05]  /*dc90*/  @P1 BRA `(.L_x_409) ;  /* 0x0000000000081947 */ /* 0x002fea0003800000 */
[----:B------:R-:W1:Y:S02]  /*dca0*/  SYNCS.PHASECHK.TRANS64.TRYWAIT P1, [R20+URZ+0x19c50], R9 ;  /* 0x019c5009140075a7 */ /* 0x000e64000802017f */
[----:B-1----:R-:W-:Y:S05]  /*dcb0*/  @!P1 BRA `(.L_x_410) ;  /* 0x000000b800a49947 */ /* 0x002fea0003800000 */
.L_x_409:
[----:B------:R-:W-:Y:S05]  /*dcc0*/  BSYNC B1 ;  /* 0x0000000000017941 */ /* 0x000fea0003800000 */
.L_x_408:
[----:B01----:R-:W-:Y:S01]  /*dcd0*/  VIADD R9, R16, 0x3000 ;  /* 0x0000300010097836 */ /* 0x003fe20000000000 */
[----:B------:R-:W-:Y:S01]  /*dce0*/  WARPGROUP.ARRIVE ;  /* 0x00000000000079c5 */ /* 0x000fe20000000000 */
[----:B------:R-:W-:Y:S02]  /*dcf0*/  IMAD.MOV.U32 R11, RZ, RZ, 0x40000040 ;  /* 0x40000040ff0b7424 */ /* 0x000fe400078e00ff */
[C---:B------:R-:W-:Y:S01]  /*dd00*/  FMUL.FTZ R77, R2.reuse, R77 ;  /* 0x0000004d024d7220 */ /* 0x040fe20000410000 */
[C---:B------:R-:W-:Y:S01]  /*dd10*/  FMUL.FTZ R78, R2.reuse, R78 ;  /* 0x0000004e024e7220 */ /* 0x040fe20000410000 */
[----:B------:R-:W-:Y:S01]  /*dd20*/  SHF.R.U32.HI R9, RZ, 0x4, R9 ;  /* 0x00000004ff097819 */ /* 0x000fe20000011609 */
[C---:B------:R-:W-:Y:S01]  /*dd30*/  FMUL.FTZ R79, R2.reuse, R79 ;  /* 0x0000004f024f7220 */ /* 0x040fe20000410000 */
[C---:B------:R-:W-:Y:S01]  /*dd40*/  FMUL.FTZ R80, R2.reuse, R80 ;  /* 0x0000005002507220 */ /* 0x040fe20000410000 */
[C---:B------:R-:W-:Y:S01]  /*dd50*/  FMUL.FTZ R81, R2.reuse, R81 ;  /* 0x0000005102517220 */ /* 0x040fe20000410000 */
[----:B------:R-:W-:Y:S01]  /*dd60*/  LOP3.LUT R9, R9, 0x3fff, RZ, 0xc0, !PT ;  /* 0x00003fff09097812 */ /* 0x000fe200078ec0ff */
[----:B------:R-:W-:Y:S01]  /*dd70*/  MUFU.TANH R77, R77 ;  /* 0x0000004d004d7308 */ /* 0x000fe20000002400 */
[C---:B------:R-:W-:Y:S01]  /*dd80*/  FMUL.FTZ R82, R2.reuse, R82 ;  /* 0x0000005202527220 */ /* 0x040fe20000410000 */
[C---:B------:R-:W-:Y:S01]  /*dd90*/  FMUL.FTZ R83, R2.reuse, R83 ;  /* 0x0000005302537220 */ /* 0x040fe20000410000 */
[----:B------:R-:W-:Y:S01]  /*dda0*/  LOP3.LUT R9, R9, 0x10000, RZ, 0xfc, !PT ;  /* 0x0001000009097812 */ /* 0x000fe200078efcff */
[C---:B------:R-:W-:Y:S01]  /*ddb0*/  FMUL.FTZ R84, R2.reuse, R84 ;  /* 0x0000005402547220 */ /* 0x040fe20000410000 */
[C---:B------:R-:W-:Y:S01]  /*ddc0*/  FMUL.FTZ R85, R2.reuse, R85 ;  /* 0x0000005502557220 */ /* 0x040fe20000410000 */
[C---:B------:R-:W-:Y:S01]  /*ddd0*/  FMUL.FTZ R86, R2.reuse, R86 ;  /* 0x0000005602567220 */ /* 0x040fe20000410000 */
[----:B------:R-:W-:Y:S01]  /*dde0*/  FMUL.FTZ R87, R2, R87 ;  /* 0x0000005702577220 */ /* 0x000fe20000410000 */
[----:B------:R-:W-:Y:S01]  /*ddf0*/  IMAD R8, R8, 0x300, R9 ;  /* 0x0000030008087824 */ /* 0x000fe200078e0209 */
[----:B------:R-:W-:Y:S01]  /*de00*/  MUFU.TANH R78, R78 ;  /* 0x0000004e004e7308 */ /* 0x000fe20000002400 */
[----:B------:R-:W-:Y:S01]  /*de10*/  IMAD.MOV.U32 R9, RZ, RZ, 0x40000040 ;  /* 0x40000040ff097424 */ /* 0x000fe200078e00ff */
[----:B------:R-:W-:Y:S01]  /*de20*/  ULDC UR4, c[0x0][0x988] ;  /* 0x0002620000047ab9 */ /* 0x000fe20000000800 */
[C---:B------:R-:W-:Y:S01]  /*de30*/  VIADD R10, R8.reuse, 0x2 ;  /* 0x00000002080a7836 */ /* 0x040fe20000000000 */
[----:B------:R-:W-:-:S02]  /*de40*/  R2UR UR6, R8 ;  /* 0x00000000080672ca */ /* 0x000fc400000e0000 */
[----:B------:R-:W-:Y:S01]  /*de50*/  R2UR UR7, R9 ;  /* 0x00000000090772ca */ /* 0x000fe200000e0000 */
[C---:B------:R-:W-:Y:S01]  /*de60*/  FMUL.FTZ R9, R2.reuse, R24 ;  /* 0x0000001802097220 */ /* 0x040fe20000410000 */
[C---:B------:R-:W-:Y:S01]  /*de70*/  FMUL.FTZ R24, R2.reuse, R27 ;  /* 0x0000001b02187220 */ /* 0x040fe20000410000 */
[C---:B------:R-:W-:Y:S01]  /*de80*/  FMUL.FTZ R27, R2.reuse, R30 ;  /* 0x0000001e021b7220 */ /* 0x040fe20000410000 */
[C---:B------:R-:W-:Y:S01]  /*de90*/  FMUL.FTZ R30, R2.reuse, R33 ;  /* 0x00000021021e7220 */ /* 0x040fe20000410000 */
[C---:B------:R-:W-:Y:S01]  /*dea0*/  FMUL.FTZ R33, R2.reuse, R36 ;  /* 0x0000002402217220 */ /* 0x040fe20000410000 */
[C---:B------:R-:W-:Y:S01]  /*deb0*/  FMUL.FTZ R36, R2.reuse, R39 ;  /* 0x0000002702247220 */ /* 0x040fe20000410000 */
[----:B------:R-:W0:Y:S01]  /*dec0*/  MUFU.TANH R9, R9 ;  /* 0x0000000900097308 */ /* 0x000e220000002400 */
[C---:B------:R-:W-:Y:S01]  /*ded0*/  FMUL.FTZ R39, R2.reuse, R42 ;  /* 0x0000002a02277220 */ /* 0x040fe20000410000 */
[----:B------:R-:W-:-:S04]  /*dee0*/  FMUL.FTZ R42, R2, R45 ;  /* 0x0000002d022a7220 */ /* 0x000fc80000410000 */
[----:B------:R-:W-:Y:S01]  /*def0*/  QGMMA.64x96x32.F32.E4M3.E4M3 R88, R148, gdesc[UR4], R88, gsb0 ;  /* 0x0160000494587df3 */ /* 0x000fe20008000858 */
[----:B------:R-:W-:Y:S01]  /*df00*/  R2UR UR6, R10 ;  /* 0x000000000a0672ca */ /* 0x000fe200000e0000 */
[----:B------:R-:W-:Y:S01]  /*df10*/  VIADD R10, R8, 0x4 ;  /* 0x00000004080a7836 */ /* 0x000fe20000000000 */
[----:B------:R-:W-:Y:S01]  /*df20*/  R2UR UR7, R11 ;  /* 0x000000000b0772ca */ /* 0x000fe200000e0000 */
[----:B------:R-:W-:Y:S01]  /*df30*/  IMAD.MOV.U32 R11, RZ, RZ, 0x40000040 ;  /* 0x40000040ff0b7424 */ /* 0x000fe200078e00ff */
[----:B------:R-:W-:Y:S01]  /*df40*/  MUFU.TANH R24, R24 ;  /* 0x0000001800187308 */ /* 0x000fe20000002400 */
[----:B0-----:R-:W-:-:S07]  /*df50*/  FMNMX.FTZ R45, R9, R14, !PT ;  /* 0x0000000e092d7209 */ /* 0x001fce0007810000 */
[----:B------:R-:W-:Y:S08]  /*df60*/  MUFU.TANH R27, R27 ;  /* 0x0000001b001b7308 */ /* 0x000ff00000002400 */
        /* <DEDUP_REMOVED lines=11> */
[----:B------:R-:W-:Y:S01]  /*e020*/  MUFU.TANH R85, R85 ;  /* 0x0000005500557308 */ /* 0x000fe20000002400 */
[----:B------:R-:W-:-:S02]  /*e030*/  WARPGROUP.DEPBAR.LE gsb0, 0x0 ;  /* 0x00008000000079c5 */ /* 0x000fc40000010000 */
[----:B------:R-:W-:-:S06]  /*e040*/  WARPGROUP.ARRIVE ;  /* 0x00000000000079c5 */ /* 0x000fcc0000000000 */
[----:B------:R-:W0:Y:S01]  /*e050*/  S2R R151, SR_TID.X ;  /* 0x0000000000977919 */ /* 0x000e220000002100 */
[----:B------:R-:W-:Y:S01]  /*e060*/  MUFU.TANH R86, R86 ;  /* 0x0000005600567308 */ /* 0x000fe20000002400 */
[----:B------:R-:W-:Y:S01]  /*e070*/  QGMMA.64x96x32.F32.E4M3.E4M3 R88, R136, gdesc[UR4], R88, gsb0 ;  /* 0x0160000488587df3 */ /* 0x000fe20008000858 */
[----:B------:R-:W-:Y:S01]  /*e080*/  R2UR UR6, R10 ;  /* 0x000000000a0672ca */ /* 0x000fe200000e0000 */
[C---:B------:R-:W-:Y:S01]  /*e090*/  FMUL.FTZ R10, R2.reuse, R25 ;  /* 0x00000019020a7220 */ /* 0x040fe20000410000 */
[----:B------:R-:W-:Y:S01]  /*e0a0*/  R2UR UR7, R11 ;  /* 0x000000000b0772ca */ /* 0x000fe200000e0000 */
[C---:B------:R-:W-:Y:S01]  /*e0b0*/  FMUL.FTZ R11, R2.reuse, R26 ;  /* 0x0000001a020b7220 */ /* 0x040fe20000410000 */
[C---:B------:R-:W-:Y:S01]  /*e0c0*/  FMUL.FTZ R25, R2.reuse, R28 ;  /* 0x0000001c02197220 */ /* 0x040fe20000410000 */
[C---:B------:R-:W-:Y:S01]  /*e0d0*/  FMUL.FTZ R26, R2.reuse, R29 ;  /* 0x0000001d021a7220 */ /* 0x040fe20000410000 */
[C---:B------:R-:W-:Y:S01]  /*e0e0*/  FMUL.FTZ R28, R2.reuse, R31 ;  /* 0x0000001f021c7220 */ /* 0x040fe20000410000 */
[----:B------:R-:W1:Y:S01]  /*e0f0*/  MUFU.TANH R10, R10 ;  /* 0x0000000a000a7308 */ /* 0x000e620000002400 */
[C---:B------:R-:W-:Y:S01]  /*e100*/  FMUL.FTZ R29, R2.reuse, R32 ;  /* 0x00000020021d7220 */ /* 0x040fe20000410000 */
[C---:B------:R-:W-:Y:S01]  /*e110*/  FMUL.FTZ R31, R2.reuse, R34 ;  /* 0x00000022021f7220 */ /* 0x040fe20000410000 */
[C---:B------:R-:W-:Y:S01]  /*e120*/  FMUL.FTZ R32, R2.reuse, R35 ;  /* 0x0000002302207220 */ /* 0x040fe20000410000 */
[C---:B------:R-:W-:Y:S01]  /*e130*/  FMUL.FTZ R35, R2.reuse, R38 ;  /* 0x0000002602237220 */ /* 0x040fe20000410000 */
[C---:B------:R-:W-:Y:S01]  /*e140*/  FMUL.FTZ R38, R2.reuse, R41 ;  /* 0x0000002902267220 */ /* 0x040fe20000410000 */
[C---:B------:R-:W-:Y:S01]  /*e150*/  FMUL.FTZ R41, R2.reuse, R44 ;  /* 0x0000002c02297220 */ /* 0x040fe20000410000 */
[C---:B------:R-:W-:Y:S01]  /*e160*/  FMUL.FTZ R34, R2.reuse, R37 ;  /* 0x0000002502227220 */ /* 0x040fe20000410000 */
[----:B------:R-:W2:Y:S01]  /*e170*/  MUFU.TANH R11, R11 ;  /* 0x0000000b000b7308 */ /* 0x000ea20000002400 */
[C---:B------:R-:W-:Y:S01]  /*e180*/  FMUL.FTZ R37, R2.reuse, R40 ;  /* 0x0000002802257220 */ /* 0x040fe20000410000 */
[C---:B------:R-:W-:Y:S01]  /*e190*/  FMUL.FTZ R40, R2.reuse, R43 ;  /* 0x0000002b02287220 */ /* 0x040fe20000410000 */
[C---:B------:R-:W-:Y:S01]  /*e1a0*/  FMUL.FTZ R43, R2.reuse, R46 ;  /* 0x0000002e022b7220 */ /* 0x040fe20000410000 */
[C---:B------:R-:W-:Y:S01]  /*e1b0*/  FMUL.FTZ R46, R2.reuse, R47 ;  /* 0x0000002f022e7220 */ /* 0x040fe20000410000 */
[C---:B------:R-:W-:Y:S01]  /*e1c0*/  FMUL.FTZ R47, R2.reuse, R48 ;  /* 0x00000030022f7220 */ /* 0x040fe20000410000 */
[C---:B------:R-:W-:Y:S01]  /*e1d0*/  FMUL.FTZ R48, R2.reuse, R49 ;  /* 0x0000003102307220 */ /* 0x040fe20000410000 */
[----:B------:R-:W-:Y:S01]  /*e1e0*/  FMUL.FTZ R49, R2, R50 ;  /* 0x0000003202317220 */ /* 0x000fe20000410000 */
[----:B------:R-:W3:Y:S01]  /*e1f0*/  MUFU.TANH R25, R25 ;  /* 0x0000001900197308 */ /* 0x000ee20000002400 */
        /* <DEDUP_REMOVED lines=11> */
[----:B------:R-:W-:Y:S01]  /*e2b0*/  FMUL.FTZ R58, R2, R59 ;  /* 0x0000003b023a7220 */ /* 0x000fe20000410000 */
[----:B------:R-:W-:Y:S01]  /*e2c0*/  FMNMX.FTZ R44, R24, R44, !PT ;  /* 0x0000002c182c7209 */ /* 0x000fe20007810000 */
[C---:B------:R-:W-:Y:S01]  /*e2d0*/  FMUL.FTZ R59, R2.reuse, R60 ;  /* 0x0000003c023b7220 */ /* 0x040fe20000410000 */
[C---:B------:R-:W-:Y:S01]  /*e2e0*/  FMUL.FTZ R60, R2.reuse, R61 ;  /* 0x0000003d023c7220 */ /* 0x040fe20000410000 */
[----:B------:R-:W2:Y:S01]  /*e2f0*/  MUFU.TANH R28, R28 ;  /* 0x0000001c001c7308 */ /* 0x000ea20000002400 */
[----:B---3--:R-:W-:Y:S01]  /*e300*/  FMNMX.FTZ R45, R25, R45, !PT ;  /* 0x0000002d192d7209 */ /* 0x008fe20007810000 */
[C---:B------:R-:W-:Y:S01]  /*e310*/  FMUL.FTZ R61, R2.reuse, R62 ;  /* 0x0000003e023d7220 */ /* 0x040fe20000410000 */
[----:B------:R-:W-:Y:S01]  /*e320*/  FMNMX.FTZ R44, R27, R44, !PT ;  /* 0x0000002c1b2c7209 */ /* 0x000fe20007810000 */
        /* <DEDUP_REMOVED lines=13> */
[----:B--2---:R-:W-:Y:S01]  /*e400*/  FMNMX.FTZ R44, R28, R44, !PT ;  /* 0x0000002c1c2c7209 */ /* 0x004fe20007810000 */
[C---:B------:R-:W-:Y:S01]  /*e410*/  FMUL.FTZ R72, R2.reuse, R73 ;  /* 0x0000004902487220 */ /* 0x040fe20000410000 */
[C---:B------:R-:W-:Y:S01]  /*e420*/  FMUL.FTZ R73, R2.reuse, R74 ;  /* 0x0000004a02497220 */ /* 0x040fe20000410000 */
[C---:B------:R-:W-:Y:S01]  /*e430*/  FMUL.FTZ R74, R2.reuse, R75 ;  /* 0x0000004b024a7220 */ /* 0x040fe20000410000 */
[----:B------:R-:W-:Y:S01]  /*e440*/  FMUL.FTZ R75, R2, R76 ;  /* 0x0000004c024b7220 */ /* 0x000fe20000410000 */
[----:B0-----:R-:W-:-:S02]  /*e450*/  LOP3.LUT R151, R151, 0x7f, RZ, 0xc0, !PT ;  /* 0x0000007f97977812 */ /* 0x001fc400078ec0ff */
[----:B------:R-:W0:Y:S01]  /*e460*/  MUFU.TANH R32, R32 ;  /* 0x0000002000207308 */ /* 0x000e220000002400 */
[----:B---3--:R-:W-:Y:S02]  /*e470*/  FMNMX.FTZ R45, R29, R45, !PT ;  /* 0x0000002d1d2d7209 */ /* 0x008fe40007810000 */
[----:B------:R-:W-:Y:S02]  /*e480*/  ISETP.NE.AND P1, PT, R151, RZ, PT ;  /* 0x000000ff9700720c */ /* 0x000fe40003f25270 */
[----:B------:R-:W-:-:S03]  /*e490*/  FMNMX.FTZ R45, R30, R45, !PT ;  /* 0x0000002d1e2d7209 */ /* 0x000fc60007810000 */
[----:B------:R-:W2:Y:S01]  /*e4a0*/  MUFU.TANH R34, R34 ;  /* 0x0000002200227308 */ /* 0x000ea20000002400 */
[----:B-1----:R-:W-:Y:S02]  /*e4b0*/  FMNMX.FTZ R44, R31, R44, !PT ;  /* 0x0000002c1f2c7209 */ /* 0x002fe40007810000 */
[----:B------:R-:W-:-:S05]  /*e4c0*/  FMNMX.FTZ R45, R33, R45, !PT ;  /* 0x0000002d212d7209 */ /* 0x000fca0007810000 */
[----:B------:R-:W1:Y:S01]  /*e4d0*/  MUFU.TANH R35, R35 ;  /* 0x0000002300237308 */ /* 0x000e620000002400 */
[----:B0-----:R-:W-:Y:S01]  /*e4e0*/  FMNMX.FTZ R44, R32, R44, !PT ;  /* 0x0000002c202c7209 */ /* 0x001fe20007810000 */
[----:B------:R-:W-:-:S05]  /*e4f0*/  @!P1 VIADD R15, R15, 0x19c40 ;  /* 0x00019c400f0f9836 */ /* 0x000fca0000000000 */
[----:B------:R-:W-:Y:S01]  /*e500*/  @!P1 PRMT R15, RZ, 0x654, R15 ;  /* 0x00000654ff0f9816 */ /* 0x000fe2000000000f */
[----:B------:R-:W0:Y:S01]  /*e510*/  MUFU.TANH R37, R37 ;  /* 0x0000002500257308 */ /* 0x000e220000002400 */
[----:B--2---:R-:W-:-:S07]  /*e520*/  FMNMX.FTZ R45, R34, R45, !PT ;  /* 0x0000002d222d7209 */ /* 0x004fce0007810000 */
[----:B------:R-:W2:Y:S01]  /*e530*/  MUFU.TANH R38, R38 ;  /* 0x0000002600267308 */ /* 0x000ea20000002400 */
[----:B-1----:R-:W-:-:S04]  /*e540*/  FMNMX.FTZ R44, R35, R44, !PT ;  /* 0x0000002c232c7209 */ /* 0x002fc80007810000 */
[----:B------:R-:W-:-:S03]  /*e550*/  FMNMX.FTZ R44, R36, R44, !PT ;  /* 0x0000002c242c7209 */ /* 0x000fc60007810000 */
[----:B------:R-:W1:Y:S01]  /*e560*/  MUFU.TANH R40, R40 ;  /* 0x0000002800287308 */ /* 0x000e620000002400 */
[----:B0-----:R-:W-:Y:S02]  /*e570*/  FMNMX.FTZ R45, R37, R45, !PT ;  /* 0x0000002d252d7209 */ /* 0x001fe40007810000 */
[----:B------:R-:W-:Y:S01]  /*e580*/  FMNMX.FTZ R44, R39, R44, !PT ;  /* 0x0000002c272c7209 */ /* 0x000fe20007810000 */
[----:B------:R-:W-:-:S04]  /*e590*/  WARPGROUP.DEPBAR.LE gsb0, 0x0 ;  /* 0x00008000000079c5 */ /* 0x000fc80000010000 */
[----:B------:R-:W0:Y:S01]  /*e5a0*/  MUFU.TANH R41, R41 ;  /* 0x0000002900297308 */ /* 0x000e220000002400 */
[----:B--2---:R-:W-:Y:S01]  /*e5b0*/  FMNMX.FTZ R45, R38, R45, !PT ;  /* 0x0000002d262d7209 */ /* 0x004fe20007810000 */
[----:B------:R-:W-:-:S06]  /*e5c0*/  WARPGROUP.ARRIVE ;  /* 0x00000000000079c5 */ /* 0x000fcc0000000000 */
[----:B------:R-:W2:Y:S01]  /*e5d0*/  MUFU.TANH R43, R43 ;  /* 0x0000002b002b7308 */ /* 0x000ea20000002400 */
[----:B-1----:R-:W-:Y:S01]  /*e5e0*/  FMNMX.FTZ R44, R40, R44, !PT ;  /* 0x0000002c282c7209 */ /* 0x002fe20007810000 */
[----:B------:R-:W-:Y:S06]  /*e5f0*/  QGMMA.64x96x32.F32.E4M3.E4M3 R88, R140, gdesc[UR4], R88, gsb0 ;  /* 0x016000048c587df3 */ /* 0x000fec0008000858 */
[----:B------:R-:W1:Y:S01]  /*e600*/  MUFU.TANH R46, R46 ;  /* 0x0000002e002e7308 */ /* 0x000e620000002400 */
[----:B0-----:R-:W-:-:S04]  /*e610*/  FMNMX.FTZ R45, R41, R45, !PT ;  /* 0x0000002d292d7209 */ /* 0x001fc80007810000 */
[----:B------:R-:W-:-:S03]  /*e620*/  FMNMX.FTZ R45, R42, R45, !PT ;  /* 0x0000002d2a2d7209 */ /* 0x000fc60007810000 */
        /* <DEDUP_REMOVED lines=26> */
[----:B------:R-:W-:Y:S02]  /*e7d0*/  WARPGROUP.DEPBAR.LE gsb0, 0x0 ;  /* 0x00008000000079c5 */ /* 0x000fe40000010000 */
[----:B------:R-:W-:-:S04]  /*e7e0*/  WARPGROUP.ARRIVE ;  /* 0x00000000000079c5 */ /* 0x000fc80000000000 */
        /* <DEDUP_REMOVED lines=33> */
[----:B0-----:R-:W-:-:S04]  /*ea00*/  FMNMX.FTZ R44, R74, R44, !PT ;  /* 0x0000002c4a2c7209 */ /* 0x001fc80007810000 */
[----:B------:R-:W-:Y:S02]  /*ea10*/  FMNMX.FTZ R44, R78, R44, !PT ;  /* 0x0000002c4e2c7209 */ /* 0x000fe40007810000 */
[----:B--2---:R-:W-:Y:S02]  /*ea20*/  FMNMX.FTZ R45, R75, R45, !PT ;  /* 0x0000002d4b2d7209 */ /* 0x004fe40007810000 */
[----:B------:R-:W-:Y:S02]  /*ea30*/  FMNMX.FTZ R44, R79, R44, !PT ;  /* 0x0000002c4f2c7209 */ /* 0x000fe40007810000 */
[----:B------:R-:W-:Y:S02]  /*ea40*/  FMNMX.FTZ R45, R77, R45, !PT ;  /* 0x0000002d4d2d7209 */ /* 0x000fe40007810000 */
[----:B------:R-:W-:Y:S02]  /*ea50*/  FMNMX.FTZ R44, R82, R44, !PT ;  /* 0x0000002c522c7209 */ /* 0x000fe40007810000 */
[----:B------:R-:W-:-:S02]  /*ea60*/  FMNMX.FTZ R45, R80, R45, !PT ;  /* 0x0000002d502d7209 */ /* 0x000fc40007810000 */
[----:B------:R-:W-:Y:S02]  /*ea70*/  FMNMX.FTZ R44, R83, R44, !PT ;  /* 0x0000002c532c7209 */ /* 0x000fe40007810000 */
[----:B------:R-:W-:Y:S02]  /*ea80*/  FMNMX.FTZ R45, R81, R45, !PT ;  /* 0x0000002d512d7209 */ /* 0x000fe40007810000 */
[----:B------:R-:W-:Y:S02]  /*ea90*/  FMNMX.FTZ R44, R86, R44, !PT ;  /* 0x0000002c562c7209 */ /* 0x000fe40007810000 */
[----:B------:R-:W-:Y:S02]  /*eaa0*/  FMNMX.FTZ R45, R84, R45, !PT ;  /* 0x0000002d542d7209 */ /* 0x000fe40007810000 */
[----:B-1----:R-:W-:Y:S02]  /*eab0*/  FMNMX.FTZ R76, R87, R44, !PT ;  /* 0x0000002c574c7209 */ /* 0x002fe40007810000 */
[----:B------:R-:W-:-:S03]  /*eac0*/  FMNMX.FTZ R136, R85, R45, !PT ;  /* 0x0000002d55887209 */ /* 0x000fc60007810000 */
[----:B------:R-:W0:Y:S04]  /*ead0*/  SHFL.BFLY PT, R44, R76, 0x2, 0x1f ;  /* 0x0c401f004c2c7f89 */ /* 0x000e2800000e0000 */
[----:B------:R-:W1:Y:S01]  /*eae0*/  SHFL.BFLY PT, R45, R136, 0x2, 0x1f ;  /* 0x0c401f00882d7f89 */ /* 0x000e6200000e0000 */
[----:B0-----:R-:W-:Y:S01]  /*eaf0*/  FMNMX.FTZ R76, R76, R44, !PT ;  /* 0x0000002c4c4c7209 */ /* 0x001fe20007810000 */
[----:B------:R-:W-:Y:S01]  /*eb00*/  VIADD R44, R8, 0x6 ;  /* 0x00000006082c7836 */ /* 0x000fe20000000000 */
[----:B-1----:R-:W-:-:S03]  /*eb10*/  FMNMX.FTZ R136, R136, R45, !PT ;  /* 0x0000002d88887209 */ /* 0x002fc60007810000 */
[----:B------:R-:W0:Y:S01]  /*eb20*/  SHFL.BFLY PT, R8, R76, 0x1, 0x1f ;  /* 0x0c201f004c087f89 */ /* 0x000e2200000e0000 */
[----:B------:R-:W-:Y:S01]  /*eb30*/  IMAD.MOV.U32 R45, RZ, RZ, 0x40000040 ;  /* 0x40000040ff2d7424 */ /* 0x000fe200078e00ff */
[----:B------:R-:W-:Y:S02]  /*eb40*/  R2UR UR6, R44 ;  /* 0x000000002c0672ca */ /* 0x000fe400000e0000 */
[----:B------:R-:W1:Y:S01]  /*eb50*/  SHFL.BFLY PT, R137, R136, 0x1, 0x1f ;  /* 0x0c201f0088897f89 */ /* 0x000e6200000e0000 */
[----:B------:R-:W-:Y:S02]  /*eb60*/  MOV R44, UR4 ;  /* 0x00000004002c7c02 */ /* 0x000fe40008000f00 */
[----:B------:R-:W-:-:S13]  /*eb70*/  R2UR UR7, R45 ;  /* 0x000000002d0772ca */ /* 0x000fda00000e0000 */
[----:B------:R-:W-:Y:S01]  /*eb80*/  QGMMA.64x96x32.F32.E4M3.E4M3 R88, R144, gdesc[UR4], R88, gsb0 ;  /* 0x0160000490587df3 */ /* 0x000fe20008000858 */
[----:B0-----:R-:W-:Y:S02]  /*eb90*/  FMNMX.FTZ R76, R76, R8, !PT ;  /* 0x000000084c4c7209 */ /* 0x001fe40007810000 */
[----:B-1----:R-:W-:-:S05]  /*eba0*/  FMNMX.FTZ R45, R136, R137, !PT ;  /* 0x00000089882d7209 */ /* 0x002fca0007810000 */
[----:B------:R-:W-:Y:S01]  /*ebb0*/  FADD.FTZ R8, -R45, R14 ;  /* 0x0000000e2d087221 */ /* 0x000fe20000010100 */
[----:B------:R-:W-:-:S01]  /*ebc0*/  FADD.FTZ R14, -R76, R13 ;  /* 0x0000000d4c0e7221 */ /* 0x000fc20000010100 */
[-C--:B------:R-:W-:Y:S02]  /*ebd0*/  FFMA.FTZ R137, R45, R44.reuse, -8 ;  /* 0xc10000002d897423 */ /* 0x080fe4000001002c */
[-C--:B------:R-:W-:Y:S02]  /*ebe0*/  FMUL.FTZ R8, R8, R44.reuse ;  /* 0x0000002c08087220 */ /* 0x080fe40000410000 */
[-CC-:B------:R-:W-:Y:S01]  /*ebf0*/  FFMA.FTZ R9, R9, R44.reuse, -R137.reuse ;  /* 0x0000002c09097223 */ /* 0x180fe20000010889 */
[----:B------:R-:W-:-:S01]  /*ec00*/  FFMA.FTZ R10, R10, R44, -R137 ;  /* 0x0000002c0a0a7223 */ /* 0x000fc20000010889 */
[----:B------:R0:W-:Y:S08]  /*ec10*/  MUFU.EX2 R13, R8 ;  /* 0x00000008000d7308 */ /* 0x0001f00000000800 */
[----:B------:R-:W1:Y:S01]  /*ec20*/  MUFU.EX2 R9, R9 ;  /* 0x0000000900097308 */ /* 0x000e620000000800 */
[-C--:B0-----:R-:W-:Y:S01]  /*ec30*/  FMUL.FTZ R8, R14, R44.reuse ;  /* 0x0000002c0e087220 */ /* 0x081fe20000410000 */
[-CC-:B------:R-:W-:Y:S01]  /*ec40*/  FFMA.FTZ R14, R25, R44.reuse, -R137.reuse ;  /* 0x0000002c190e7223 */ /* 0x180fe20000010889 */
[----:B------:R-:W-:-:S01]  /*ec50*/  FFMA.FTZ R25, R26, R44, -R137 ;  /* 0x0000002c1a197223 */ /* 0x000fc20000010889 */
        /* <DEDUP_REMOVED lines=28> */
[----:B------:R-:W-:Y:S01]  /*ee20*/  FFMA.FTZ R85, R76, R44, -8 ;  /* 0xc10000004c557423 */ /* 0x000fe2000001002c */
[----:B------:R-:W-:Y:S01]  /*ee30*/  MUFU.EX2 R8, R8 ;  /* 0x0000000800087308 */ /* 0x000fe20000000800 */
[----:B-1----:R-:W-:-:S02]  /*ee40*/  FFMA.FTZ R0, R13, R0, R9 ;  /* 0x000000000d007223 */ /* 0x002fc40000010009 */
[-CC-:B------:R-:W-:Y:S01]  /*ee50*/  FFMA.FTZ R11, R11, R44.reuse, -R85.reuse ;  /* 0x0000002c0b0b7223 */ /* 0x180fe20000010855 */
[----:B------:R-:W-:-:S01]  /*ee60*/  FFMA.FTZ R24, R24, R44, -R85 ;  /* 0x0000002c18187223 */ /* 0x000fc20000010855 */
[-CC-:B------:R-:W-:Y:S01]  /*ee70*/  FFMA.FTZ R27, R27, R44.reuse, -R85.reuse ;  /* 0x0000002c1b1b7223 */ /* 0x180fe20000010855 */
[----:B------:R-:W-:-:S01]  /*ee80*/  FFMA.FTZ R28, R28, R44, -R85 ;  /* 0x0000002c1c1c7223 */ /* 0x000fc20000010855 */
[-CC-:B------:R-:W-:Y:S01]  /*ee90*/  FFMA.FTZ R31, R31, R44.reuse, -R85.reuse ;  /* 0x0000002c1f1f7223 */ /* 0x180fe20000010855 */
[----:B------:R-:W0:Y:S01]  /*eea0*/  MUFU.EX2 R10, R10 ;  /* 0x0000000a000a7308 */ /* 0x000e220000000800 */
[----:B------:R-:W-:-:S01]  /*eeb0*/  FFMA.FTZ R32, R32, R44, -R85 ;  /* 0x0000002c20207223 */ /* 0x000fc20000010855 */
[-CC-:B------:R-:W-:Y:S01]  /*eec0*/  FFMA.FTZ R35, R35, R44.reuse, -R85.reuse ;  /* 0x0000002c23237223 */ /* 0x180fe20000010855 */
[----:B------:R-:W-:-:S01]  /*eed0*/  FFMA.FTZ R36, R36, R44, -R85 ;  /* 0x0000002c24247223 */ /* 0x000fc20000010855 */
[-CC-:B------:R-:W-:Y:S01]  /*eee0*/  FFMA.FTZ R39, R39, R44.reuse, -R85.reuse ;  /* 0x0000002c27277223 */ /* 0x180fe20000010855 */
[----:B------:R-:W-:-:S01]  /*eef0*/  FFMA.FTZ R40, R40, R44, -R85 ;  /* 0x0000002c28287223 */ /* 0x000fc20000010855 */
[-CC-:B------:R-:W-:Y:S01]  /*ef00*/  FFMA.FTZ R43, R43, R44.reuse, -R85.reuse ;  /* 0x0000002c2b2b7223 */ /* 0x180fe20000010855 */
[----:B------:R-:W-:-:S01]  /*ef10*/  FFMA.FTZ R46, R46, R44, -R85 ;  /* 0x0000002c2e2e7223 */ /* 0x000fc20000010855 */
[----:B------:R-:W1:Y:S01]  /*ef20*/  MUFU.EX2 R11, R11 ;  /* 0x0000000b000b7308 */ /* 0x000e620000000800 */
[----:B------:R-:W-:-:S01]  /*ef30*/  FFMA.FTZ R49, R49, R44, -R85 ;  /* 0x0000002c31317223 */ /* 0x000fc20000010855 */
[-CC-:B------:R-:W-:Y:S01]  /*ef40*/  FFMA.FTZ R50, R50, R44.reuse, -R85.reuse ;  /* 0x0000002c32327223 */ /* 0x180fe20000010855 */
[----:B------:R-:W-:-:S01]  /*ef50*/  FFMA.FTZ R53, R53, R44, -R85 ;  /* 0x0000002c35357223 */ /* 0x000fc20000010855 */
[-CC-:B------:R-:W-:Y:S01]  /*ef60*/  FFMA.FTZ R54, R54, R44.reuse, -R85.reuse ;  /* 0x0000002c36367223 */ /* 0x180fe20000010855 */
[----:B------:R-:W-:-:S01]  /*ef70*/  FFMA.FTZ R57, R57, R44, -R85 ;  /* 0x0000002c39397223 */ /* 0x000fc20000010855 */
[-CC-:B------:R-:W-:Y:S01]  /*ef80*/  FFMA.FTZ R58, R58, R44.reuse, -R85.reuse ;  /* 0x0000002c3a3a7223 */ /* 0x180fe20000010855 */
[----:B------:R-:W-:-:S01]  /*ef90*/  FFMA.FTZ R61, R61, R44, -R85 ;  /* 0x0000002c3d3d7223 */ /* 0x000fc20000010855 */
[----:B------:R-:W2:Y:S01]  /*efa0*/  MUFU.EX2 R24, R24 ;  /* 0x0000001800187308 */ /* 0x000ea20000000800 */
[----:B0-----:R-:W-:-:S01]  /*efb0*/  FADD.FTZ R0, R10, R0 ;  /* 0x000000000a007221 */ /* 0x001fc20000010000 */
[-CC-:B------:R-:W-:Y:S01]  /*efc0*/  FFMA.FTZ R62, R62, R44.reuse, -R85.reuse ;  /* 0x0000002c3e3e7223 */ /* 0x180fe20000010855 */
[----:B------:R-:W-:-:S01]  /*efd0*/  FFMA.FTZ R65, R65, R44, -R85 ;  /* 0x0000002c41417223 */ /* 0x000fc20000010855 */
[-CC-:B------:R-:W-:Y:S01]  /*efe0*/  FFMA.FTZ R66, R66, R44.reuse, -R85.reuse ;  /* 0x0000002c42427223 */ /* 0x180fe20000010855 */
[----:B------:R-:W-:-:S01]  /*eff0*/  FFMA.FTZ R69, R69, R44, -R85 ;  /* 0x0000002c45457223 */ /* 0x000fc20000010855 */
[-CC-:B------:R-:W-:Y:S01]  /*f000*/  FFMA.FTZ R70, R70, R44.reuse, -R85.reuse ;  /* 0x0000002c46467223 */ /* 0x180fe20000010855 */
[----:B------:R-:W-:-:S01]  /*f010*/  FFMA.FTZ R73, R73, R44, -R85 ;  /* 0x0000002c49497223 */ /* 0x000fc20000010855 */
[----:B------:R-:W0:Y:S01]  /*f020*/  MUFU.EX2 R14, R14 ;  /* 0x0000000e000e7308 */ /* 0x000e220000000800 */
[----:B-1----:R-:W-:-:S01]  /*f030*/  FFMA.FTZ R3, R8, R3, R11 ;  /* 0x0000000308037223 */ /* 0x002fc2000001000b */
[-CC-:B------:R-:W-:Y:S01]  /*f040*/  FFMA.FTZ R74, R74, R44.reuse, -R85.reuse ;  /* 0x0000002c4a4a7223 */ /* 0x180fe20000010855 */
[----:B------:R-:W-:-:S01]  /*f050*/  FFMA.FTZ R78, R78, R44, -R85 ;  /* 0x0000002c4e4e7223 */ /* 0x000fc20000010855 */
[-CC-:B------:R-:W-:Y:S01]  /*f060*/  FFMA.FTZ R79, R79, R44.reuse, -R85.reuse ;  /* 0x0000002c4f4f7223 */ /* 0x180fe20000010855 */
[----:B------:R-:W-:-:S01]  /*f070*/  FFMA.FTZ R82, R82, R44, -R85 ;  /* 0x0000002c52527223 */ /* 0x000fc20000010855 */
[-CC-:B------:R-:W-:Y:S01]  /*f080*/  FFMA.FTZ R83, R83, R44.reuse, -R85.reuse ;  /* 0x0000002c53537223 */ /* 0x180fe20000010855 */
[----:B------:R-:W-:-:S01]  /*f090*/  FFMA.FTZ R86, R86, R44, -R85 ;  /* 0x0000002c56567223 */ /* 0x000fc20000010855 */
[----:B------:R-:W1:Y:S01]  /*f0a0*/  MUFU.EX2 R27, R27 ;  /* 0x0000001b001b7308 */ /* 0x000e620000000800 */
[----:B--2---:R-:W-:-:S01]  /*f0b0*/  FADD.FTZ R3, R24, R3 ;  /* 0x0000000318037221 */ /* 0x004fc20000010000 */
[----:B------:R-:W-:-:S06]  /*f0c0*/  FFMA.FTZ R85, R87, R44, -R85 ;  /* 0x0000002c57557223 */ /* 0x000fcc0000010855 */
[----:B------:R-:W2:Y:S01]  /*f0d0*/  MUFU.EX2 R25, R25 ;  /* 0x0000001900197308 */ /* 0x000ea20000000800 */
[----:B0-----:R-:W-:-:S01]  /*f0e0*/  FADD.FTZ R0, R14, R0 ;  /* 0x000000000e007221 */ /* 0x001fc20000010000 */
[----:B------:R-:W-:Y:S02]  /*f0f0*/  WARPGROUP.DEPBAR.LE gsb0, 0x0 ;  /* 0x00008000000079c5 */ /* 0x000fe40000010000 */
[----:B------:R0:W-:Y:S04]  /*f100*/  @!P1 SYNCS.ARRIVE.TRANS64.RED.A1T0 RZ, [R15+URZ], RZ ;  /* 0x000000ff0fff99a7 */ /* 0x0001e8000810043f */
[----:B------:R-:W3:Y:S01]  /*f110*/  MUFU.EX2 R28, R28 ;  /* 0x0000001c001c7308 */ /* 0x000ee20000000800 */
[----:B-1----:R-:W-:-:S07]  /*f120*/  FADD.FTZ R3, R27, R3 ;  /* 0x000000031b037221 */ /* 0x002fce0000010000 */
[----:B------:R-:W1:Y:S01]  /*f130*/  MUFU.EX2 R26, R26 ;  /* 0x0000001a001a7308 */ /* 0x000e620000000800 */
[----:B--2---:R-:W-:-:S07]  /*f140*/  FADD.FTZ R0, R25, R0 ;  /* 0x0000000019007221 */ /* 0x004fce0000010000 */
[----:B------:R-:W2:Y:S01]  /*f150*/  MUFU.EX2 R31, R31 ;  /* 0x0000001f001f7308 */ /* 0x000ea20000000800 */
[----:B---3--:R-:W-:-:S07]  /*f160*/  FADD.FTZ R3, R28, R3 ;  /* 0x000000031c037221 */ /* 0x008fce0000010000 */
        /* <DEDUP_REMOVED lines=107> */
[----:B---3--:R-:W-:-:S01]  /*f820*/  FADD.FTZ R3, R86, R3 ;  /* 0x0000000356037221 */ /* 0x008fc20000010000 */
[----:B-1----:R-:W-:-:S03]  /*f830*/  FADD.FTZ R0, R84, R0 ;  /* 0x0000000054007221 */ /* 0x002fc60000010000 */
[----:B--2---:R-:W-:Y:S01]  /*f840*/  FADD.FTZ R3, R85, R3 ;  /* 0x0000000355037221 */ /* 0x004fe20000010000 */
[----:B0-----:R-:W-:Y:S06]  /*f850*/  @!P0 BRA `(.L_x_411) ;  /* 0x0000000000048947 */ /* 0x001fec0003800000 */
[----:B------:R-:W-:Y:S01]  /*f860*/  BPT.TRAP 0x1 ;  /* 0x000000040000795c */ /* 0x000fe20000300000 */
.L_x_411:
[----:B------:R-:W2:Y:S01]  /*f870*/  LDL R15, [R1+0x18] ;  /* 0x00001800010f7983 */ /* 0x000ea20000100800 */
[----:B------:R-:W-:Y:S01]  /*f880*/  ISETP.GT.AND P1, PT, R12, RZ, PT ;  /* 0x000000ff0c00720c */ /* 0x000fe20003f24270 */
[----:B------:R-:W-:Y:S01]  /*f890*/  VIADD R20, R20, 0x19c60 ;  /* 0x00019c6014147836 */ /* 0x000fe20000000000 */
[----:B------:R-:W-:Y:S01]  /*f8a0*/  F2FP.SATFINITE.E4M3.F32.PACK_AB_MERGE_C R14, R25, R14, RZ ;  /* 0x0000000e190e723e */ /* 0x000fe200048070ff */
[----:B------:R-:W-:Y:S01]  /*f8b0*/  FMUL.FTZ R88, R88, R13 ;  /* 0x0000000d58587220 */ /* 0x000fe20000410000 */
[----:B------:R-:W-:Y:S01]  /*f8c0*/  F2FP.SATFINITE.E4M3.F32.PACK_AB_MERGE_C R27, R28, R27, RZ ;  /* 0x0000001b1c1b723e */ /* 0x000fe200048070ff */
[-C--:B------:R-:W-:Y:S01]  /*f8d0*/  FMUL.FTZ R89, R89, R13.reuse ;  /* 0x0000000d59597220 */ /* 0x080fe20000410000 */
[----:B------:R-:W-:Y:S01]  /*f8e0*/  F2FP.SATFINITE.E4M3.F32.PACK_AB_MERGE_C R30, R33, R30, RZ ;  /* 0x0000001e211e723e */ /* 0x000fe200048070ff */
[-C--:B------:R-:W-:Y:S01]  /*f8f0*/  FMUL.FTZ R92, R92, R13.reuse ;  /* 0x0000000d5c5c7220 */ /* 0x080fe20000410000 */
[----:B------:R-:W-:Y:S01]  /*f900*/  F2FP.SATFINITE.E4M3.F32.PACK_AB_MERGE_C R38, R41, R38, RZ ;  /* 0x000000262926723e */ /* 0x000fe200048070ff */
[----:B------:R-:W-:Y:S01]  /*f910*/  FMUL.FTZ R93, R93, R13 ;  /* 0x0000000d5d5d7220 */ /* 0x000fe20000410000 */
[----:B------:R-:W-:Y:S01]  /*f920*/  F2FP.SATFINITE.E4M3.F32.PACK_AB_MERGE_C R35, R36, R35, RZ ;  /* 0x000000232423723e */ /* 0x000fe200048070ff */
[----:B------:R-:W-:Y:S01]  /*f930*/  FMUL.FTZ R96, R96, R13 ;  /* 0x0000000d60607220 */ /* 0x000fe20000410000 */
[----:B------:R-:W-:Y:S01]  /*f940*/  F2FP.SATFINITE.E4M3.F32.PACK_AB_MERGE_C R10, R10, R9, R14 ;  /* 0x000000090a0a723e */ /* 0x000fe2000480700e */
[----:B------:R-:W-:Y:S01]  /*f950*/  FMUL.FTZ R97, R97, R13 ;  /* 0x0000000d61617220 */ /* 0x000fe20000410000 */
[----:B------:R-:W-:Y:S01]  /*f960*/  F2FP.SATFINITE.E4M3.F32.PACK_AB_MERGE_C R27, R24, R11, R27 ;  /* 0x0000000b181b723e */ /* 0x000fe2000480701b */
[-C--:B------:R-:W-:Y:S01]  /*f970*/  FMUL.FTZ R100, R100, R13.reuse ;  /* 0x0000000d64647220 */ /* 0x080fe20000410000 */
[----:B------:R-:W-:Y:S01]  /*f980*/  F2FP.SATFINITE.E4M3.F32.PACK_AB_MERGE_C R30, R29, R26, R30 ;  /* 0x0000001a1d1e723e */ /* 0x000fe2000480701e */
[-C--:B------:R-:W-:Y:S01]  /*f990*/  FMUL.FTZ R101, R101, R13.reuse ;  /* 0x0000000d65657220 */ /* 0x080fe20000410000 */
[----:B------:R-:W-:Y:S01]  /*f9a0*/  F2FP.SATFINITE.E4M3.F32.PACK_AB_MERGE_C R38, R37, R34, R38 ;  /* 0x000000222526723e */ /* 0x000fe20004807026 */
        /* <DEDUP_REMOVED lines=23> */
[----:B------:R-:W-:Y:S01]  /*fb20*/  F2FP.SATFINITE.E4M3.F32.PACK_AB_MERGE_C R35, R32, R31, R35 ;  /* 0x0000001f2023723e */ /* 0x000fe20004807023 */
        /* <DEDUP_REMOVED lines=29> */
[----:B------:R-:W-:Y:S01]  /*fd00*/  VIADD R12, R12, 0xffffffff ;  /* 0xffffffff0c0c7836 */ /* 0x000fe20000000000 */
[----:B------:R-:W-:Y:S01]  /*fd10*/  F2FP.SATFINITE.E4M3.F32.PACK_AB_MERGE_C R138, R47, R42, R48 ;  /* 0x0000002a2f8a723e */ /* 0x000fe20004807030 */
[----:B------:R-:W-:Y:S01]  /*fd20*/  IMAD.MOV.U32 R13, RZ, RZ, R76 ;  /* 0x000000ffff0d7224 */ /* 0x000fe200078e004c */
        /* <DEDUP_REMOVED lines=14> */
[----:B------:R-:W-:-:S02]  /*fe10*/  F2FP.SATFINITE.E4M3.F32.PACK_AB_MERGE_C R146, R80, R77, R81 ;  /* 0x0000004d5092723e */ /* 0x000fc40004807051 */
[----:B------:R-:W-:Y:S02]  /*fe20*/  F2FP.SATFINITE.E4M3.F32.PACK_AB_MERGE_C R147, R83, R82, R85 ;  /* 0x000000525393723e */ /* 0x000fe40004807055 */
[----:B------:R-:W-:Y:S02]  /*fe30*/  MOV R151, R35 ;  /* 0x0000002300977202 */ /* 0x000fe40000000f00 */
[----:B--2---:R-:W-:-:S04]  /*fe40*/  PRMT R20, R15, 0x654, R20 ;  /* 0x000006540f147816 */ /* 0x004fc80000000014 */
[----:B------:R0:W-:Y:S01]  /*fe50*/  SYNCS.ARRIVE.TRANS64.RED.A1T0 RZ, [R20+URZ], RZ ;  /* 0x000000ff14ff79a7 */ /* 0x0001e2000810043f */
[----:B------:R-:W-:Y:S05]  /*fe60*/  @P1 BRA `(.L_x_412) ;  /* 0xffffffd800b01947 */ /* 0x000fea000383ffff */
.L_x_400:
[----:B------:R-:W-:Y:S05]  /*fe70*/  BSYNC B0 ;  /* 0x0000000000007941 */ /* 0x000fea0003800000 */
.L_x_399:
[----:B------:R-:W-:Y:S06]  /*fe80*/  BAR.ARV 0x8, 0x200 ;  /* 0x0208000000007b1d */ /* 0x000fec0000002000 */
[----:B------:R-:W-:Y:S05]  /*fe90*/  @!P0 BRA `(.L_x_413) ;  /* 0x0000000000048947 */ /* 0x000fea0003800000 */
[----:B------:R-:W-:Y:S01]  /*fea0*/  BPT.TRAP 0x1 ;  /* 0x000000040000795c */ /* 0x000fe20000300000 */
.L_x_413:
[----:B------:R-:W-:Y:S01]  /*feb0*/  IMAD R10, R154, 0x8, R16 ;  /* 0x000000089a0a7824 */ /* 0x000fe200078e0210 */
[----:B------:R-:W-:-:S04]  /*fec0*/  SHF.L.U32 R5, R155, 0x1f, RZ ;  /* 0x0000001f9b057819 */ /* 0x000fc800000006ff */
[----:B------:R1:W2:Y:S01]  /*fed0*/  SYNCS.PHASECHK.TRANS64.TRYWAIT P1, [R10+URZ+0x19c50], R5 ;  /* 0x019c50050a0075a7 */ /* 0x0002a2000802017f */
[----:B------:R-:W-:Y:S05]  /*fee0*/  @!P0 BRA `(.L_x_414) ;  /* 0x0000000000048947 */ /* 0x000fea0003800000 */
[----:B------:R-:W-:Y:S01]  /*fef0*/  BPT.TRAP 0x1 ;  /* 0x000000040000795c */ /* 0x000fe20000300000 */
.L_x_414:
[----:B------:R-:W-:Y:S04]  /*ff00*/  BSSY B0, `(.L_x_415) ;  /* 0x0000004000007945 */ /* 0x000fe80003800000 */
[----:B--2---:R-:W-:Y:S05]  /*ff10*/  @P1 BRA `(.L_x_416) ;  /* 0x0000000000081947 */ /* 0x004fea0003800000 */
[----:B------:R-:W2:Y:S02]  /*ff20*/  SYNCS.PHASECHK.TRANS64.TRYWAIT P1, [R10+URZ+0x19c50], R5 ;  /* 0x019c50050a0075a7 */ /* 0x000ea4000802017f */
[----:B--2---:R-:W-:Y:S05]  /*ff30*/  @!P1 BRA `(.L_x_417) ;  /* 0x0000009800189947 */ /* 0x004fea0003800000 */
.L_x_416:
[----:B------:R-:W-:Y:S05]  /*ff40*/  BSYNC B0 ;  /* 0x0000000000007941 */ /* 0x000fea0003800000 */
.L_x_415:
[----:B------:R-:W3:Y:S04]  /*ff50*/  LDL R2, [R1+0x38] ;  /* 0x0000380001027983 */ /* 0x000ee80000100800 */
[----:B------:R-:W4:Y:S01]  /*ff60*/  LDL R13, [R1+0x20] ;  /* 0x00002000010d7983 */ /* 0x000f220000100800 */
[----:B------:R-:W-:-:S03]  /*ff70*/  ULDC.64 UR4, c[0x0][0x9a0] ;  /* 0x0002680000047ab9 */ /* 0x000fc60000000a00 */
[----:B------:R-:W5:Y:S01]  /*ff80*/  LDL.LU R12, [R1+0x8] ;  /* 0x00000800010c7983 */ /* 0x000f620000300800 */
[----:B------:R-:W-:Y:S01]  /*ff90*/  VIADD R16, R16, 0x3000 ;  /* 0x0000300010107836 */ /* 0x000fe20000000000 */
[----:B------:R-:W-:Y:S01]  /*ffa0*/  ISETP.NE.U32.AND P1, PT, RZ, UR4, PT ;  /* 0x00000004ff007c0c */ /* 0x000fe2000bf25070 */
[----:B------:R-:W-:-:S03]  /*ffb0*/  WARPGROUP.ARRIVE ;  /* 0x00000000000079c5 */ /* 0x000fc60000000000 */
[----:B------:R-:W-:Y:S02]  /*ffc0*/  SHF.R.U32.HI R16, RZ, 0x4, R16 ;  /* 0x00000004ff107819 */ /* 0x000fe40000011610 */
[----:B------:R-:W-:Y:S02]  /*ffd0*/  ISETP.NE.AND.EX P1, PT, RZ, UR5, PT, P1 ;  /* 0x00000005ff007c0c */ /* 0x000fe4000bf25310 */
[----:B------:R-:W-:-:S04]  /*ffe0*/  LOP3.LUT R16, R16, 0x3fff, RZ, 0xc0, !PT ;  /* 0x00003fff10107812 */ /* 0x000fc800078ec0ff */
[----:B-12---:R-:W-:-:S05]  /*fff0*/  LOP3.LUT R5, R16, 0x10000, RZ, 0xfc, !PT ;  /* 0x0001000010057812 */ /* 0x006fca00078efcff */
[----:B------:R-:W-:Y:S02]  /*10000*/  IMAD R4, R154, 0x300, R5 ;  /* 0x000003009a047824 */ /* 0x000fe400078e0205 */
[----:B------:R-:W-:Y:S01]  /*10010*/  IMAD.MOV.U32 R5, RZ, RZ, 0x40000040 ;  /* 0x40000040ff057424 */ /* 0x000fe200078e00ff */
[----:B------:R-:W3:Y:S02]  /*10020*/  @P1 LDC.64 R8, c[0x0][0x9c8] ;  /* 0x00027200ff081b82 */ /* 0x000ee40000000a00 */
[----:B------:R-:W-:Y:S02]  /*10030*/  R2UR UR6, R4 ;  /* 0x00000000040672ca */ /* 0x000fe400000e0000 */
[----:B------:R-:W-:-:S04]  /*10040*/  R2UR UR7, R5 ;  /* 0x00000000050772ca */ /* 0x000fc800000e0000 */
[----:B------:R-:W1:Y:S09]  /*10050*/  @P1 LDC.64 R6, c[0x0][0x9d0] ;  /* 0x00027400ff061b82 */ /* 0x000e720000000a00 */
[----:B------:R-:W-:Y:S03]  /*10060*/  QGMMA.64x96x32.F32.E4M3.E4M3 R88, R148, gdesc[UR4], R88, gsb0 ;  /* 0x0160000494587df3 */ /* 0x000fe60008000858 */
[----:B------:R-:W-:-:S02]  /*10070*/  WARPGROUP.DEPBAR.LE gsb0, 0x0 ;  /* 0x00008000000079c5 */ /* 0x000fc40000010000 */
[----:B------:R-:W-:Y:S01]  /*10080*/  WARPGROUP.ARRIVE ;  /* 0x00000000000079c5 */ /* 0x000fe20000000000 */
[----:B---3--:R-:W-:-:S04]  /*10090*/  @P1 IMAD R2, R2, R8, RZ ;  /* 0x0000000802021224 */ /* 0x008fc800078e02ff */
[C---:B----4-:R-:W-:Y:S02]  /*100a0*/  @P1 IMAD R5, R13.reuse, R9, R2 ;  /* 0x000000090d051224 */ /* 0x050fe400078e0202 */
[----:B------:R-:W-:Y:S01]  /*100b0*/  @P1 IMAD.WIDE.U32 R8, R13, R8, RZ ;  /* 0x000000080d081225 */ /* 0x000fe200078e00ff */
[----:B-----5:R-:W-:-:S03]  /*100c0*/  @P1 SHF.R.S32.HI R11, RZ, 0x1f, R12 ;  /* 0x0000001fff0b1819 */ /* 0x020fc6000001140c */
[----:B------:R-:W-:Y:S02]  /*100d0*/  @P1 IMAD.IADD R9, R9, 0x1, R5 ;  /* 0x0000000109091824 */ /* 0x000fe400078e0205 */
[-C--:B-1----:R-:W-:Y:S02]  /*100e0*/  @P1 IMAD R2, R11, R6.reuse, RZ ;  /* 0x000000060b021224 */ /* 0x082fe400078e02ff */
[----:B------:R-:W-:Y:S02]  /*100f0*/  IMAD.MOV.U32 R11, RZ, RZ, 0x3f800000 ;  /* 0x3f800000ff0b7424 */ /* 0x000fe400078e00ff */
[C---:B------:R-:W-:Y:S02]  /*10100*/  @P1 IMAD R5, R12.reuse, R7, R2 ;  /* 0x000000070c051224 */ /* 0x040fe400078e0202 */
[----:B------:R-:W-:-:S04]  /*10110*/  @P1 IMAD.WIDE.U32 R6, R12, R6, R8 ;  /* 0x000000060c061225 */ /* 0x000fc800078e0008 */
[----:B------:R-:W-:Y:S01]  /*10120*/  @P1 IMAD.IADD R5, R7, 0x1, R5 ;  /* 0x0000000107051824 */ /* 0x000fe200078e0205 */
[----:B------:R-:W-:-:S04]  /*10130*/  @P1 LEA R8, P2, R6, UR4, 0x2 ;  /* 0x0000000406081c11 */ /* 0x000fc8000f8410ff */
[----:B------:R-:W-:-:S05]  /*10140*/  @P1 LEA.HI.X R9, R6, UR5, R5, 0x2, P2 ;  /* 0x0000000506091c11 */ /* 0x000fca00090f1405 */
[----:B------:R1:W2:Y:S01]  /*10150*/  @P1 LDG.E R11, desc[UR42][R8.64] ;  /* 0x0000002a080b1981 */ /* 0x0002a2000c1e1900 */
[----:B------:R-:W-:Y:S02]  /*10160*/  VIADD R6, R4, 0x2 ;  /* 0x0000000204067836 */ /* 0x000fe40000000000 */
[----:B------:R-:W-:Y:S02]  /*10170*/  IMAD.MOV.U32 R7, RZ, RZ, 0x40000040 ;  /* 0x40000040ff077424 */ /* 0x000fe400078e00ff */
[----:B------:R-:W-:Y:S01]  /*10180*/  IMAD.MOV.U32 R5, RZ, RZ, 0x40000040 ;  /* 0x40000040ff057424 */ /* 0x000fe200078e00ff */
[----:B------:R-:W-:Y:S01]  /*10190*/  R2UR UR6, R6 ;  /* 0x00000000060672ca */ /* 0x000fe200000e0000 */
[C---:B------:R-:W-:Y:S01]  /*101a0*/  VIADD R6, R4.reuse, 0x4 ;  /* 0x0000000404067836 */ /* 0x040fe20000000000 */
[----:B------:R-:W-:Y:S01]  /*101b0*/  R2UR UR7, R7 ;  /* 0x00000000070772ca */ /* 0x000fe200000e0000 */
[----:B------:R-:W-:Y:S01]  /*101c0*/  VIADD R4, R4, 0x6 ;  /* 0x0000000604047836 */ /* 0x000fe20000000000 */
[----:B------:R-:W-:Y:S01]  /*101d0*/  MOV R7, 0x40000040 ;  /* 0x4000004000077802 */ /* 0x000fe20000000f00 */
[----:B-1----:R-:W-:-:S10]  /*101e0*/  IMAD.MOV.U32 R8, RZ, RZ, RZ ;  /* 0x000000ffff087224 */ /* 0x002fd400078e00ff */
[----:B------:R-:W-:Y:S01]  /*101f0*/  QGMMA.64x96x32.F32.E4M3.E4M3 R88, R136, gdesc[UR4], R88, gsb0 ;  /* 0x0160000488587df3 */ /* 0x000fe20008000858 */
[----:B------:R-:W-:Y:S02]  /*10200*/  R2UR UR6, R6 ;  /* 0x00000000060672ca */ /* 0x000fe400000e0000 */
[----:B------:R-:W-:Y:S01]  /*10210*/  R2UR UR7, R7 ;  /* 0x00000000070772ca */ /* 0x000fe200000e0000 */
[----:B------:R-:W1:Y:S04]  /*10220*/  SHFL.BFLY PT, R6, R3, 0x2, 0x1f ;  /* 0x0c401f0003067f89 */ /* 0x000e6800000e0000 */
[----:B------:R-:W3:Y:S01]  /*10230*/  SHFL.BFLY PT, R7, R0, 0x2, 0x1f ;  /* 0x0c401f0000077f89 */ /* 0x000ee200000e0000 */
[----:B-1----:R-:W-:-:S01]  /*10240*/  FADD.FTZ R6, R6, R3 ;  /* 0x0000000306067221 */ /* 0x002fc20000010000 */
[----:B---3--:R-:W-:Y:S01]  /*10250*/  FADD.FTZ R7, R7, R0 ;  /* 0x0000000007077221 */ /* 0x008fe20000010000 */
[----:B------:R-:W-:-:S04]  /*10260*/  IMAD.MOV.U32 R0, RZ, RZ, -0x800000 ;  /* 0xff800000ff007424 */ /* 0x000fc800078e00ff */
[----:B------:R-:W1:Y:S02]  /*10270*/  SHFL.BFLY PT, R2, R7, 0x1, 0x1f ;  /* 0x0c201f0007027f89 */ /* 0x000e6400000e0000 */
[----:B-1----:R-:W-:-:S01]  /*10280*/  FADD.FTZ R9, R7, R2 ;  /* 0x0000000207097221 */ /* 0x002fc20000010000 */
[----:B------:R-:W-:-:S03]  /*10290*/  IMAD.MOV.U32 R2, RZ, RZ, -0x800000 ;  /* 0xff800000ff027424 */ /* 0x000fc600078e00ff */
[C---:B------:R-:W-:Y:S01]  /*102a0*/  FMUL.FTZ R13, R9.reuse, 0.00390625 ;  /* 0x3b800000090d7820 */ /* 0x040fe20000410000 */
[----:B------:R-:W-:-:S04]  /*102b0*/  FSETP.NE.FTZ.AND P1, PT, R9, RZ, PT ;  /* 0x000000ff0900720b */ /* 0x000fc80003f35000 */
[----:B------:R-:W-:-:S13]  /*102c0*/  FSETP.NE.FTZ.AND P2, PT, R13, RZ, PT ;  /* 0x000000ff0d00720b */ /* 0x000fda0003f55000 */
[----:B------:R-:W1:Y:S02]  /*102d0*/  @P2 MUFU.LG2 R3, R13 ;  /* 0x0000000d00032308 */ /* 0x000e640000000c00 */
[----:B-1----:R-:W-:Y:S01]  /*102e0*/  @P2 FMUL.FTZ R3, R3, 0.69314718246459960938 ;  /* 0x3f31721803032820 */ /* 0x002fe20000410000 */
[----:B------:R-:W-:Y:S02]  /*102f0*/  WARPGROUP.DEPBAR.LE gsb0, 0x0 ;  /* 0x00008000000079c5 */ /* 0x000fe40000010000 */
[----:B------:R-:W-:-:S06]  /*10300*/  WARPGROUP.ARRIVE ;  /* 0x00000000000079c5 */ /* 0x000fcc0000000000 */
[----:B------:R-:W-:Y:S01]  /*10310*/  QGMMA.64x96x32.F32.E4M3.E4M3 R88, R140, gdesc[UR4], R88, gsb0 ;  /* 0x016000048c587df3 */ /* 0x000fe20008000858 */
[----:B------:R-:W-:Y:S01]  /*10320*/  R2UR UR6, R4 ;  /* 0x00000000040672ca */ /* 0x000fe200000e0000 */
[----:B------:R-:W-:Y:S01]  /*10330*/  IMAD.MOV.U32 R4, RZ, RZ, RZ ;  /* 0x000000ffff047224 */ /* 0x000fe200078e00ff */
[----:B------:R-:W-:Y:S02]  /*10340*/  R2UR UR7, R5 ;  /* 0x00000000050772ca */ /* 0x000fe400000e0000 */
[----:B------:R-:W1:Y:S03]  /*10350*/  SHFL.BFLY PT, R5, R6, 0x1, 0x1f ;  /* 0x0c201f0006057f89 */ /* 0x000e6600000e0000 */
[----:B------:R-:W-:Y:S01]  /*10360*/  @P1 MUFU.RCP R4, R9 ;  /* 0x0000000900041308 */ /* 0x000fe20000001000 */
[----:B-1----:R-:W-:-:S01]  /*10370*/  FADD.FTZ R12, R6, R5 ;  /* 0x00000005060c7221 */ /* 0x002fc20000010000 */
[----:B------:R-:W-:-:S03]  /*10380*/  @P2 FMUL.FTZ R6, R44, 0.69314718246459960938 ;  /* 0x3f3172182c062820 */ /* 0x000fc60000410000 */
[C---:B------:R-:W-:Y:S01]  /*10390*/  FMUL.FTZ R14, R12.reuse, 0.00390625 ;  /* 0x3b8000000c0e7820 */ /* 0x040fe20000410000 */
[----:B------:R-:W-:Y:S01]  /*103a0*/  FSETP.NE.FTZ.AND P1, PT, R12, RZ, PT ;  /* 0x000000ff0c00720b */ /* 0x000fe20003f35000 */
[----:B------:R-:W-:-:S03]  /*103b0*/  @P2 FFMA.FTZ R2, R6, R45, R3 ;  /* 0x0000002d06022223 */ /* 0x000fc60000010003 */
[----:B------:R-:W-:-:S09]  /*103c0*/  FSETP.NE.FTZ.AND P3, PT, R14, RZ, PT ;  /* 0x000000ff0e00720b */ /* 0x000fd20003f75000 */
[----:B------:R-:W-:Y:S04]  /*103d0*/  @P1 MUFU.RCP R8, R12 ;  /* 0x0000000c00081308 */ /* 0x000fe80000001000 */
[----:B------:R-:W-:-:S04]  /*103e0*/  @P3 FMUL.FTZ R44, R44, 0.69314718246459960938 ;  /* 0x3f3172182c2c3820 */ /* 0x000fc80000410000 */
[----:B------:R-:W1:Y:S02]  /*103f0*/  @P3 MUFU.LG2 R5, R14 ;  /* 0x0000000e00053308 */ /* 0x000e640000000c00 */
[----:B-1----:R-:W-:-:S04]  /*10400*/  @P3 FMUL.FTZ R5, R5, 0.69314718246459960938 ;  /* 0x3f31721805053820 */ /* 0x002fc80000410000 */
[----:B------:R-:W-:Y:S01]  /*10410*/  @P3 FFMA.FTZ R0, R44, R76, R5 ;  /* 0x0000004c2c003223 */ /* 0x000fe20000010005 */
[----:B------:R-:W-:Y:S02]  /*10420*/  WARPGROUP.DEPBAR.LE gsb0, 0x0 ;  /* 0x00008000000079c5 */ /* 0x000fe40000010000 */
[----:B------:R-:W-:-:S06]  /*10430*/  WARPGROUP.ARRIVE ;  /* 0x00000000000079c5 */ /* 0x000fcc0000000000 */
[----:B------:R-:W-:Y:S01]  /*10440*/  QGMMA.64x96x32.F32.E4M3.E4M3 R88, R144, gdesc[UR4], R88, gsb0 ;  /* 0x0160000490587df3 */ /* 0x000fe20008000858 */
[-C--:B--2---:R-:W-:Y:S01]  /*10450*/  FMUL.FTZ R31, R4, R11.reuse ;  /* 0x0000000b041f7220 */ /* 0x084fe20000410000 */
[----:B------:R-:W-:Y:S01]  /*10460*/  FMUL.FTZ R5, R8, R11 ;  /* 0x0000000b08057220 */ /* 0x000fe20000410000 */
[----:B------:R-:W-:Y:S02]  /*10470*/  WARPGROUP.DEPBAR.LE gsb0, 0x0 ;  /* 0x00008000000079c5 */ /* 0x000fe40000010000 */
[----:B------:R-:W-:Y:S05]  /*10480*/  @!P0 BRA `(.L_x_418) ;  /* 0x0000000000048947 */ /* 0x000fea0003800000 */
[----:B------:R-:W-:Y:S01]  /*10490*/  BPT.TRAP 0x1 ;  /* 0x000000040000795c */ /* 0x000fe20000300000 */
.L_x_418:
[----:B------:R-:W2:Y:S01]  /*104a0*/  LDL.LU R4, [R1+0x18] ;  /* 0x0000180001047983 */ /* 0x000ea20000300800 */
[----:B------:R-:W-:Y:S02]  /*104b0*/  VIADD R10, R10, 0x19c60 ;  /* 0x00019c600a0a7836 */ /* 0x000fe40000000000 */
[-C--:B------:R-:W-:Y:S01]  /*104c0*/  FMUL.FTZ R3, R88, R31.reuse ;  /* 0x0000001f58037220 */ /* 0x080fe20000410000 */
[----:B------:R-:W-:Y:S01]  /*104d0*/  FMUL.FTZ R6, R89, R31 ;  /* 0x0000001f59067220 */ /* 0x000fe20000410000 */
[----:B------:R-:W3:Y:S01]  /*104e0*/  LDL.LU R16, [R1+0x34] ;  /* 0x0000340001107983 */ /* 0x000ee20000300800 */
[----:B------:R-:W-:-:S05]  /*104f0*/  VIADD R154, R154, 0x1 ;  /* 0x000000019a9a7836 */ /* 0x000fca0000000000 */
[----:B------:R-:W-:Y:S01]  /*10500*/  ISETP.NE.AND P1, PT, R154, 0x2, PT ;  /* 0x000000029a00780c */ /* 0x000fe20003f25270 */
        /* <DEDUP_REMOVED lines=18> */
[-C--:B0-----:R-:W-:Y:S01]  /*10630*/  FMUL.FTZ R20, R129, R31.reuse ;  /* 0x0000001f81147220 */ /* 0x081fe20000410000 */
        /* <DEDUP_REMOVED lines=25> */
[----:B------:R-:W-:Y:S01]  /*107d0*/  FMUL.FTZ R135, R135, R5 ;  /* 0x0000000587877220 */ /* 0x000fe20000410000 */
[----:B------:R-:W-:-:S02]  /*107e0*/  SEL R154, R154, RZ, P1 ;  /* 0x000000ff9a9a7207 */ /* 0x000fc40000800000 */
[----:B--2---:R-:W-:Y:S01]  /*107f0*/  PRMT R4, R4, 0x654, R10 ;  /* 0x0000065404047816 */ /* 0x004fe2000000000a */
[----:B---3--:R-:W-:-:S03]  /*10800*/  VIADD R16, R16, 0x1 ;  /* 0x0000000110107836 */ /* 0x008fc60000000000 */
[----:B------:R0:W-:Y:S02]  /*10810*/  SYNCS.ARRIVE.TRANS64.RED.A1T0 RZ, [R4+URZ], RZ ;  /* 0x000000ff04ff79a7 */ /* 0x0001e4000810043f */
[----:B------:R1:W-:Y:S01]  /*10820*/  STL [R1+0x34], R16 ;  /* 0x0000341001007387 */ /* 0x0003e20000100800 */
[-C--:B------:R-:W-:Y:S01]  /*10830*/  FMUL.FTZ R10, R105, R31.reuse ;  /* 0x0000001f690a7220 */ /* 0x080fe20000410000 */
[----:B0-----:R-:W-:Y:S01]  /*10840*/  SEL R4, RZ, 0x1, P1 ;  /* 0x00000001ff047807 */ /* 0x001fe20000800000 */
[----:B------:R-:W-:-:S03]  /*10850*/  FMUL.FTZ R31, R133, R31 ;  /* 0x0000001f851f7220 */ /* 0x000fc60000410000 */
[----:B------:R-:W-:-:S07]  /*10860*/  LOP3.LUT R155, R155, R4, RZ, 0x3c, !PT ;  /* 0x000000049b9b7212 */ /* 0x000fce00078e3cff */
.L_x_366:
[----:B------:R-:W0:Y:S08]  /*10870*/  S2UR UR4, SR_CgaCtaId ;  /* 0x00000000000479c3 */ /* 0x000e300000008800 */
[----:B------:R-:W-:Y:S01]  /*10880*/  BAR.SYNC.DEFER_BLOCKING 0x5, 0x200 ;  /* 0x0148000000007b1d */ /* 0x000fe20000010000 */
[----:B-1----:R-:W-:-:S05]  /*10890*/  MOV R16, 0x400 ;  /* 0x0000040000107802 */ /* 0x002fca0000000f00 */
[----:B------:R-:W-:Y:S01]  /*108a0*/  BSSY B0, `(.L_x_419) ;  /* 0x0000222000007945 */ /* 0x000fe20003800000 */
[----:B0-----:R-:W-:-:S05]  /*108b0*/  IMAD.U32 R4, RZ, RZ, UR4 ;  /* 0x00000004ff047e24 */ /* 0x001fca000f8e00ff */
[----:B------:R-:W-:Y:S01]  /*108c0*/  LEA R16, R4, R16, 0x18 ;  /* 0x0000001004107211 */ /* 0x000fe200078ec0ff */
[----:B------:R-:W-:Y:S04]  /*108d0*/  STL [R1+0x18], R4 ;  /* 0x0000180401007387 */ /* 0x000fe80000100800 */
[----:B------:R-:W0:Y:S04]  /*108e0*/  LDS.128 R64, [R16+0x19cd0] ;  /* 0x019cd00010407984 */ /* 0x000e280000000c00 */
[----:B0-----:R0:W-:Y:S04]  /*108f0*/  STL.64 [R1], R64 ;  /* 0x0000004001007387 */ /* 0x0011e80000100a00 */
[----:B------:R0:W-:Y:S01]  /*10900*/  STL.64 [R1+0x8], R66 ;  /* 0x0000084201007387 */ /* 0x0001e20000100a00 */
[----:B------:R-:W-:Y:S06]  /*10910*/  BAR.ARV 0x4, 0x200 ;  /* 0x0108000000007b1d */ /* 0x000fec0000002000 */
[----:B------:R-:W-:Y:S05]  /*10920*/  @P0 BRA `(.L_x_420) ;  /* 0x0000001400d00947 */ /* 0x000fea0003800000 */
[----:B------:R-:W2:Y:S01]  /*10930*/  LDL R59, [R1+0x64] ;  /* 0x00006400013b7983 */ /* 0x000ea20000100800 */
[----:B------:R-:W-:Y:S01]  /*10940*/  ULDC.64 UR4, c[0x4][0x38] ;  /* 0x01000e0000047ab9 */ /* 0x000fe20000000a00 */
[----:B-----5:R-:W1:Y:S01]  /*10950*/  S2R R24, SR_TID.X ;  /* 0x0000000000187919 */ /* 0x020e620000002100 */
[----:B------:R-:W-:Y:S02]  /*10960*/  F2FP.BF16.F32.PACK_AB R10, R29, R10 ;  /* 0x0000000a1d0a723e */ /* 0x000fe400000010ff */
[----:B------:R-:W3:Y:S01]  /*10970*/  S2R R29, SR_SWINHI ;  /* 0x00000000001d7919 */ /* 0x000ee20000002f00 */
[----:B-1----:R-:W-:-:S04]  /*10980*/  SHF.L.U32 R4, R24, 0x2, RZ ;  /* 0x0000000218047819 */ /* 0x002fc800000006ff */
[----:B------:R-:W-:-:S04]  /*10990*/  LOP3.LUT R4, R4, 0xc, RZ, 0xc0, !PT ;  /* 0x0000000c04047812 */ /* 0x000fc800078ec0ff */
[----:B------:R-:W-:-:S05]  /*109a0*/  IADD3 R4, P0, R4, UR4, RZ ;  /* 0x0000000404047c10 */ /* 0x000fca000ff1e0ff */
[----:B------:R-:W-:Y:S01]  /*109b0*/  IMAD.X R5, RZ, RZ, UR5, P0 ;  /* 0x00000005ff057e24 */ /* 0x000fe200080e06ff */
[----:B------:R-:W-:Y:S01]  /*109c0*/  F2FP.BF16.F32.PACK_AB R7, R34, R7 ;  /* 0x000000072207723e */ /* 0x000fe200000010ff */
[----:B------:R-:W-:-:S04]  /*109d0*/  ULDC.64 UR4, c[0x0][0xc00] ;  /* 0x0003000000047ab9 */ /* 0x000fc80000000a00 */
[----:B------:R1:W4:Y:S01]  /*109e0*/  LDG.E.CONSTANT R5, desc[UR42][R4.64] ;  /* 0x0000002a04057981 */ /* 0x000322000c1e9900 */
[----:B------:R-:W-:Y:S02]  /*109f0*/  F2FP.BF16.F32.PACK_AB R8, R33, R8 ;  /* 0x000000082108723e */ /* 0x000fe400000010ff */
[----:B------:R-:W-:Y:S02]  /*10a00*/  F2FP.BF16.F32.PACK_AB R9, R36, R9 ;  /* 0x000000092409723e */ /* 0x000fe400000010ff */
[----:B-1----:R-:W-:Y:S02]  /*10a10*/  LOP3.LUT P0, R4, R24, 0x3, RZ, 0xc0, !PT ;  /* 0x0000000318047812 */ /* 0x002fe4000780c0ff */
[----:B------:R-:W-:Y:S02]  /*10a20*/  MOV R24, R16 ;  /* 0x0000001000187202 */ /* 0x000fe40000000f00 */
[----:B---3--:R-:W-:Y:S02]  /*10a30*/  MOV R25, R29 ;  /* 0x0000001d00197202 */ /* 0x008fe40000000f00 */
[----:B------:R-:W-:-:S02]  /*10a40*/  ISETP.EQ.OR P0, PT, R4, 0x3, !P0 ;  /* 0x000000030400780c */ /* 0x000fc40004702670 */
[----:B------:R-:W-:Y:S02]  /*10a50*/  F2FP.BF16.F32.PACK_AB R3, R32, R3 ;  /* 0x000000032003723e */ /* 0x000fe400000010ff */
[----:B------:R-:W-:Y:S02]  /*10a60*/  F2FP.BF16.F32.PACK_AB R13, R28, R13 ;  /* 0x0000000d1c0d723e */ /* 0x000fe400000010ff */
[----:B------:R-:W-:Y:S02]  /*10a70*/  F2FP.BF16.F32.PACK_AB R15, R30, R15 ;  /* 0x0000000f1e0f723e */ /* 0x000fe400000010ff */
[----:B------:R-:W-:Y:S02]  /*10a80*/  F2FP.BF16.F32.PACK_AB R57, R57, R60 ;  /* 0x0000003c3939723e */ /* 0x000fe400000010ff */
[----:B------:R-:W-:Y:S02]  /*10a90*/  F2FP.BF16.F32.PACK_AB R58, R55, R58 ;  /* 0x0000003a373a723e */ /* 0x000fe400000010ff */
[----:B------:R-:W-:-:S02]  /*10aa0*/  SEL R28, R7, R8, P0 ;  /* 0x00000008071c7207 */ /* 0x000fc40000000000 */
[----:B------:R-:W-:Y:S02]  /*10ab0*/  SEL R30, R8, R7, P0 ;  /* 0x00000007081e7207 */ /* 0x000fe40000000000 */
[----:B------:R-:W-:Y:S02]  /*10ac0*/  SEL R32, R9, R10, P0 ;  /* 0x0000000a09207207 */ /* 0x000fe40000000000 */
[----:B------:R-:W-:Y:S02]  /*10ad0*/  SEL R34, R10, R9, P0 ;  /* 0x000000090a227207 */ /* 0x000fe40000000000 */
[----:B------:R-:W-:Y:S02]  /*10ae0*/  SEL R60, R57, R58, P0 ;  /* 0x0000003a393c7207 */ /* 0x000fe40000000000 */
[----:B------:R-:W-:Y:S02]  /*10af0*/  SEL R58, R58, R57, P0 ;  /* 0x000000393a3a7207 */ /* 0x000fe40000000000 */
[----:B------:R-:W-:-:S02]  /*10b00*/  F2FP.BF16.F32.PACK_AB R6, R35, R6 ;  /* 0x000000062306723e */ /* 0x000fc400000010ff */
[----:B------:R-:W-:Y:S02]  /*10b10*/  F2FP.BF16.F32.PACK_AB R11, R26, R11 ;  /* 0x0000000b1a0b723e */ /* 0x000fe400000010ff */
[----:B------:R-:W-:Y:S02]  /*10b20*/  F2FP.BF16.F32.PACK_AB R14, R27, R14 ;  /* 0x0000000e1b0e723e */ /* 0x000fe400000010ff */
[----:B------:R-:W-:Y:S01]  /*10b30*/  F2FP.BF16.F32.PACK_AB R45, R45, R48 ;  /* 0x000000302d2d723e */ /* 0x000fe200000010ff */
[----:B--2---:R-:W-:Y:S02]  /*10b40*/  IMAD.WIDE R8, R59, 0x2, R24 ;  /* 0x000000023b087825 */ /* 0x004fe400078e0218 */
[----:B------:R-:W2:Y:S04]  /*10b50*/  LDL.LU R59, [R1+0x2c] ;  /* 0x00002c00013b7983 */ /* 0x000ea80000300800 */
[----:B------:R-:W3:Y:S01]  /*10b60*/  LDL.LU R57, [R1+0x30] ;  /* 0x0000300001397983 */ /* 0x000ee20000300800 */
[----:B------:R-:W-:-:S02]  /*10b70*/  SEL R4, R3, R6, P0 ;  /* 0x0000000603047207 */ /* 0x000fc40000000000 */
[----:B------:R-:W-:Y:S01]  /*10b80*/  SEL R26, R6, R3, P0 ;  /* 0x00000003061a7207 */ /* 0x000fe20000000000 */
[----:B------:R-:W3:Y:S01]  /*10b90*/  LDL R55, [R1+0x60] ;  /* 0x0000600001377983 */ /* 0x000ee20000100800 */
[C---:B------:R-:W-:Y:S02]  /*10ba0*/  LOP3.LUT R3, R8.reuse, 0x180, RZ, 0xc0, !PT ;  /* 0x0000018008037812 */ /* 0x040fe400078ec0ff */
[----:B------:R-:W-:Y:S02]  /*10bb0*/  IADD3 R10, P5, R8, 0x20, RZ ;  /* 0x00000020080a7810 */ /* 0x000fe40007fbe0ff */
[----:B------:R-:W-:Y:S02]  /*10bc0*/  SHF.R.U64 R3, R3, 0x3, RZ ;  /* 0x0000000303037819 */ /* 0x000fe400000012ff */
[----:B------:R-:W-:Y:S02]  /*10bd0*/  F2FP.BF16.F32.PACK_AB R41, R41, R44 ;  /* 0x0000002c2929723e */ /* 0x000fe400000010ff */
[----:B------:R-:W-:-:S02]  /*10be0*/  LOP3.LUT R6, R10, 0x180, RZ, 0xc0, !PT ;  /* 0x000001800a067812 */ /* 0x000fc400078ec0ff */
[----:B------:R-:W-:Y:S02]  /*10bf0*/  SEL R44, R13, R14, P0 ;  /* 0x0000000e0d2c7207 */ /* 0x000fe40000000000 */
[----:B------:R-:W-:Y:S02]  /*10c00*/  SEL R48, R14, R13, P0 ;  /* 0x0000000d0e307207 */ /* 0x000fe40000000000 */
[C---:B------:R-:W-:Y:S02]  /*10c10*/  IADD3 R14, P4, R8.reuse, 0x3000, RZ ;  /* 0x00003000080e7810 */ /* 0x040fe40007f9e0ff */
[C---:B------:R-:W-:Y:S02]  /*10c20*/  IADD3 R27, P3, R8.reuse, 0x3020, RZ ;  /* 0x00003020081b7810 */ /* 0x040fe40007f7e0ff */
[C---:B------:R-:W-:Y:S02]  /*10c30*/  IADD3 R29, P2, R8.reuse, 0x6000, RZ ;  /* 0x00006000081d7810 */ /* 0x040fe40007f5e0ff */
[----:B------:R-:W-:-:S02]  /*10c40*/  IADD3 R72, P1, R8, 0x6020, RZ ;  /* 0x0000602008487810 */ /* 0x000fc40007f3e0ff */
[----:B------:R-:W-:Y:S02]  /*10c50*/  F2FP.BF16.F32.PACK_AB R12, R21, R12 ;  /* 0x0000000c150c723e */ /* 0x000fe400000010ff */
[----:B------:R-:W-:Y:S02]  /*10c60*/  LOP3.LUT R8, R3, R8, RZ, 0x3c, !PT ;  /* 0x0000000803087212 */ /* 0x000fe400078e3cff */
[----:B------:R-:W-:Y:S02]  /*10c70*/  SHF.R.U64 R3, R6, 0x3, RZ ;  /* 0x0000000306037819 */ /* 0x000fe400000012ff */
[----:B------:R-:W-:Y:S02]  /*10c80*/  F2FP.BF16.F32.PACK_AB R37, R37, R40 ;  /* 0x000000282525723e */ /* 0x000fe400000010ff */
[----:B------:R-:W-:Y:S02]  /*10c90*/  SEL R36, R11, R12, P0 ;  /* 0x0000000c0b247207 */ /* 0x000fe40000000000 */
[----:B------:R-:W-:-:S02]  /*10ca0*/  SEL R40, R12, R11, P0 ;  /* 0x0000000b0c287207 */ /* 0x000fc40000000000 */
[----:B------:R-:W-:Y:S02]  /*10cb0*/  LOP3.LUT R12, R3, R10, RZ, 0x3c, !PT ;  /* 0x0000000a030c7212 */ /* 0x000fe400078e3cff */
[----:B------:R-:W-:Y:S02]  /*10cc0*/  LOP3.LUT R3, R14, 0x180, RZ, 0xc0, !PT ;  /* 0x000001800e037812 */ /* 0x000fe400078ec0ff */
[----:B------:R-:W-:Y:S02]  /*10cd0*/  LOP3.LUT R6, R27, 0x180, RZ, 0xc0, !PT ;  /* 0x000001801b067812 */ /* 0x000fe400078ec0ff */
[----:B------:R-:W-:Y:S02]  /*10ce0*/  F2FP.BF16.F32.PACK_AB R20, R31, R20 ;  /* 0x000000141f14723e */ /* 0x000fe400000010ff */
[----:B------:R-:W-:Y:S02]  /*10cf0*/  SHF.R.U64 R3, R3, 0x3, RZ ;  /* 0x0000000303037819 */ /* 0x000fe400000012ff */
[----:B------:R-:W-:-:S02]  /*10d00*/  F2FP.BF16.F32.PACK_AB R53, R53, R56 ;  /* 0x000000383535723e */ /* 0x000fc400000010ff */
[----:B------:R-:W-:Y:S02]  /*10d10*/  F2FP.BF16.F32.PACK_AB R54, R51, R54 ;  /* 0x000000363336723e */ /* 0x000fe400000010ff */
[----:B------:R-:W-:Y:S02]  /*10d20*/  SHF.R.U64 R6, R6, 0x3, RZ ;  /* 0x0000000306067819 */ /* 0x000fe400000012ff */
[----:B------:R-:W-:Y:S02]  /*10d30*/  F2FP.BF16.F32.PACK_AB R49, R49, R52 ;  /* 0x000000343131723e */ /* 0x000fe400000010ff */
[----:B------:R-:W-:Y:S01]  /*10d40*/  F2FP.BF16.F32.PACK_AB R50, R47, R50 ;  /* 0x000000322f32723e */ /* 0x000fe200000010ff */
[----:B------:R-:W-:Y:S01]  /*10d50*/  IMAD.X R11, RZ, RZ, R9, P3 ;  /* 0x000000ffff0b7224 */ /* 0x000fe200018e0609 */
[----:B------:R-:W-:Y:S02]  /*10d60*/  F2FP.BF16.F32.PACK_AB R46, R43, R46 ;  /* 0x0000002e2b2e723e */ /* 0x000fe400000010ff */
[----:B------:R-:W-:-:S02]  /*10d70*/  SEL R52, R15, R20, P0 ;  /* 0x000000140f347207 */ /* 0x000fc40000000000 */
[----:B------:R-:W-:Y:S01]  /*10d80*/  SEL R56, R20, R15, P0 ;  /* 0x0000000f14387207 */ /* 0x000fe20000000000 */
[--C-:B------:R-:W-:Y:S01]  /*10d90*/  IMAD.X R15, RZ, RZ, R9.reuse, P4 ;  /* 0x000000ffff0f7224 */ /* 0x100fe200020e0609 */
[----:B------:R-:W-:Y:S01]  /*10da0*/  LOP3.LUT R14, R3, R14, RZ, 0x3c, !PT ;  /* 0x0000000e030e7212 */ /* 0x000fe200078e3cff */
[----:B------:R-:W-:Y:S01]  /*10db0*/  IMAD.X R13, RZ, RZ, R9, P5 ;  /* 0x000000ffff0d7224 */ /* 0x000fe200028e0609 */
[----:B----4-:R-:W-:Y:S02]  /*10dc0*/  LOP3.LUT R3, R5, 0x2, RZ, 0x3c, !PT ;  /* 0x0000000205037812 */ /* 0x010fe400078e3cff */
[----:B------:R-:W-:Y:S02]  /*10dd0*/  SEL R62, R53, R54, P0 ;  /* 0x00000036353e7207 */ /* 0x000fe40000000000 */
[----:B------:R-:W-:Y:S02]  /*10de0*/  LOP3.LUT R10, R6, R27, RZ, 0x3c, !PT ;  /* 0x0000001b060a7212 */ /* 0x000fe400078e3cff */
[----:B------:R-:W-:-:S02]  /*10df0*/  SEL R54, R54, R53, P0 ;  /* 0x0000003536367207 */ /* 0x000fc40000000000 */
[----:B0-----:R-:W-:Y:S01]  /*10e00*/  SEL R64, R49, R50, P0 ;  /* 0x0000003231407207 */ /* 0x001fe20000000000 */
[--C-:B------:R-:W-:Y:S01]  /*10e10*/  IMAD.X R7, RZ, RZ, R9.reuse, P2 ;  /* 0x000000ffff077224 */ /* 0x100fe200010e0609 */
[----:B------:R-:W-:Y:S01]  /*10e20*/  F2FP.BF16.F32.PACK_AB R42, R39, R42 ;  /* 0x0000002a272a723e */ /* 0x000fe200000010ff */
[----:B------:R-:W-:Y:S01]  /*10e30*/  IMAD.X R21, RZ, RZ, R9, P1 ;  /* 0x000000ffff157224 */ /* 0x000fe200008e0609 */
[----:B------:R-:W-:Y:S02]  /*10e40*/  SEL R50, R50, R49, P0 ;  /* 0x0000003132327207 */ /* 0x000fe40000000000 */
[----:B------:R-:W-:Y:S02]  /*10e50*/  SEL R66, R45, R46, P0 ;  /* 0x0000002e2d427207 */ /* 0x000fe40000000000 */
[----:B------:R-:W-:Y:S02]  /*10e60*/  F2FP.BF16.F32.PACK_AB R38, R135, R38 ;  /* 0x000000268726723e */ /* 0x000fe400000010ff */
[----:B------:R-:W-:-:S02]  /*10e70*/  LOP3.LUT R20, R29, 0x180, RZ, 0xc0, !PT ;  /* 0x000001801d147812 */ /* 0x000fc400078ec0ff */
[----:B------:R-:W-:Y:S02]  /*10e80*/  LOP3.LUT R31, R72, 0x180, RZ, 0xc0, !PT ;  /* 0x00000180481f7812 */ /* 0x000fe400078ec0ff */
[----:B------:R-:W-:Y:S01]  /*10e90*/  MOV R51, R8 ;  /* 0x0000000800337202 */ /* 0x000fe20000000f00 */
[----:B------:R-:W-:Y:S01]  /*10ea0*/  SHFL.IDX PT, R28, R28, R5, 0x1c1f ;  /* 0x001c1f051c1c7589 */ /* 0x000fe200000e0000 */
[----:B------:R-:W-:Y:S02]  /*10eb0*/  SEL R46, R46, R45, P0 ;  /* 0x0000002d2e2e7207 */ /* 0x000fe40000000000 */
[----:B------:R-:W-:Y:S01]  /*10ec0*/  MOV R47, R14 ;  /* 0x0000000e002f7202 */ /* 0x000fe20000000f00 */
[----:B------:R-:W-:Y:S01]  /*10ed0*/  SHFL.IDX PT, R8, R4, R5, 0x1c1f ;  /* 0x001c1f0504087589 */ /* 0x000fe200000e0000 */
[----:B------:R-:W-:Y:S02]  /*10ee0*/  MOV R45, R10 ;  /* 0x0000000a002d7202 */ /* 0x000fe40000000f00 */
[----:B------:R-:W-:Y:S01]  /*10ef0*/  MOV R49, R12 ;  /* 0x0000000c00317202 */ /* 0x000fe20000000f00 */
[----:B------:R-:W0:Y:S01]  /*10f00*/  SHFL.IDX PT, R9, R26, R3, 0x1c1f ;  /* 0x001c1f031a097589 */ /* 0x000e2200000e0000 */
[----:B------:R-:W-:-:S03]  /*10f10*/  SEL R68, R41, R42, P0 ;  /* 0x0000002a29447207 */ /* 0x000fc60000000000 */
[----:B------:R-:W1:Y:S01]  /*10f20*/  SHFL.IDX PT, R11, R30, R3, 0x1c1f ;  /* 0x001c1f031e0b7589 */ /* 0x000e6200000e0000 */
[----:B------:R-:W-:-:S03]  /*10f30*/  SEL R42, R42, R41, P0 ;  /* 0x000000292a2a7207 */ /* 0x000fc60000000000 */
[----:B------:R-:W-:Y:S01]  /*10f40*/  SHFL.IDX PT, R60, R60, R5, 0x1c1f ;  /* 0x001c1f053c3c7589 */ /* 0x000fe200000e0000 */
[----:B------:R-:W-:-:S03]  /*10f50*/  SEL R70, R37, R38, P0 ;  /* 0x0000002625467207 */ /* 0x000fc60000000000 */
[----:B------:R-:W4:Y:S01]  /*10f60*/  SHFL.IDX PT, R15, R58, R3, 0x1c1f ;  /* 0x001c1f033a0f7589 */ /* 0x000f2200000e0000 */
[----:B------:R-:W-:Y:S02]  /*10f70*/  SHF.R.U64 R20, R20, 0x3, RZ ;  /* 0x0000000314147819 */ /* 0x000fe400000012ff */
[----:B------:R-:W-:Y:S01]  /*10f80*/  SHF.R.U64 R31, R31, 0x3, RZ ;  /* 0x000000031f1f7819 */ /* 0x000fe200000012ff */
[----:B------:R-:W-:Y:S01]  /*10f90*/  SHFL.IDX PT, R32, R32, R5, 0x1c1f ;  /* 0x001c1f0520207589 */ /* 0x000fe200000e0000 */
[----:B------:R-:W-:-:S03]  /*10fa0*/  SEL R38, R38, R37, P0 ;  /* 0x0000002526267207 */ /* 0x000fc60000000000 */
[----:B------:R-:W4:Y:S04]  /*10fb0*/  SHFL.IDX PT, R13, R34, R3, 0x1c1f ;  /* 0x001c1f03220d7589 */ /* 0x000f2800000e0000 */
[----:B------:R-:W-:Y:S04]  /*10fc0*/  SHFL.IDX PT, R62, R62, R5, 0x1c1f ;  /* 0x001c1f053e3e7589 */ /* 0x000fe800000e0000 */
[----:B------:R-:W4:Y:S04]  /*10fd0*/  SHFL.IDX PT, R33, R54, R3, 0x1c1f ;  /* 0x001c1f0336217589 */ /* 0x000f2800000e0000 */
[----:B------:R-:W-:Y:S04]  /*10fe0*/  SHFL.IDX PT, R64, R64, R5, 0x1c1f ;  /* 0x001c1f0540407589 */ /* 0x000fe800000e0000 */
[----:B------:R-:W4:Y:S01]  /*10ff0*/  SHFL.IDX PT, R35, R50, R3, 0x1c1f ;  /* 0x001c1f0332237589 */ /* 0x000f2200000e0000 */
[----:B------:R-:W-:-:S02]  /*11000*/  LOP3.LUT R6, R20, R29, RZ, 0x3c, !PT ;  /* 0x0000001d14067212 */ /* 0x000fc400078e3cff */
[----:B------:R-:W-:Y:S01]  /*11010*/  LOP3.LUT R20, R31, R72, RZ, 0x3c, !PT ;  /* 0x000000481f147212 */ /* 0x000fe200078e3cff */
[----:B------:R-:W-:Y:S04]  /*11020*/  SHFL.IDX PT, R36, R36, R5, 0x1c1f ;  /* 0x001c1f0524247589 */ /* 0x000fe800000e0000 */
[----:B------:R-:W-:Y:S04]  /*11030*/  SHFL.IDX PT, R66, R66, R5, 0x1c1f ;  /* 0x001c1f0542427589 */ /* 0x000fe800000e0000 */
[----:B------:R-:W4:Y:S04]  /*11040*/  SHFL.IDX PT, R27, R40, R3, 0x1c1f ;  /* 0x001c1f03281b7589 */ /* 0x000f2800000e0000 */
[----:B------:R-:W4:Y:S04]  /*11050*/  SHFL.IDX PT, R37, R46, R3, 0x1c1f ;  /* 0x001c1f032e257589 */ /* 0x000f2800000e0000 */
[----:B------:R-:W-:Y:S04]  /*11060*/  SHFL.IDX PT, R44, R44, R5, 0x1c1f ;  /* 0x001c1f052c2c7589 */ /* 0x000fe800000e0000 */
[----:B------:R-:W-:Y:S04]  /*11070*/  SHFL.IDX PT, R68, R68, R5, 0x1c1f ;  /* 0x001c1f0544447589 */ /* 0x000fe800000e0000 */
[----:B------:R-:W4:Y:S04]  /*11080*/  SHFL.IDX PT, R29, R48, R3, 0x1c1f ;  /* 0x001c1f03301d7589 */ /* 0x000f2800000e0000 */
[----:B------:R-:W4:Y:S04]  /*11090*/  SHFL.IDX PT, R39, R42, R3, 0x1c1f ;  /* 0x001c1f032a277589 */ /* 0x000f2800000e0000 */
[----:B------:R-:W-:Y:S04]  /*110a0*/  SHFL.IDX PT, R52, R52, R5, 0x1c1f ;  /* 0x001c1f0534347589 */ /* 0x000fe800000e0000 */
[----:B------:R-:W-:Y:S04]  /*110b0*/  SHFL.IDX PT, R70, R70, R5, 0x1c1f ;  /* 0x001c1f0546467589 */ /* 0x000fe800000e0000 */
[----:B------:R-:W4:Y:S04]  /*110c0*/  SHFL.IDX PT, R31, R56, R3, 0x1c1f ;  /* 0x001c1f03381f7589 */ /* 0x000f2800000e0000 */
[----:B------:R4:W4:Y:S01]  /*110d0*/  SHFL.IDX PT, R41, R38, R3, 0x1c1f ;  /* 0x001c1f0326297589 */ /* 0x00092200000e0000 */
[----:B------:R-:W-:-:S02]  /*110e0*/  MOV R43, R6 ;  /* 0x00000006002b7202 */ /* 0x000fc40000000f00 */
[----:B0-----:R-:W-:Y:S01]  /*110f0*/  SEL R4, R8, R9, P0 ;  /* 0x0000000908047207 */ /* 0x001fe20000000000 */
[----:B------:R-:W3:Y:S01]  /*11100*/  LDL R53, [R1+0x3c] ;  /* 0x00003c0001357983 */ /* 0x000ee20000100800 */
[----:B------:R-:W-:Y:S02]  /*11110*/  SEL R6, R9, R8, P0 ;  /* 0x0000000809067207 */ /* 0x000fe40000000000 */
[----:B-1----:R-:W-:Y:S02]  /*11120*/  SEL R8, R28, R11, P0 ;  /* 0x0000000b1c087207 */ /* 0x002fe40000000000 */
[----:B------:R-:W-:Y:S01]  /*11130*/  SEL R10, R11, R28, P0 ;  /* 0x0000001c0b0a7207 */ /* 0x000fe20000000000 */
[----:B----4-:R-:W0:Y:S01]  /*11140*/  LDC R3, c[0x0][0xbe8] ;  /* 0x0002fa00ff037b82 */ /* 0x010e220000000800 */
[----:B------:R-:W-:Y:S02]  /*11150*/  SEL R5, R60, R15, P0 ;  /* 0x0000000f3c057207 */ /* 0x000fe40000000000 */
[----:B------:R-:W-:-:S05]  /*11160*/  SEL R7, R15, R60, P0 ;  /* 0x0000003c0f077207 */ /* 0x000fca0000000000 */
[----:B------:R-:W-:Y:S01]  /*11170*/  BAR.SYNC.DEFER_BLOCKING 0x1, 0x180 ;  /* 0x0046000000007b1d */ /* 0x000fe20000010000 */
[----:B------:R-:W-:Y:S02]  /*11180*/  SEL R12, R32, R13, P0 ;  /* 0x0000000d200c7207 */ /* 0x000fe40000000000 */
[----:B------:R-:W-:Y:S02]  /*11190*/  SEL R14, R13, R32, P0 ;  /* 0x000000200d0e7207 */ /* 0x000fe40000000000 */
[----:B------:R-:W-:Y:S02]  /*111a0*/  SEL R9, R62, R33, P0 ;  /* 0x000000213e097207 */ /* 0x000fe40000000000 */
[----:B------:R-:W-:Y:S02]  /*111b0*/  SEL R11, R33, R62, P0 ;  /* 0x0000003e210b7207 */ /* 0x000fe40000000000 */
[----:B------:R-:W-:Y:S02]  /*111c0*/  SEL R13, R64, R35, P0 ;  /* 0x00000023400d7207 */ /* 0x000fe40000000000 */
[----:B------:R-:W-:-:S02]  /*111d0*/  SEL R15, R35, R64, P0 ;  /* 0x00000040230f7207 */ /* 0x000fc40000000000 */
[----:B------:R-:W-:Y:S02]  /*111e0*/  ISETP.NE.U32.AND P2, PT, RZ, UR4, PT ;  /* 0x00000004ff007c0c */ /* 0x000fe4000bf45070 */
[----:B------:R-:W-:Y:S02]  /*111f0*/  MOV R21, R20 ;  /* 0x0000001400157202 */ /* 0x000fe40000000f00 */
[----:B------:R-:W-:Y:S01]  /*11200*/  ISETP.NE.AND.EX P2, PT, RZ, UR5, PT, P2 ;  /* 0x00000005ff007c0c */ /* 0x000fe2000bf45320 */
[----:B------:R1:W-:Y:S04]  /*11210*/  STSM.16.M88.4 [R51], R4 ;  /* 0x0000000433007844 */ /* 0x0003e80000000200 */
[----:B------:R4:W-:Y:S04]  /*11220*/  STSM.16.M88.4 [R49], R8 ;  /* 0x0000000831007844 */ /* 0x0009e80000000200 */
[----:B------:R0:W-:Y:S01]  /*11230*/  STSM.16.M88.4 [R47], R12 ;  /* 0x0000000c2f007844 */ /* 0x0001e20000000200 */
[----:B-1----:R-:W-:-:S02]  /*11240*/  SEL R4, R36, R27, P0 ;  /* 0x0000001b24047207 */ /* 0x002fc40000000000 */
[----:B------:R-:W-:Y:S02]  /*11250*/  SEL R6, R27, R36, P0 ;  /* 0x000000241b067207 */ /* 0x000fe40000000000 */
[----:B------:R-:W-:Y:S02]  /*11260*/  SEL R5, R66, R37, P0 ;  /* 0x0000002542057207 */ /* 0x000fe40000000000 */
[----:B------:R-:W-:Y:S02]  /*11270*/  SEL R7, R37, R66, P0 ;  /* 0x0000004225077207 */ /* 0x000fe40000000000 */
[----:B----4-:R-:W-:Y:S02]  /*11280*/  SEL R8, R44, R29, P0 ;  /* 0x0000001d2c087207 */ /* 0x010fe40000000000 */
[----:B------:R-:W-:Y:S02]  /*11290*/  SEL R10, R29, R44, P0 ;  /* 0x0000002c1d0a7207 */ /* 0x000fe40000000000 */
[----:B------:R-:W-:-:S02]  /*112a0*/  SEL R9, R68, R39, P0 ;  /* 0x0000002744097207 */ /* 0x000fc40000000000 */
[----:B------:R-:W-:Y:S02]  /*112b0*/  SEL R11, R39, R68, P0 ;  /* 0x00000044270b7207 */ /* 0x000fe40000000000 */
[----:B0-----:R-:W-:Y:S02]  /*112c0*/  SEL R12, R52, R31, P0 ;  /* 0x0000001f340c7207 */ /* 0x001fe40000000000 */
[----:B------:R-:W-:Y:S02]  /*112d0*/  SEL R14, R31, R52, P0 ;  /* 0x000000341f0e7207 */ /* 0x000fe40000000000 */
[----:B------:R-:W-:Y:S02]  /*112e0*/  SEL R13, R70, R41, P0 ;  /* 0x00000029460d7207 */ /* 0x000fe40000000000 */
[----:B------:R-:W-:Y:S01]  /*112f0*/  SEL R15, R41, R70, P0 ;  /* 0x00000046290f7207 */ /* 0x000fe20000000000 */
[----:B------:R0:W-:Y:S04]  /*11300*/  STSM.16.M88.4 [R45], R4 ;  /* 0x000000042d007844 */ /* 0x0001e80000000200 */
[----:B------:R-:W-:Y:S04]  /*11310*/  STSM.16.M88.4 [R43], R8 ;  /* 0x000000082b007844 */ /* 0x000fe80000000200 */
[----:B------:R1:W-:Y:S01]  /*11320*/  STSM.16.M88.4 [R21], R12 ;  /* 0x0000000c15007844 */ /* 0x0003e20000000200 */
[----:B------:R-:W-:Y:S01]  /*11330*/  IMAD.MOV.U32 R20, RZ, RZ, RZ ;  /* 0x000000ffff147224 */ /* 0x000fe200078e00ff */
[----:B------:R-:W-:Y:S01]  /*11340*/  BAR.SYNC.DEFER_BLOCKING 0x1, 0x180 ;  /* 0x0046000000007b1d */ /* 0x000fe20000010000 */
[----:B--2---:R-:W-:-:S04]  /*11350*/  IADD3 R26, P1, R59, UR4, RZ ;  /* 0x000000043b1a7c10 */ /* 0x004fc8000ff3e0ff */
[----:B---3--:R-:W-:Y:S01]  /*11360*/  IADD3.X R27, R57, UR5, RZ, P1, !PT ;  /* 0x00000005391b7c10 */ /* 0x008fe20008ffe4ff */
[----:B------:R-:W-:Y:S02]  /*11370*/  ULDC.64 UR4, c[0x0][0xc08] ;  /* 0x0003020000047ab9 */ /* 0x000fe40000000a00 */
[----:B------:R-:W-:Y:S02]  /*11380*/  ISETP.NE.U32.AND P0, PT, RZ, UR4, PT ;  /* 0x00000004ff007c0c */ /* 0x000fe4000bf05070 */
[----:B------:R2:W5:Y:S02]  /*11390*/  @P2 LDG.E R20, desc[UR42][R26.64] ;  /* 0x0000002a1a142981 */ /* 0x000564000c1e1900 */
[----:B------:R-:W-:-:S13]  /*113a0*/  ISETP.NE.AND.EX P0, PT, RZ, UR5, PT, P0 ;  /* 0x00000005ff007c0c */ /* 0x000fda000bf05300 */
[----:B0-----:R-:W-:Y:S01]  /*113b0*/  @P0 IADD3 R4, P3, R59, UR4, RZ ;  /* 0x000000043b040c10 */ /* 0x001fe2000ff7e0ff */
[----:B------:R-:W-:Y:S02]  /*113c0*/  ULDC UR4, c[0x0][0xa88] ;  /* 0x0002a20000047ab9 */ /* 0x000fe40000000800 */
[----:B------:R-:W-:Y:S01]  /*113d0*/  IMAD.U32 R38, RZ, RZ, UR4 ;  /* 0x00000004ff267e24 */ /* 0x000fe2000f8e00ff */
[----:B------:R-:W-:-:S05]  /*113e0*/  @P0 IADD3.X R5, R57, UR5, RZ, P3, !PT ;  /* 0x0000000539050c10 */ /* 0x000fca0009ffe4ff */
[----:B------:R2:W5:Y:S01]  /*113f0*/  @P0 LDG.E R38, desc[UR42][R4.64] ;  /* 0x0000002a04260981 */ /* 0x000562000c1e1900 */
[----:B------:R-:W-:-:S13]  /*11400*/  ISETP.NE.AND P1, PT, R3, 0x1, PT ;  /* 0x000000010300780c */ /* 0x000fda0003f25270 */
[----:B------:R-:W0:Y:S08]  /*11410*/  @P1 LDC R6, c[0x0][0xbec] ;  /* 0x0002fb00ff061b82 */ /* 0x000e300000000800 */
[----:B------:R-:W3:Y:S01]  /*11420*/  @P1 LDC R29, c[0x0][0xbf0] ;  /* 0x0002fc00ff1d1b82 */ /* 0x000ee20000000800 */
[----:B-1----:R-:W-:Y:S01]  /*11430*/  IMAD R13, R53, 0xc0, R55 ;  /* 0x000000c0350d7824 */ /* 0x002fe200078e0237 */
[----:B0-23--:R-:W-:Y:S06]  /*11440*/  @P0 BRA `(.L_x_421) ;  /* 0x0000000000100947 */ /* 0x00dfec0003800000 */
[----:B------:R-:W-:Y:S05]  /*11450*/  @!P2 BRA `(.L_x_421) ;  /* 0x00000000000ca947 */ /* 0x000fea0003800000 */
[----:B------:R-:W2:Y:S04]  /*11460*/  LDG.E R5, desc[UR42][R26.64] ;  /* 0x0000002a1a057981 */ /* 0x000ea8000c1e1900 */
[----:B-----5:R-:W2:Y:S02]  /*11470*/  LDG.E R38, desc[UR42][R26.64+0x4] ;  /* 0x0000042a1a267981 */ /* 0x020ea4000c1e1900 */
[----:B--2---:R-:W-:-:S07]  /*11480*/  IMAD.IADD R38, R38, 0x1, -R5 ;  /* 0x0000000126267824 */ /* 0x004fce00078e0a05 */
.L_x_421:
[----:B------:R-:W2:Y:S01]  /*11490*/  LDL.LU R5, [R1+0x20] ;  /* 0x0000200001057983 */ /* 0x000ea20000300800 */
[----:B------:R-:W-:Y:S01]  /*114a0*/  ULDC.64 UR4, c[0x0][0xb90] ;  /* 0x0002e40000047ab9 */ /* 0x000fe20000000a00 */
[----:B------:R-:W0:Y:S01]  /*114b0*/  S2R R4, SR_TID.X ;  /* 0x0000000000047919 */ /* 0x000e220000002100 */
[----:B------:R-:W1:Y:S01]  /*114c0*/  S2R R14, SR_TID.X ;  /* 0x00000000000e7919 */ /* 0x000e620000002100 */
[----:B-----5:R-:W-:Y:S01]  /*114d0*/  SHF.R.S32.HI R21, RZ, 0x1f, R20 ;  /* 0x0000001fff157819 */ /* 0x020fe20000011414 */
[----:B------:R-:W-:Y:S01]  /*114e0*/  IMAD.MOV.U32 R7, RZ, RZ, R13 ;  /* 0x000000ffff077224 */ /* 0x000fe200078e000d */
[----:B------:R-:W3:Y:S01]  /*114f0*/  @P1 LDC R45, c[0x0][0xbec] ;  /* 0x0002fb00ff2d1b82 */ /* 0x000ee20000000800 */
[----:B------:R-:W4:Y:S04]  /*11500*/  LDL.LU R10, [R1+0x38] ;  /* 0x00003800010a7983 */ /* 0x000f280000300800 */
[----:B------:R-:W3:Y:S04]  /*11510*/  LDL.LU R44, [R1+0x28] ;  /* 0x00002800012c7983 */ /* 0x000ee80000300800 */
[----:B------:R-:W4:Y:S04]  /*11520*/  LDL R49, [R1+0x24] ;  /* 0x0000240001317983 */ /* 0x000f280000100800 */
[----:B------:R-:W4:Y:S01]  /*11530*/  LDL R15, [R1+0x58] ;  /* 0x00005800010f7983 */ /* 0x000f220000100800 */
[----:B------:R-:W-:-:S03]  /*11540*/  IMAD R38, R38, R3, RZ ;  /* 0x0000000326267224 */ /* 0x000fc600078e02ff */
[----:B------:R0:W5:Y:S02]  /*11550*/  LDL R48, [R1+0x6c] ;  /* 0x00006c0001307983 */ /* 0x0001640000100800 */
[----:B0-----:R-:W-:-:S04]  /*11560*/  IADD3 R47, R4, -0x80, RZ ;  /* 0xffffff80042f7810 */ /* 0x001fc80007ffe0ff */
[----:B------:R-:W-:Y:S01]  /*11570*/  SHF.R.S32.HI R50, RZ, 0x1f, R47 ;  /* 0x0000001fff327819 */ /* 0x000fe2000001142f */
[----:B------:R-:W-:-:S03]  /*11580*/  @P1 IMAD.HI.U32 R4, R13, R6, RZ ;  /* 0x000000060d041227 */ /* 0x000fc600078e00ff */
[----:B------:R-:W-:Y:S02]  /*11590*/  LEA.HI R50, R50, R47, RZ, 0x2 ;  /* 0x0000002f32327211 */ /* 0x000fe400078f10ff */
[----:B------:R-:W-:Y:S02]  /*115a0*/  @P1 SHF.R.U32.HI R7, RZ, R29, R4 ;  /* 0x0000001dff071219 */ /* 0x000fe40000011604 */
[----:B------:R-:W-:-:S03]  /*115b0*/  SHF.R.S32.HI R50, RZ, 0x2, R50 ;  /* 0x00000002ff327819 */ /* 0x000fc60000011432 */
[----:B------:R-:W-:Y:S02]  /*115c0*/  IMAD.MOV R6, RZ, RZ, -R7 ;  /* 0x000000ffff067224 */ /* 0x000fe400078e0a07 */
[----:B-1----:R-:W-:-:S05]  /*115d0*/  VIADD R30, R14, 0xffffff80 ;  /* 0xffffff800e1e7836 */ /* 0x002fca0000000000 */
[----:B------:R-:W-:-:S04]  /*115e0*/  SHF.R.S32.HI R14, RZ, 0x1f, R30 ;  /* 0x0000001fff0e7819 */ /* 0x000fc8000001141e */
[----:B------:R-:W-:-:S04]  /*115f0*/  LEA.HI R14, R14, R30, RZ, 0x7 ;  /* 0x0000001e0e0e7211 */ /* 0x000fc800078f38ff */
[----:B------:R-:W-:-:S05]  /*11600*/  LOP3.LUT R14, R14, 0xffffff80, RZ, 0xc0, !PT ;  /* 0xffffff800e0e7812 */ /* 0x000fca00078ec0ff */
[----:B------:R-:W-:Y:S01]  /*11610*/  IMAD.IADD R14, R30, 0x1, -R14 ;  /* 0x000000011e0e7824 */ /* 0x000fe200078e0a0e */
[----:B------:R-:W-:-:S04]  /*11620*/  SHF.R.S32.HI R46, RZ, 0x1f, R47 ;  /* 0x0000001fff2e7819 */ /* 0x000fc8000001142f */
[----:B------:R-:W-:-:S04]  /*11630*/  LEA.HI R46, R46, R47, RZ, 0x2 ;  /* 0x0000002f2e2e7211 */ /* 0x000fc800078f10ff */
[----:B------:R-:W-:-:S05]  /*11640*/  LOP3.LUT R46, R46, 0xfffffffc, RZ, 0xc0, !PT ;  /* 0xfffffffc2e2e7812 */ /* 0x000fca00078ec0ff */
[----:B------:R-:W-:Y:S02]  /*11650*/  IMAD.IADD R46, R47, 0x1, -R46 ;  /* 0x000000012f2e7824 */ /* 0x000fe400078e0a2e */
[----:B------:R0:W5:Y:S01]  /*11660*/  LDL R47, [R1+0x40] ;  /* 0x00004000012f7983 */ /* 0x0001620000100800 */
[----:B--2---:R-:W-:Y:S01]  /*11670*/  IMAD.MOV.U32 R8, RZ, RZ, R5 ;  /* 0x000000ffff087224 */ /* 0x004fe200078e0005 */
[----:B---3--:R-:W-:-:S05]  /*11680*/  SHF.R.S32.HI R39, RZ, 0x1f, R44 ;  /* 0x0000001fff277819 */ /* 0x008fca000001142c */
[----:B------:R-:W-:-:S04]  /*11690*/  IMAD R5, R39, UR4, RZ ;  /* 0x0000000427057c24 */ /* 0x000fc8000f8e02ff */
[C---:B------:R-:W-:Y:S02]  /*116a0*/  IMAD R11, R44.reuse, UR5, R5 ;  /* 0x000000052c0b7c24 */ /* 0x040fe4000f8e0205 */
[----:B------:R-:W-:Y:S01]  /*116b0*/  IMAD.WIDE.U32 R4, R44, UR4, R20 ;  /* 0x000000042c047c25 */ /* 0x000fe2000f8e0014 */
[----:B----4-:R-:W-:Y:S01]  /*116c0*/  SEL R37, R10, RZ, !P2 ;  /* 0x000000ff0a257207 */ /* 0x010fe20005000000 */
[----:B------:R-:W-:Y:S01]  /*116d0*/  ULDC.64 UR4, c[0x0][0xb98] ;  /* 0x0002e60000047ab9 */ /* 0x000fe20000000a00 */
[----:B------:R-:W-:Y:S01]  /*116e0*/  SEL R36, R8, RZ, !P2 ;  /* 0x000000ff08247207 */ /* 0x000fe20005000000 */
[----:B------:R-:W-:Y:S02]  /*116f0*/  IMAD R9, R50, 0x20, R49 ;  /* 0x0000002032097824 */ /* 0x000fe400078e0231 */
[----:B------:R-:W-:Y:S02]  /*11700*/  IMAD.IADD R5, R5, 0x1, R11 ;  /* 0x0000000105057824 */ /* 0x000fe400078e020b */
[----:B------:R-:W-:-:S04]  /*11710*/  IMAD.WIDE R24, R9, 0x2, R24 ;  /* 0x0000000209187825 */ /* 0x000fc800078e0218 */
[----:B------:R-:W-:Y:S02]  /*11720*/  IMAD R9, R3, R6, R13 ;  /* 0x0000000603097224 */ /* 0x000fe400078e020d */
[----:B------:R-:W-:Y:S02]  /*11730*/  IMAD R11, R37, UR4, RZ ;  /* 0x00000004250b7c24 */ /* 0x000fe4000f8e02ff */
[----:B------:R-:W-:Y:S01]  /*11740*/  IMAD.WIDE.U32 R4, R36, UR4, R4 ;  /* 0x0000000424047c25 */ /* 0x000fe2000f8e0004 */
[----:B------:R-:W-:-:S03]  /*11750*/  SHF.R.S32.HI R6, RZ, 0x1f, R9 ;  /* 0x0000001fff067819 */ /* 0x000fc60000011409 */
[----:B------:R-:W-:Y:S01]  /*11760*/  IMAD R10, R36, UR5, R11 ;  /* 0x00000005240a7c24 */ /* 0x000fe2000f8e020b */
[----:B------:R-:W-:Y:S01]  /*11770*/  SHF.R.S32.HI R11, RZ, 0x1f, R7 ;  /* 0x0000001fff0b7819 */ /* 0x000fe20000011407 */
[----:B------:R-:W-:Y:S01]  /*11780*/  ULDC.64 UR4, c[0x0][0xb88] ;  /* 0x0002e20000047ab9 */ /* 0x000fe20000000a00 */
[----:B------:R-:W-:Y:S02]  /*11790*/  IADD3 R4, P0, R7, R4, RZ ;  /* 0x0000000407047210 */ /* 0x000fe40007f1e0ff */
[----:B------:R-:W-:Y:S01]  /*117a0*/  IADD3 R13, P2, R24, 0x1800, RZ ;  /* 0x00001800180d7810 */ /* 0x000fe20007f5e0ff */
[----:B------:R-:W-:Y:S01]  /*117b0*/  IMAD R6, R6, UR4, RZ ;  /* 0x0000000406067c24 */ /* 0x000fe2000f8e02ff */
[----:B------:R-:W-:Y:S02]  /*117c0*/  IADD3.X R5, R11, R5, R10, P0, !PT ;  /* 0x000000050b057210 */ /* 0x000fe400007fe40a */
[----:B------:R-:W-:Y:S01]  /*117d0*/  LOP3.LUT R8, R13, 0x180, RZ, 0xc0, !PT ;  /* 0x000001800d087812 */ /* 0x000fe200078ec0ff */
[----:B------:R-:W-:-:S02]  /*117e0*/  IMAD R7, R9, UR5, R6 ;  /* 0x0000000509077c24 */ /* 0x000fc4000f8e0206 */
[----:B------:R-:W-:Y:S01]  /*117f0*/  IMAD.WIDE.U32 R4, R9, UR4, R4 ;  /* 0x0000000409047c25 */ /* 0x000fe2000f8e0004 */
[----:B------:R-:W-:Y:S01]  /*11800*/  SHF.R.U64 R8, R8, 0x3, RZ ;  /* 0x0000000308087819 */ /* 0x000fe200000012ff */
[----:B------:R-:W-:Y:S02]  /*11810*/  ULDC.64 UR4, c[0x0][0xb50] ;  /* 0x0002d40000047ab9 */ /* 0x000fe40000000a00 */
[----:B------:R-:W-:Y:S01]  /*11820*/  IMAD.IADD R5, R5, 0x1, R7 ;  /* 0x0000000105057824 */ /* 0x000fe200078e0207 */
[----:B------:R-:W-:Y:S02]  /*11830*/  LEA R6, P0, R4, UR4, 0x2 ;  /* 0x0000000404067c11 */ /* 0x000fe4000f8010ff */
[----:B------:R-:W-:Y:S02]  /*11840*/  LOP3.LUT R8, R8, R13, RZ, 0x3c, !PT ;  /* 0x0000000d08087212 */ /* 0x000fe400078e3cff */
[----:B------:R-:W-:Y:S02]  /*11850*/  IADD3 R13, P6, R24, 0x3000, RZ ;  /* 0x00003000180d7810 */ /* 0x000fe40007fde0ff */
[----:B------:R-:W-:Y:S01]  /*11860*/  LEA.HI.X R4, R4, UR5, R5, 0x2, P0 ;  /* 0x0000000504047c11 */ /* 0x000fe200080f1405 */
[----:B------:R-:W-:Y:S01]  /*11870*/  SHFL.IDX PT, R40, R6, RZ, 0x1c1f ;  /* 0x001c1fff06287589 */ /* 0x000fe200000e0000 */
[----:B------:R-:W-:Y:S01]  /*11880*/  LOP3.LUT R12, R13, 0x180, RZ, 0xc0, !PT ;  /* 0x000001800d0c7812 */ /* 0x000fe200078ec0ff */
[----:B------:R-:W-:Y:S01]  /*11890*/  IMAD.X R9, RZ, RZ, R25, P2 ;  /* 0x000000ffff097224 */ /* 0x000fe200010e0619 */
[----:B------:R-:W-:Y:S01]  /*118a0*/  ULDC.64 UR4, c[0x0][0xaa0] ;  /* 0x0002a80000047ab9 */ /* 0x000fe20000000a00 */
[----:B------:R-:W1:Y:S01]  /*118b0*/  SHFL.IDX PT, R41, R4, RZ, 0x1c1f ;  /* 0x001c1fff04297589 */ /* 0x000e6200000e0000 */
[----:B------:R-:W-:-:S02]  /*118c0*/  SHF.R.U64 R12, R12, 0x3, RZ ;  /* 0x000000030c0c7819 */ /* 0x000fc400000012ff */
[----:B------:R-:W-:Y:S02]  /*118d0*/  LOP3.LUT P0, RZ, R14, 0x3, RZ, 0xc0, !PT ;  /* 0x000000030eff7812 */ /* 0x000fe4000780c0ff */
[----:B------:R-:W-:Y:S01]  /*118e0*/  LOP3.LUT R12, R12, R13, RZ, 0x3c, !PT ;  /* 0x0000000d0c0c7212 */ /* 0x000fe200078e3cff */
[----:B------:R-:W-:Y:S01]  /*118f0*/  IMAD R13, R53, 0xc0, R15 ;  /* 0x000000c0350d7824 */ /* 0x000fe200078e020f */
[----:B------:R-:W-:Y:S04]  /*11900*/  SHFL.IDX PT, R42, R6, 0x1, 0x1c1f ;  /* 0x003c1f00062a7f89 */ /* 0x000fe800000e0000 */
[----:B------:R-:W2:Y:S01]  /*11910*/  SHFL.IDX PT, R43, R4, 0x1, 0x1c1f ;  /* 0x003c1f00042b7f89 */ /* 0x000ea200000e0000 */
[C---:B------:R-:W-:Y:S01]  /*11920*/  ISETP.GE.OR P2, PT, R13.reuse, R38, P0 ;  /* 0x000000260d00720c */ /* 0x040fe20000746670 */
[----:B------:R-:W-:-:S02]  /*11930*/  VIADD R5, R13, 0x8 ;  /* 0x000000080d057836 */ /* 0x000fc40000000000 */
[----:B------:R-:W-:-:S03]  /*11940*/  IMAD R21, R21, UR4, RZ ;  /* 0x0000000415157c24 */ /* 0x000fc6000f8e02ff */
[----:B------:R-:W-:-:S07]  /*11950*/  ISETP.GE.OR P0, PT, R5, R38, P0 ;  /* 0x000000260500720c */ /* 0x000fce0000706670 */
[----:B-1----:R1:W-:Y:S02]  /*11960*/  @!P2 ST.E desc[UR42][R40.64], R2 ;  /* 0x000000022800a985 */ /* 0x0023e4000c10192a */
[C---:B-1----:R-:W-:Y:S02]  /*11970*/  IMAD R41, R20.reuse, UR5, R21 ;  /* 0x0000000514297c24 */ /* 0x042fe4000f8e0215 */
[----:B------:R-:W-:Y:S01]  /*11980*/  IMAD.WIDE.U32 R20, R20, UR4, RZ ;  /* 0x0000000414147c25 */ /* 0x000fe2000f8e00ff */
[----:B------:R-:W-:-:S03]  /*11990*/  ULDC.64 UR4, c[0x0][0xae8] ;  /* 0x0002ba0000047ab9 */ /* 0x000fc60000000a00 */
[----:B------:R-:W-:Y:S02]  /*119a0*/  IMAD.IADD R21, R21, 0x1, R41 ;  /* 0x0000000115157824 */ /* 0x000fe400078e0229 */
[----:B------:R-:W-:Y:S01]  /*119b0*/  IMAD R39, R39, UR4, RZ ;  /* 0x0000000427277c24 */ /* 0x000fe2000f8e02ff */
[----:B--2---:R1:W-:Y:S01]  /*119c0*/  @!P0 ST.E desc[UR42][R42.64], R0 ;  /* 0x000000002a008985 */ /* 0x0043e2000c10192a */
[----:B------:R-:W-:-:S04]  /*119d0*/  IMAD.WIDE.U32 R20, R44, UR4, R20 ;  /* 0x000000042c147c25 */ /* 0x000fc8000f8e0014 */
[----:B------:R-:W-:Y:S01]  /*119e0*/  IMAD R39, R44, UR5, R39 ;  /* 0x000000052c277c24 */ /* 0x000fe2000f8e0227 */
[C---:B------:R-:W-:Y:S01]  /*119f0*/  IADD3 R27, P5, R24.reuse, 0x4800, RZ ;  /* 0x00004800181b7810 */ /* 0x040fe20007fbe0ff */
[----:B------:R0:W5:Y:S01]  /*11a00*/  LDL R44, [R1+0x44] ;  /* 0x00004400012c7983 */ /* 0x0001620000100800 */
[----:B------:R-:W-:Y:S01]  /*11a10*/  IADD3 R29, P4, R24, 0x6000, RZ ;  /* 0x00006000181d7810 */ /* 0x000fe20007f9e0ff */
[----:B-1----:R-:W-:Y:S01]  /*11a20*/  IMAD R0, R46, 0x60, R50 ;  /* 0x000000602e007824 */ /* 0x002fe200078e0232 */
[----:B------:R-:W1:Y:S01]  /*11a30*/  @P1 LDC R43, c[0x0][0xbf0] ;  /* 0x0002fc00ff2b1b82 */ /* 0x000e620000000800 */
[----:B------:R0:W5:Y:S01]  /*11a40*/  LDL R46, [R1+0x68] ;  /* 0x00006800012e7983 */ /* 0x0001620000100800 */
[----:B------:R-:W-:Y:S01]  /*11a50*/  IADD3 R7, P3, R24, 0x7800, RZ ;  /* 0x0000780018077810 */ /* 0x000fe20007f7e0ff */
[----:B------:R-:W-:Y:S01]  /*11a60*/  IMAD R40, R53, 0xc0, R0 ;  /* 0x000000c035287824 */ /* 0x000fe200078e0200 */
[----:B------:R-:W-:Y:S01]  /*11a70*/  LOP3.LUT R26, R27, 0x180, RZ, 0xc0, !PT ;  /* 0x000001801b1a7812 */ /* 0x000fe200078ec0ff */
[----:B------:R-:W-:-:S02]  /*11a80*/  ULDC.64 UR4, c[0x0][0xaf0] ;  /* 0x0002bc0000047ab9 */ /* 0x000fc40000000a00 */
[----:B------:R-:W-:Y:S01]  /*11a90*/  @P1 IMAD.HI.U32 R0, R40, R45, RZ ;  /* 0x0000002d28001227 */ /* 0x000fe200078e00ff */
[----:B------:R-:W-:Y:S02]  /*11aa0*/  LOP3.LUT R28, R29, 0x180, RZ, 0xc0, !PT ;  /* 0x000001801d1c7812 */ /* 0x000fe400078ec0ff */
[----:B------:R-:W-:Y:S01]  /*11ab0*/  LOP3.LUT R11, R24, 0x180, RZ, 0xc0, !PT ;  /* 0x00000180180b7812 */ /* 0x000fe200078ec0ff */
[----:B------:R-:W-:Y:S01]  /*11ac0*/  IMAD.IADD R21, R21, 0x1, R39 ;  /* 0x0000000115157824 */ /* 0x000fe200078e0227 */
[----:B------:R-:W-:Y:S01]  /*11ad0*/  LOP3.LUT R6, R7, 0x180, RZ, 0xc0, !PT ;  /* 0x0000018007067812 */ /* 0x000fe200078ec0ff */
[----:B------:R-:W-:Y:S01]  /*11ae0*/  IMAD.MOV.U32 R39, RZ, RZ, R40 ;  /* 0x000000ffff277224 */ /* 0x000fe200078e0028 */
[----:B------:R-:W-:Y:S01]  /*11af0*/  SHF.R.U64 R26, R26, 0x3, RZ ;  /* 0x000000031a1a7819 */ /* 0x000fe200000012ff */
[----:B------:R-:W-:Y:S01]  /*11b00*/  IMAD R37, R37, UR4, RZ ;  /* 0x0000000425257c24 */ /* 0x000fe2000f8e02ff */
[----:B------:R-:W-:Y:S02]  /*11b10*/  SHF.R.U64 R28, R28, 0x3, RZ ;  /* 0x000000031c1c7819 */ /* 0x000fe400000012ff */
[----:B------:R-:W-:-:S02]  /*11b20*/  SHF.R.U64 R11, R11, 0x3, RZ ;  /* 0x000000030b0b7819 */ /* 0x000fc400000012ff */
[----:B------:R-:W-:Y:S02]  /*11b30*/  SHF.R.U64 R6, R6, 0x3, RZ ;  /* 0x0000000306067819 */ /* 0x000fe400000012ff */
[----:B-1----:R-:W-:Y:S01]  /*11b40*/  @P1 SHF.R.U32.HI R39, RZ, R43, R0 ;  /* 0x0000002bff271219 */ /* 0x002fe20000011600 */
[----:B------:R-:W-:Y:S01]  /*11b50*/  IMAD R41, R36, UR5, R37 ;  /* 0x0000000524297c24 */ /* 0x000fe2000f8e0225 */
[----:B------:R-:W-:Y:S02]  /*11b60*/  LOP3.LUT R26, R26, R27, RZ, 0x3c, !PT ;  /* 0x0000001b1a1a7212 */ /* 0x000fe400078e3cff */
[--C-:B------:R-:W-:Y:S01]  /*11b70*/  SHF.R.S32.HI R0, RZ, 0x1f, R39.reuse ;  /* 0x0000001fff007819 */ /* 0x100fe20000011427 */
[----:B------:R-:W-:Y:S01]  /*11b80*/  IMAD.MOV R2, RZ, RZ, -R39 ;  /* 0x000000ffff027224 */ /* 0x000fe200078e0a27 */
[----:B------:R-:W-:Y:S01]  /*11b90*/  LOP3.LUT R28, R28, R29, RZ, 0x3c, !PT ;  /* 0x0000001d1c1c7212 */ /* 0x000fe200078e3cff */
[--C-:B------:R-:W-:Y:S01]  /*11ba0*/  IMAD.X R13, RZ, RZ, R25.reuse, P6 ;  /* 0x000000ffff0d7224 */ /* 0x100fe200030e0619 */
[----:B------:R-:W-:Y:S01]  /*11bb0*/  LOP3.LUT R4, R11, R24, RZ, 0x3c, !PT ;  /* 0x000000180b047212 */ /* 0x000fe200078e3cff */
[--C-:B------:R-:W-:Y:S01]  /*11bc0*/  IMAD.X R29, RZ, RZ, R25.reuse, P4 ;  /* 0x000000ffff1d7224 */ /* 0x100fe200020e0619 */
[----:B------:R-:W-:Y:S01]  /*11bd0*/  IADD3.X R27, RZ, R25, RZ, P5, !PT ;  /* 0x00000019ff1b7210 */ /* 0x000fe20002ffe4ff */
[--C-:B------:R-:W-:Y:S01]  /*11be0*/  IMAD.X R33, RZ, RZ, R25.reuse, P3 ;  /* 0x000000ffff217224 */ /* 0x100fe200018e0619 */
[----:B------:R-:W-:Y:S01]  /*11bf0*/  LOP3.LUT R32, R6, R7, RZ, 0x3c, !PT ;  /* 0x0000000706207212 */ /* 0x000fe200078e3cff */
[----:B------:R-:W-:Y:S01]  /*11c00*/  IMAD.MOV.U32 R5, RZ, RZ, R25 ;  /* 0x000000ffff057224 */ /* 0x000fe200078e0019 */
[----:B------:R-:W5:Y:S01]  /*11c10*/  LD.E.128 R8, desc[UR42][R8.64] ;  /* 0x0000002a08087980 */ /* 0x000f62000c101d00 */
[----:B------:R-:W-:Y:S01]  /*11c20*/  IMAD.WIDE.U32 R36, R36, UR4, R20 ;  /* 0x0000000424247c25 */ /* 0x000fe2000f8e0014 */
[----:B------:R-:W-:-:S02]  /*11c30*/  ULDC.64 UR4, c[0x0][0xae0] ;  /* 0x0002b80000047ab9 */ /* 0x000fc40000000a00 */
[----:B------:R-:W5:Y:S01]  /*11c40*/  LD.E.128 R12, desc[UR42][R12.64] ;  /* 0x0000002a0c0c7980 */ /* 0x000f62000c101d00 */
[----:B------:R-:W-:Y:S02]  /*11c50*/  IMAD R0, R0, UR4, RZ ;  /* 0x0000000400007c24 */ /* 0x000fe4000f8e02ff */
[----:B------:R-:W-:Y:S01]  /*11c60*/  IMAD R21, R3, R2, R40 ;  /* 0x0000000203157224 */ /* 0x000fe200078e0228 */
[----:B------:R-:W5:Y:S01]  /*11c70*/  LD.E.128 R4, desc[UR42][R4.64] ;  /* 0x0000002a04047980 */ /* 0x000f62000c101d00 */
[----:B------:R-:W-:Y:S02]  /*11c80*/  IMAD.IADD R37, R37, 0x1, R41 ;  /* 0x0000000125257824 */ /* 0x000fe400078e0229 */
[----:B------:R-:W-:Y:S01]  /*11c90*/  IMAD R41, R39, UR5, R0 ;  /* 0x0000000527297c24 */ /* 0x000fe2000f8e0200 */
[----:B------:R-:W5:Y:S01]  /*11ca0*/  LD.E.128 R24, desc[UR42][R26.64] ;  /* 0x0000002a1a187980 */ /* 0x000f62000c101d00 */
[----:B------:R-:W-:-:S03]  /*11cb0*/  SHF.R.S32.HI R0, RZ, 0x1f, R21 ;  /* 0x0000001fff007819 */ /* 0x000fc60000011415 */
[----:B------:R-:W5:Y:S01]  /*11cc0*/  LD.E.128 R28, desc[UR42][R28.64] ;  /* 0x0000002a1c1c7980 */ /* 0x000f62000c101d00 */
[----:B------:R-:W-:Y:S01]  /*11cd0*/  IMAD.WIDE.U32 R2, R39, UR4, R36 ;  /* 0x0000000427027c25 */ /* 0x000fe2000f8e0024 */
[----:B------:R-:W-:Y:S02]  /*11ce0*/  ULDC.64 UR4, c[0x0][0xad8] ;  /* 0x0002b60000047ab9 */ /* 0x000fe40000000a00 */
[----:B------:R-:W5:Y:S01]  /*11cf0*/  LD.E.128 R32, desc[UR42][R32.64] ;  /* 0x0000002a20207980 */ /* 0x000f62000c101d00 */
[----:B------:R-:W-:Y:S01]  /*11d00*/  @!PT LDS RZ, [RZ] ;  /* 0x00000000fffff984 */ /* 0x000fe20000000800 */
[----:B------:R-:W-:Y:S01]  /*11d10*/  @!PT LDS RZ, [RZ] ;  /* 0x00000000fffff984 */ /* 0x000fe20000000800 */
[----:B------:R-:W-:Y:S01]  /*11d20*/  @!PT LDS RZ, [RZ] ;  /* 0x00000000fffff984 */ /* 0x000fe20000000800 */
[----:B------:R-:W-:Y:S01]  /*11d30*/  @!PT LDS RZ, [RZ] ;  /* 0x00000000fffff984 */ /* 0x000fe20000000800 */
[----:B------:R1:W-:Y:S06]  /*11d40*/  MEMBAR.ALL.CTA ;  /* 0x0000000000007992 */ /* 0x0003ec0000008000 */
[----:B-1----:R-:W1:Y:S01]  /*11d50*/  FENCE.VIEW.ASYNC.S ;  /* 0x00000000000073c6 */ /* 0x002e620000000000 */
[----:B------:R-:W-:-:S02]  /*11d60*/  IMAD.IADD R3, R3, 0x1, R41 ;  /* 0x0000000103037824 */ /* 0x000fc400078e0229 */
[----:B------:R-:W-:Y:S02]  /*11d70*/  IMAD R0, R0, UR4, RZ ;  /* 0x0000000400007c24 */ /* 0x000fe4000f8e02ff */
[----:B------:R-:W-:Y:S02]  /*11d80*/  IMAD R43, R53, 0xc0, R50 ;  /* 0x000000c0352b7824 */ /* 0x000fe400078e0232 */
[C---:B------:R-:W-:Y:S02]  /*11d90*/  IMAD R37, R21.reuse, UR5, R0 ;  /* 0x0000000515257c24 */ /* 0x040fe4000f8e0200 */
[----:B------:R-:W-:Y:S01]  /*11da0*/  IMAD.WIDE.U32 R2, R21, UR4, R2 ;  /* 0x0000000415027c25 */ /* 0x000fe2000f8e0002 */
[----:B------:R-:W-:Y:S01]  /*11db0*/  ISETP.GE.AND P0, PT, R43, R38, PT ;  /* 0x000000262b00720c */ /* 0x000fe20003f06270 */
[----:B------:R-:W-:Y:S02]  /*11dc0*/  ULDC.64 UR4, c[0x0][0xa80] ;  /* 0x0002a00000047ab9 */ /* 0x000fe40000000a00 */
[----:B------:R-:W-:Y:S01]  /*11dd0*/  IMAD.IADD R3, R3, 0x1, R37 ;  /* 0x0000000103037824 */ /* 0x000fe200078e0225 */
[----:B------:R-:W-:-:S02]  /*11de0*/  LEA R39, P1, R2, UR4, 0x1 ;  /* 0x0000000402277c11 */ /* 0x000fc4000f8208ff */
[----:B------:R-:W-:Y:S02]  /*11df0*/  IADD3 R0, R16, 0x19c20, RZ ;  /* 0x00019c2010007810 */ /* 0x000fe40007ffe0ff */
[----:B------:R-:W-:Y:S02]  /*11e00*/  LEA.HI.X R42, R2, UR5, R3, 0x1, P1 ;  /* 0x00000005022a7c11 */ /* 0x000fe400088f0c03 */
[----:B------:R-:W-:Y:S01]  /*11e10*/  PRMT R0, RZ, 0x654, R0 ;  /* 0x00000654ff007816 */ /* 0x000fe20000000000 */
[----:B-1----:R0:W1:Y:S01]  /*11e20*/  SHFL.IDX PT, R20, R39, RZ, 0x1c1f ;  /* 0x001c1fff27147589 */ /* 0x00206200000e0000 */
[----:B------:R-:W-:Y:S02]  /*11e30*/  BSSY B1, `(.L_x_422) ;  /* 0x0000010000017945 */ /* 0x000fe40003800000 */
[----:B------:R0:W-:Y:S01]  /*11e40*/  SYNCS.ARRIVE.TRANS64.RED.A1T0 RZ, [R0+URZ], RZ ;  /* 0x000000ff00ff79a7 */ /* 0x0001e2000810043f */
[----:B------:R0:W2:Y:S01]  /*11e50*/  SHFL.IDX PT, R21, R42, RZ, 0x1c1f ;  /* 0x001c1fff2a157589 */ /* 0x0000a200000e0000 */
[----:B------:R-:W-:Y:S05]  /*11e60*/  @P0 BRA `(.L_x_423) ;  /* 0x0000000000300947 */ /* 0x000fea0003800000 */
[----:B------:R-:W-:Y:S02]  /*11e70*/  ULDC UR4, c[0x0][0xac8] ;  /* 0x0002b20000047ab9 */ /* 0x000fe40000000800 */
[----:B-----5:R-:W-:Y:S02]  /*11e80*/  ISETP.GE.AND P1, PT, R47, UR4, PT ;  /* 0x000000042f007c0c */ /* 0x020fe4000bf26270 */
[----:B------:R-:W-:Y:S02]  /*11e90*/  ISETP.GE.AND P2, PT, R44, UR4, PT ;  /* 0x000000042c007c0c */ /* 0x000fe4000bf46270 */
[----:B------:R-:W-:-:S09]  /*11ea0*/  ISETP.GE.AND P0, PT, R49, UR4, PT ;  /* 0x0000000431007c0c */ /* 0x000fd2000bf06270 */
[-C--:B-1----:R-:W-:Y:S02]  /*11eb0*/  @!P1 LEA R36, P3, R47, R20.reuse, 0x1 ;  /* 0x000000142f249211 */ /* 0x082fe400078608ff */
[C---:B------:R-:W-:Y:S02]  /*11ec0*/  @!P2 LEA R40, P4, R44.reuse, R20, 0x1 ;  /* 0x000000142c28a211 */ /* 0x040fe400078808ff */
[----:B--2---:R-:W-:Y:S01]  /*11ed0*/  @!P0 IMAD.WIDE R2, R49, 0x2, R20 ;  /* 0x0000000231028825 */ /* 0x004fe200078e0214 */
[-C--:B------:R-:W-:Y:S02]  /*11ee0*/  @!P1 LEA.HI.X R37, R47, R21.reuse, R48, 0x1, P3 ;  /* 0x000000152f259211 */ /* 0x080fe400018f0c30 */
[----:B------:R-:W-:Y:S02]  /*11ef0*/  @!P2 LEA.HI.X R41, R44, R21, R46, 0x1, P4 ;  /* 0x000000152c29a211 */ /* 0x000fe400020f0c2e */
[----:B------:R3:W-:Y:S04]  /*11f00*/  @!P0 ST.E.128 desc[UR42][R2.64], R4 ;  /* 0x0000000402008985 */ /* 0x0007e8000c101d2a */
[----:B------:R3:W-:Y:S04]  /*11f10*/  @!P1 ST.E.128 desc[UR42][R36.64], R12 ;  /* 0x0000000c24009985 */ /* 0x0007e8000c101d2a */
[----:B------:R3:W-:Y:S02]  /*11f20*/  @!P2 ST.E.128 desc[UR42][R40.64], R28 ;  /* 0x0000001c2800a985 */ /* 0x0007e4000c101d2a */
.L_x_423:
[----:B------:R-:W-:Y:S05]  /*11f30*/  BSYNC B1 ;  /* 0x0000000000017941 */ /* 0x000fea0003800000 */
.L_x_422:
[----:B---3--:R-:W-:Y:S01]  /*11f40*/  VIADD R3, R43, 0x60 ;  /* 0x000000602b037836 */ /* 0x008fe20000000000 */
[----:B-----5:R3:W4:Y:S04]  /*11f50*/  SHFL.IDX PT, R5, R42, 0x1, 0x1c1f ;  /* 0x003c1f002a057f89 */ /* 0x02072800000e0000 */
[----:B------:R-:W-:Y:S01]  /*11f60*/  ISETP.GE.AND P0, PT, R3, R38, PT ;  /* 0x000000260300720c */ /* 0x000fe20003f06270 */
[----:B------:R3:W0:-:S12]  /*11f70*/  SHFL.IDX PT, R4, R39, 0x1, 0x1c1f ;  /* 0x003c1f0027047f89 */ /* 0x00061800000e0000 */
[----:B---3--:R-:W-:Y:S05]  /*11f80*/  @P0 BRA `(.L_x_424) ;  /* 0x0000000800cc0947 */ /* 0x008fea0003800000 */
[----:B------:R-:W-:Y:S02]  /*11f90*/  ULDC UR4, c[0x0][0xac8] ;  /* 0x0002b20000047ab9 */ /* 0x000fe40000000800 */
[----:B------:R-:W-:Y:S02]  /*11fa0*/  ISETP.GE.AND P2, PT, R47, UR4, PT ;  /* 0x000000042f007c0c */ /* 0x000fe4000bf46270 */
[----:B------:R-:W-:-:S11]  /*11fb0*/  ISETP.GE.AND P1, PT, R49, UR4, PT ;  /* 0x0000000431007c0c */ /* 0x000fd6000bf26270 */
[----:B0-----:R-:W-:Y:S02]  /*11fc0*/  @!P2 LEA R6, P0, R47, R4, 0x1 ;  /* 0x000000042f06a211 */ /* 0x001fe400078008ff */
[----:B----4-:R-:W-:Y:S02]  /*11fd0*/  @!P1 IMAD.WIDE R2, R49, 0x2, R4 ;  /* 0x0000000231029825 */ /* 0x010fe400078e0204 */
[----:B------:R-:W-:Y:S02]  /*11fe0*/  @!P2 LEA.HI.X R7, R47, R5, R48, 0x1, P0 ;  /* 0x000000052f07a211 */ /* 0x000fe400000f0c30 */
[----:B------:R-:W-:Y:S01]  /*11ff0*/  ISETP.GE.AND P0, PT, R44, UR4, PT ;  /* 0x000000042c007c0c */ /* 0x000fe2000bf06270 */
[----:B------:R0:W-:Y:S04]  /*12000*/  @!P1 ST.E.128 desc[UR42][R2.64], R8 ;  /* 0x0000000802009985 */ /* 0x0001e8000c101d2a */
[----:B------:R0:W-:Y:S08]  /*12010*/  @!P2 ST.E.128 desc[UR42][R6.64], R24 ;  /* 0x000000180600a985 */ /* 0x0001f0000c101d2a */
[----:B------:R-:W-:Y:S05]  /*12020*/  @P0 BRA `(.L_x_424) ;  /* 0x0000000800a40947 */ /* 0x000fea0003800000 */
[----:B0-----:R-:W-:-:S04]  /*12030*/  LEA R2, P0, R44, R4, 0x1 ;  /* 0x000000042c027211 */ /* 0x001fc800078008ff */
[----:B------:R-:W-:-:S05]  /*12040*/  LEA.HI.X R3, R44, R5, R46, 0x1, P0 ;  /* 0x000000052c037211 */ /* 0x000fca00000f0c2e */
[----:B------:R0:W-:Y:S01]  /*12050*/  ST.E.128 desc[UR42][R2.64], R32 ;  /* 0x0000002002007985 */ /* 0x0001e2000c101d2a */
[----:B------:R-:W-:Y:S05]  /*12060*/  BRA `(.L_x_424) ;  /* 0x0000000800947947 */ /* 0x000fea0003800000 */
.L_x_420:
[----:B------:R-:W2:Y:S01]  /*12070*/  LDL.LU R4, [R1+0x2c] ;  /* 0x00002c0001047983 */ /* 0x000ea20000300800 */
[----:B------:R-:W-:Y:S01]  /*12080*/  ULDC.64 UR4, c[0x0][0xc00] ;  /* 0x0003000000047ab9 */ /* 0x000fe20000000a00 */
[----:B------:R-:W-:Y:S01]  /*12090*/  IMAD.MOV.U32 R6, RZ, RZ, RZ ;  /* 0x000000ffff067224 */ /* 0x000fe200078e00ff */
[----:B------:R-:W1:Y:S01]  /*120a0*/  LDC R25, c[0x0][0xbe8] ;  /* 0x0002fa00ff197b82 */ /* 0x000e620000000800 */
[----:B------:R-:W3:Y:S01]  /*120b0*/  LDL.LU R0, [R1+0x30] ;  /* 0x0000300001007983 */ /* 0x000ee20000300800 */
[----:B------:R-:W-:-:S04]  /*120c0*/  ISETP.NE.U32.AND P0, PT, RZ, UR4, PT ;  /* 0x00000004ff007c0c */ /* 0x000fc8000bf05070 */
[----:B------:R-:W-:Y:S02]  /*120d0*/  ISETP.NE.AND.EX P0, PT, RZ, UR5, PT, P0 ;  /* 0x00000005ff007c0c */ /* 0x000fe4000bf05300 */
[----:B--2---:R-:W-:-:S04]  /*120e0*/  IADD3 R2, P1, R4, UR4, RZ ;  /* 0x0000000404027c10 */ /* 0x004fc8000ff3e0ff */
[----:B---3--:R-:W-:Y:S01]  /*120f0*/  IADD3.X R3, R0, UR5, RZ, P1, !PT ;  /* 0x0000000500037c10 */ /* 0x008fe20008ffe4ff */
[----:B------:R-:W-:Y:S02]  /*12100*/  ULDC.64 UR4, c[0x0][0xc08] ;  /* 0x0003020000047ab9 */ /* 0x000fe40000000a00 */
[----:B------:R-:W-:-:S04]  /*12110*/  ISETP.NE.U32.AND P1, PT, RZ, UR4, PT ;  /* 0x00000004ff007c0c */ /* 0x000fc8000bf25070 */
[----:B------:R2:W5:Y:S01]  /*12120*/  @P0 LDG.E R6, desc[UR42][R2.64] ;  /* 0x0000002a02060981 */ /* 0x000562000c1e1900 */
[----:B------:R-:W-:Y:S01]  /*12130*/  ISETP.NE.AND.EX P1, PT, RZ, UR5, PT, P1 ;  /* 0x00000005ff007c0c */ /* 0x000fe2000bf25310 */
[----:B------:R-:W3:-:S12]  /*12140*/  S2R R7, SR_TID.X ;  /* 0x0000000000077919 */ /* 0x000ed80000002100 */
[----:B------:R-:W-:Y:S01]  /*12150*/  @P1 IADD3 R4, P2, R4, UR4, RZ ;  /* 0x0000000404041c10 */ /* 0x000fe2000ff5e0ff */
[----:B------:R-:W-:-:S03]  /*12160*/  ULDC UR4, c[0x0][0xa88] ;  /* 0x0002a20000047ab9 */ /* 0x000fc60000000800 */
[----:B------:R-:W-:Y:S01]  /*12170*/  @P1 IADD3.X R5, R0, UR5, RZ, P2, !PT ;  /* 0x0000000500051c10 */ /* 0x000fe200097fe4ff */
[----:B------:R-:W-:-:S06]  /*12180*/  IMAD.U32 R0, RZ, RZ, UR4 ;  /* 0x00000004ff007e24 */ /* 0x000fcc000f8e00ff */
[----:B------:R2:W5:Y:S01]  /*12190*/  @P1 LDG.E R0, desc[UR42][R4.64] ;  /* 0x0000002a04001981 */ /* 0x000562000c1e1900 */
[----:B-1----:R-:W-:Y:S01]  /*121a0*/  ISETP.NE.AND P2, PT, R25, 0x1, PT ;  /* 0x000000011900780c */ /* 0x002fe20003f45270 */
[----:B---3--:R-:W-:-:S12]  /*121b0*/  VIADD R30, R7, 0xffffff80 ;  /* 0xffffff80071e7836 */ /* 0x008fd80000000000 */
[----:B------:R-:W1:Y:S01]  /*121c0*/  @P2 LDC R27, c[0x0][0xbec] ;  /* 0x0002fb00ff1b2b82 */ /* 0x000e620000000800 */
[----:B------:R-:W-:Y:S01]  /*121d0*/  ISETP.GE.AND P3, PT, R30, 0xc0, PT ;  /* 0x000000c01e00780c */ /* 0x000fe20003f66270 */
[----:B--2---:R-:W-:-:S12]  /*121e0*/  @P1 BRA `(.L_x_425) ;  /* 0x0000000000101947 */ /* 0x004fd80003800000 */
[----:B------:R-:W-:Y:S05]  /*121f0*/  @!P0 BRA `(.L_x_425) ;  /* 0x00000000000c8947 */ /* 0x000fea0003800000 */
[----:B------:R-:W2:Y:S04]  /*12200*/  LDG.E R5, desc[UR42][R2.64] ;  /* 0x0000002a02057981 */ /* 0x000ea8000c1e1900 */
[----:B-----5:R-:W2:Y:S02]  /*12210*/  LDG.E R0, desc[UR42][R2.64+0x4] ;  /* 0x0000042a02007981 */ /* 0x020ea4000c1e1900 */
[----:B--2---:R-:W-:-:S07]  /*12220*/  IMAD.IADD R0, R0, 0x1, -R5 ;  /* 0x0000000100007824 */ /* 0x004fce00078e0a05 */
.L_x_425:
[----:B------:R-:W2:Y:S04]  /*12230*/  LDL.LU R3, [R1+0x20] ;  /* 0x0000200001037983 */ /* 0x000ea80000300800 */
[----:B------:R-:W3:Y:S04]  /*12240*/  LDL.LU R2, [R1+0x38] ;  /* 0x0000380001027983 */ /* 0x000ee80000300800 */
[----:B------:R-:W4:Y:S04]  /*12250*/  LDL R29, [R1+0x28] ;  /* 0x00002800011d7983 */ /* 0x000f280000100800 */
[----:B------:R0:W5:Y:S01]  /*12260*/  LDL R26, [R1+0x3c] ;  /* 0x00003c00011a7983 */ /* 0x0001620000100800 */
[----:B------:R-:W-:Y:S01]  /*12270*/  BSSY B1, `(.L_x_426) ;  /* 0x000002d000017945 */ /* 0x000fe20003800000 */
[----:B-----5:R-:W-:-:S02]  /*12280*/  SHF.R.S32.HI R11, RZ, 0x1f, R6 ;  /* 0x0000001fff0b7819 */ /* 0x020fc40000011406 */
[----:B--2---:R-:W-:Y:S02]  /*12290*/  SEL R13, R3, RZ, !P0 ;  /* 0x000000ff030d7207 */ /* 0x004fe40004000000 */
[----:B---3--:R-:W-:Y:S02]  /*122a0*/  SEL R12, R2, RZ, !P0 ;  /* 0x000000ff020c7207 */ /* 0x008fe40004000000 */
[----:B----4-:R-:W-:Y:S01]  /*122b0*/  SHF.R.S32.HI R10, RZ, 0x1f, R29 ;  /* 0x0000001fff0a7819 */ /* 0x010fe2000001141d */
[----:B0-----:R-:W-:Y:S06]  /*122c0*/  @P3 BRA `(.L_x_427) ;  /* 0x00000000009c3947 */ /* 0x001fec0003800000 */
[----:B------:R-:W0:Y:S01]  /*122d0*/  LDC R9, c[0x0][0xbe8] ;  /* 0x0002fa00ff097b82 */ /* 0x000e220000000800 */
[----:B------:R-:W-:-:S04]  /*122e0*/  IMAD R2, R26, 0xc0, R7 ;  /* 0x000000c01a027824 */ /* 0x000fc800078e0207 */
[----:B------:R-:W-:Y:S02]  /*122f0*/  VIADD R8, R2, 0xffffff80 ;  /* 0xffffff8002087836 */ /* 0x000fe40000000000 */
[----:B0-----:R-:W-:-:S05]  /*12300*/  IMAD R3, R0, R9, RZ ;  /* 0x0000000900037224 */ /* 0x001fca00078e02ff */
[----:B------:R-:W-:-:S13]  /*12310*/  ISETP.GE.AND P0, PT, R8, R3, PT ;  /* 0x000000030800720c */ /* 0x000fda0003f06270 */
[----:B------:R-:W-:Y:S05]  /*12320*/  @P0 BRA `(.L_x_427) ;  /* 0x0000000000840947 */ /* 0x000fea0003800000 */
[----:B------:R-:W-:Y:S01]  /*12330*/  ISETP.NE.AND P0, PT, R9, 0x1, PT ;  /* 0x000000010900780c */ /* 0x000fe20003f05270 */
[----:B------:R-:W-:Y:S01]  /*12340*/  ULDC.64 UR4, c[0x0][0xb90] ;  /* 0x0002e40000047ab9 */ /* 0x000fe20000000a00 */
[----:B------:R-:W-:Y:S02]  /*12350*/  IMAD.MOV.U32 R2, RZ, RZ, R6 ;  /* 0x000000ffff027224 */ /* 0x000fe400078e0006 */
[----:B------:R-:W-:Y:S02]  /*12360*/  IMAD R7, R10, UR4, RZ ;  /* 0x000000040a077c24 */ /* 0x000fe4000f8e02ff */
[----:B------:R-:W-:Y:S02]  /*12370*/  IMAD.MOV.U32 R3, RZ, RZ, R11 ;  /* 0x000000ffff037224 */ /* 0x000fe400078e000b */
[----:B------:R-:W-:Y:S02]  /*12380*/  IMAD.MOV.U32 R5, RZ, RZ, R8 ;  /* 0x000000ffff057224 */ /* 0x000fe400078e0008 */
[----:B------:R-:W-:-:S03]  /*12390*/  IMAD.WIDE.U32 R2, R29, UR4, R2 ;  /* 0x000000041d027c25 */ /* 0x000fc6000f8e0002 */
[----:B------:R-:W0:Y:S01]  /*123a0*/  @P0 LDC R15, c[0x0][0xbec] ;  /* 0x0002fb00ff0f0b82 */ /* 0x000e220000000800 */
[----:B------:R-:W-:Y:S01]  /*123b0*/  IMAD R7, R29, UR5, R7 ;  /* 0x000000051d077c24 */ /* 0x000fe2000f8e0207 */
[----:B------:R-:W-:-:S04]  /*123c0*/  ULDC.64 UR4, c[0x0][0xb98] ;  /* 0x0002e60000047ab9 */ /* 0x000fc80000000a00 */
[----:B------:R-:W-:Y:S02]  /*123d0*/  IADD3 R3, R3, R7, RZ ;  /* 0x0000000703037210 */ /* 0x000fe40007ffe0ff */
[----:B------:R-:W2:Y:S01]  /*123e0*/  @P0 LDC R21, c[0x0][0xbf0] ;  /* 0x0002fc00ff150b82 */ /* 0x000ea20000000800 */
[----:B------:R-:W-:-:S04]  /*123f0*/  IMAD.WIDE.U32 R2, R13, UR4, R2 ;  /* 0x000000040d027c25 */ /* 0x000fc8000f8e0002 */
[----:B0-----:R-:W-:-:S05]  /*12400*/  @P0 IMAD.HI.U32 R4, R8, R15, RZ ;  /* 0x0000000f08040227 */ /* 0x001fca00078e00ff */
[----:B--2---:R-:W-:Y:S01]  /*12410*/  @P0 SHF.R.U32.HI R5, RZ, R21, R4 ;  /* 0x00000015ff050219 */ /* 0x004fe20000011604 */
[----:B------:R-:W-:-:S03]  /*12420*/  IMAD R4, R12, UR4, RZ ;  /* 0x000000040c047c24 */ /* 0x000fc6000f8e02ff */
[----:B------:R-:W-:Y:S01]  /*12430*/  IADD3 R2, P0, R5, R2, RZ ;  /* 0x0000000205027210 */ /* 0x000fe20007f1e0ff */
[----:B------:R-:W-:-:S04]  /*12440*/  IMAD.MOV R7, RZ, RZ, -R5 ;  /* 0x000000ffff077224 */ /* 0x000fc800078e0a05 */
[----:B------:R-:W-:Y:S01]  /*12450*/  IMAD R7, R9, R7, R8 ;  /* 0x0000000709077224 */ /* 0x000fe200078e0208 */
[----:B------:R-:W-:Y:S01]  /*12460*/  SHF.R.S32.HI R9, RZ, 0x1f, R5 ;  /* 0x0000001fff097819 */ /* 0x000fe20000011405 */
[----:B------:R-:W-:Y:S01]  /*12470*/  IMAD R8, R13, UR5, R4 ;  /* 0x000000050d087c24 */ /* 0x000fe2000f8e0204 */
[----:B------:R-:W-:Y:S02]  /*12480*/  ULDC.64 UR4, c[0x0][0xb88] ;  /* 0x0002e20000047ab9 */ /* 0x000fe40000000a00 */
[----:B------:R-:W-:Y:S02]  /*12490*/  SHF.R.S32.HI R4, RZ, 0x1f, R7 ;  /* 0x0000001fff047819 */ /* 0x000fe40000011407 */
[----:B------:R-:W-:-:S03]  /*124a0*/  IADD3.X R3, R9, R3, R8, P0, !PT ;  /* 0x0000000309037210 */ /* 0x000fc600007fe408 */
[----:B------:R-:W-:Y:S02]  /*124b0*/  IMAD R4, R4, UR4, RZ ;  /* 0x0000000404047c24 */ /* 0x000fe4000f8e02ff */
[----:B------:R-:W-:-:S04]  /*124c0*/  IMAD.WIDE.U32 R2, R7, UR4, R2 ;  /* 0x0000000407027c25 */ /* 0x000fc8000f8e0002 */
[----:B------:R-:W-:Y:S01]  /*124d0*/  IMAD R5, R7, UR5, R4 ;  /* 0x0000000507057c24 */ /* 0x000fe2000f8e0204 */
[----:B------:R-:W-:Y:S02]  /*124e0*/  ULDC.64 UR4, c[0x0][0xb50] ;  /* 0x0002d40000047ab9 */ /* 0x000fe40000000a00 */
[----:B------:R-:W-:Y:S01]  /*124f0*/  LEA R4, P0, R2, UR4, 0x2 ;  /* 0x0000000402047c11 */ /* 0x000fe2000f8010ff */
[----:B------:R-:W-:-:S05]  /*12500*/  IMAD.IADD R3, R3, 0x1, R5 ;  /* 0x0000000103037824 */ /* 0x000fca00078e0205 */
[----:B------:R-:W-:Y:S01]  /*12510*/  LEA.HI.X R5, R2, UR5, R3, 0x2, P0 ;  /* 0x0000000502057c11 */ /* 0x000fe200080f1403 */
[----:B------:R-:W-:-:S05]  /*12520*/  IMAD.MOV.U32 R3, RZ, RZ, -0x800000 ;  /* 0xff800000ff037424 */ /* 0x000fca00078e00ff */
[----:B------:R0:W-:Y:S02]  /*12530*/  STG.E desc[UR42][R4.64], R3 ;  /* 0x0000000304007986 */ /* 0x0001e4000c10192a */
.L_x_427:
[----:B------:R-:W-:Y:S05]  /*12540*/  BSYNC B1 ;  /* 0x0000000000017941 */ /* 0x000fea0003800000 */
.L_x_426:
[----:B------:R2:W5:Y:S04]  /*12550*/  LDL R14, [R1+0x44] ;  /* 0x00004400010e7983 */ /* 0x0005680000100800 */
[----:B------:R2:W5:Y:S04]  /*12560*/  LDL R15, [R1+0x68] ;  /* 0x00006800010f7983 */ /* 0x0005680000100800 */
[----:B------:R2:W5:Y:S04]  /*12570*/  LDL R20, [R1+0x40] ;  /* 0x0000400001147983 */ /* 0x0005680000100800 */
[----:B------:R2:W5:Y:S04]  /*12580*/  LDL R21, [R1+0x6c] ;  /* 0x00006c0001157983 */ /* 0x0005680000100800 */
[----:B------:R2:W5:Y:S01]  /*12590*/  LDL R24, [R1+0x24] ;  /* 0x0000240001187983 */ /* 0x0005620000100800 */
[--C-:B0-----:R-:W-:Y:S01]  /*125a0*/  SHF.R.S32.HI R4, RZ, 0x1f, R30.reuse ;  /* 0x0000001fff047819 */ /* 0x101fe2000001141e */
[----:B------:R-:W0:Y:S01]  /*125b0*/  @P2 LDC R9, c[0x0][0xbf0] ;  /* 0x0002fc00ff092b82 */ /* 0x000e220000000800 */
[----:B------:R-:W-:Y:S01]  /*125c0*/  SHF.R.S32.HI R28, RZ, 0x1f, R30 ;  /* 0x0000001fff1c7819 */ /* 0x000fe2000001141e */
[----:B------:R-:W-:Y:S01]  /*125d0*/  ULDC.64 UR4, c[0x0][0xaa0] ;  /* 0x0002a80000047ab9 */ /* 0x000fe20000000a00 */
[-C--:B------:R-:W-:Y:S01]  /*125e0*/  LEA.HI R4, R4, R30.reuse, RZ, 0x2 ;  /* 0x0000001e04047211 */ /* 0x080fe200078f10ff */
[----:B------:R-:W-:Y:S01]  /*125f0*/  IMAD R3, R11, UR4, RZ ;  /* 0x000000040b037c24 */ /* 0x000fe2000f8e02ff */
[----:B------:R-:W-:Y:S01]  /*12600*/  LEA.HI R28, R28, R30, RZ, 0x2 ;  /* 0x0000001e1c1c7211 */ /* 0x000fe200078f10ff */
[----:B------:R-:W-:Y:S01]  /*12610*/  BSSY B1, `(.L_x_428) ;  /* 0x0000039000017945 */ /* 0x000fe20003800000 */
[----:B------:R-:W-:Y:S01]  /*12620*/  LOP3.LUT R4, R4, 0xfffffffc, RZ, 0xc0, !PT ;  /* 0xfffffffc04047812 */ /* 0x000fe200078ec0ff */
[C---:B------:R-:W-:Y:S01]  /*12630*/  IMAD R5, R6.reuse, UR5, R3 ;  /* 0x0000000506057c24 */ /* 0x040fe2000f8e0203 */
[----:B------:R-:W-:Y:S01]  /*12640*/  SHF.R.S32.HI R28, RZ, 0x2, R28 ;  /* 0x00000002ff1c7819 */ /* 0x000fe2000001141c */
[----:B------:R-:W-:Y:S01]  /*12650*/  IMAD.WIDE.U32 R2, R6, UR4, RZ ;  /* 0x0000000406027c25 */ /* 0x000fe2000f8e00ff */
[----:B------:R-:W-:-:S03]  /*12660*/  ULDC.64 UR4, c[0x0][0xae8] ;  /* 0x0002ba0000047ab9 */ /* 0x000fc60000000a00 */
[----:B------:R-:W-:Y:S02]  /*12670*/  IMAD.IADD R4, R30, 0x1, -R4 ;  /* 0x000000011e047824 */ /* 0x000fe400078e0a04 */
[----:B------:R-:W-:Y:S02]  /*12680*/  IMAD.IADD R3, R3, 0x1, R5 ;  /* 0x0000000103037824 */ /* 0x000fe400078e0205 */
[----:B------:R-:W-:Y:S02]  /*12690*/  IMAD R6, R4, 0x60, R28 ;  /* 0x0000006004067824 */ /* 0x000fe400078e021c */
[----:B------:R-:W-:Y:S02]  /*126a0*/  IMAD R4, R10, UR4, RZ ;  /* 0x000000040a047c24 */ /* 0x000fe4000f8e02ff */
[----:B------:R-:W-:Y:S02]  /*126b0*/  IMAD R8, R26, 0xc0, R6 ;  /* 0x000000c01a087824 */ /* 0x000fe400078e0206 */
[----:B------:R-:W-:-:S02]  /*126c0*/  IMAD R7, R29, UR5, R4 ;  /* 0x000000051d077c24 */ /* 0x000fc4000f8e0204 */
[----:B-1----:R-:W-:-:S04]  /*126d0*/  @P2 IMAD.HI.U32 R4, R8, R27, RZ ;  /* 0x0000001b08042227 */ /* 0x002fc800078e00ff */
[----:B------:R-:W-:Y:S01]  /*126e0*/  IMAD.WIDE.U32 R2, R29, UR4, R2 ;  /* 0x000000041d027c25 */ /* 0x000fe2000f8e0002 */
[----:B------:R-:W-:-:S03]  /*126f0*/  ULDC.64 UR4, c[0x0][0xaf0] ;  /* 0x0002bc0000047ab9 */ /* 0x000fc60000000a00 */
[----:B------:R-:W-:Y:S01]  /*12700*/  IMAD.MOV.U32 R5, RZ, RZ, R8 ;  /* 0x000000ffff057224 */ /* 0x000fe200078e0008 */
[----:B0-----:R-:W-:Y:S01]  /*12710*/  @P2 SHF.R.U32.HI R5, RZ, R9, R4 ;  /* 0x00000009ff052219 */ /* 0x001fe20000011604 */
[----:B------:R-:W-:Y:S02]  /*12720*/  IMAD.IADD R3, R3, 0x1, R7 ;  /* 0x0000000103037824 */ /* 0x000fe400078e0207 */
[----:B------:R-:W-:Y:S01]  /*12730*/  IMAD R6, R12, UR4, RZ ;  /* 0x000000040c067c24 */ /* 0x000fe2000f8e02ff */
[--C-:B------:R-:W-:Y:S01]  /*12740*/  SHF.R.S32.HI R4, RZ, 0x1f, R5.reuse ;  /* 0x0000001fff047819 */ /* 0x100fe20000011405 */
[----:B------:R-:W-:Y:S02]  /*12750*/  IMAD.MOV R7, RZ, RZ, -R5 ;  /* 0x000000ffff077224 */ /* 0x000fe400078e0a05 */
[C---:B------:R-:W-:Y:S02]  /*12760*/  IMAD R9, R13.reuse, UR5, R6 ;  /* 0x000000050d097c24 */ /* 0x040fe4000f8e0206 */
[----:B------:R-:W-:Y:S01]  /*12770*/  IMAD.WIDE.U32 R2, R13, UR4, R2 ;  /* 0x000000040d027c25 */ /* 0x000fe2000f8e0002 */
[----:B------:R-:W-:-:S03]  /*12780*/  ULDC.64 UR4, c[0x0][0xae0] ;  /* 0x0002b80000047ab9 */ /* 0x000fc60000000a00 */
[----:B------:R-:W-:Y:S02]  /*12790*/  IMAD R7, R25, R7, R8 ;  /* 0x0000000719077224 */ /* 0x000fe400078e0208 */
[----:B------:R-:W-:Y:S02]  /*127a0*/  IMAD R6, R4, UR4, RZ ;  /* 0x0000000404067c24 */ /* 0x000fe4000f8e02ff */
[----:B------:R-:W-:Y:S01]  /*127b0*/  IMAD.IADD R3, R3, 0x1, R9 ;  /* 0x0000000103037824 */ /* 0x000fe200078e0209 */
[----:B------:R-:W-:Y:S01]  /*127c0*/  SHF.R.S32.HI R4, RZ, 0x1f, R7 ;  /* 0x0000001fff047819 */ /* 0x000fe20000011407 */
[C---:B------:R-:W-:Y:S02]  /*127d0*/  IMAD R9, R5.reuse, UR5, R6 ;  /* 0x0000000505097c24 */ /* 0x040fe4000f8e0206 */
[----:B------:R-:W-:Y:S01]  /*127e0*/  IMAD.WIDE.U32 R2, R5, UR4, R2 ;  /* 0x0000000405027c25 */ /* 0x000fe2000f8e0002 */
[----:B------:R-:W-:-:S03]  /*127f0*/  ULDC.64 UR4, c[0x0][0xad8] ;  /* 0x0002b60000047ab9 */ /* 0x000fc60000000a00 */
[----:B------:R-:W-:Y:S02]  /*12800*/  IMAD R4, R4, UR4, RZ ;  /* 0x0000000404047c24 */ /* 0x000fe4000f8e02ff */
[----:B------:R-:W-:Y:S02]  /*12810*/  IMAD.IADD R3, R3, 0x1, R9 ;  /* 0x0000000103037824 */ /* 0x000fe400078e0209 */
[----:B------:R-:W-:Y:S02]  /*12820*/  IMAD R25, R0, R25, RZ ;  /* 0x0000001900197224 */ /* 0x000fe400078e02ff */
[----:B------:R-:W-:Y:S02]  /*12830*/  IMAD R0, R26, 0xc0, R28 ;  /* 0x000000c01a007824 */ /* 0x000fe400078e021c */
[C---:B------:R-:W-:Y:S02]  /*12840*/  IMAD R5, R7.reuse, UR5, R4 ;  /* 0x0000000507057c24 */ /* 0x040fe4000f8e0204 */
[----:B------:R-:W-:Y:S01]  /*12850*/  IMAD.WIDE.U32 R2, R7, UR4, R2 ;  /* 0x0000000407027c25 */ /* 0x000fe2000f8e0002 */
[----:B------:R-:W-:Y:S01]  /*12860*/  ISETP.GE.AND P0, PT, R0, R25, PT ;  /* 0x000000190000720c */ /* 0x000fe20003f06270 */
[----:B------:R-:W-:-:S03]  /*12870*/  ULDC.64 UR4, c[0x0][0xa80] ;  /* 0x0002a00000047ab9 */ /* 0x000fc60000000a00 */
[----:B------:R-:W-:Y:S02]  /*12880*/  IADD3 R3, R3, R5, RZ ;  /* 0x0000000503037210 */ /* 0x000fe40007ffe0ff */
[----:B------:R-:W-:-:S04]  /*12890*/  LEA R4, P1, R2, UR4, 0x1 ;  /* 0x0000000402047c11 */ /* 0x000fc8000f8208ff */
[----:B------:R-:W-:Y:S02]  /*128a0*/  LEA.HI.X R5, R2, UR5, R3, 0x1, P1 ;  /* 0x0000000502057c11 */ /* 0x000fe400088f0c03 */
[----:B------:R2:W0:Y:S04]  /*128b0*/  SHFL.IDX PT, R2, R4, RZ, 0x1c1f ;  /* 0x001c1fff04027589 */ /* 0x00042800000e0000 */
[----:B------:R2:W1:Y:S01]  /*128c0*/  SHFL.IDX PT, R3, R5, RZ, 0x1c1f ;  /* 0x001c1fff05037589 */ /* 0x00046200000e0000 */
[----:B------:R-:W-:Y:S05]  /*128d0*/  @P0 BRA `(.L_x_429) ;  /* 0x0000000000300947 */ /* 0x000fea0003800000 */
[----:B------:R-:W-:Y:S02]  /*128e0*/  ULDC UR4, c[0x0][0xac8] ;  /* 0x0002b20000047ab9 */ /* 0x000fe40000000800 */
[----:B-----5:R-:W-:Y:S02]  /*128f0*/  ISETP.GE.AND P3, PT, R20, UR4, PT ;  /* 0x0000000414007c0c */ /* 0x020fe4000bf66270 */
[----:B------:R-:W-:Y:S02]  /*12900*/  ISETP.GE.AND P4, PT, R14, UR4, PT ;  /* 0x000000040e007c0c */ /* 0x000fe4000bf86270 */
[----:B------:R-:W-:-:S09]  /*12910*/  ISETP.GE.AND P2, PT, R24, UR4, PT ;  /* 0x0000000418007c0c */ /* 0x000fd2000bf46270 */
[-C--:B0-----:R-:W-:Y:S02]  /*12920*/  @!P3 LEA R8, P0, R20, R2.reuse, 0x1 ;  /* 0x000000021408b211 */ /* 0x081fe400078008ff */
[----:B------:R-:W-:Y:S02]  /*12930*/  @!P4 LEA R10, P1, R14, R2, 0x1 ;  /* 0x000000020e0ac211 */ /* 0x000fe400078208ff */
[----:B-1----:R-:W-:Y:S01]  /*12940*/  @!P2 IMAD.WIDE R6, R24, 0x2, R2 ;  /* 0x000000021806a825 */ /* 0x002fe200078e0202 */
[-C--:B------:R-:W-:Y:S02]  /*12950*/  @!P3 LEA.HI.X R9, R20, R3.reuse, R21, 0x1, P0 ;  /* 0x000000031409b211 */ /* 0x080fe400000f0c15 */
[----:B------:R-:W-:Y:S02]  /*12960*/  @!P4 LEA.HI.X R11, R14, R3, R15, 0x1, P1 ;  /* 0x000000030e0bc211 */ /* 0x000fe400008f0c0f */
[----:B------:R3:W-:Y:S04]  /*12970*/  @!P2 ST.E.128 desc[UR42][R6.64], RZ ;  /* 0x000000ff0600a985 */ /* 0x0007e8000c101d2a */
[----:B------:R3:W-:Y:S04]  /*12980*/  @!P3 ST.E.128 desc[UR42][R8.64], RZ ;  /* 0x000000ff0800b985 */ /* 0x0007e8000c101d2a */
[----:B------:R3:W-:Y:S02]  /*12990*/  @!P4 ST.E.128 desc[UR42][R10.64], RZ ;  /* 0x000000ff0a00c985 */ /* 0x0007e4000c101d2a */
.L_x_429:
[----:B------:R-:W-:Y:S05]  /*129a0*/  BSYNC B1 ;  /* 0x0000000000017941 */ /* 0x000fea0003800000 */
.L_x_428:
[----:B------:R-:W-:Y:S01]  /*129b0*/  VIADD R0, R0, 0x60 ;  /* 0x0000006000007836 */ /* 0x000fe20000000000 */
[----:B-1----:R1:W4:Y:S04]  /*129c0*/  SHFL.IDX PT, R3, R5, 0x1, 0x1c1f ;  /* 0x003c1f0005037f89 */ /* 0x00232800000e0000 */
[----:B------:R-:W-:Y:S01]  /*129d0*/  ISETP.GE.AND P0, PT, R0, R25, PT ;  /* 0x000000190000720c */ /* 0x000fe20003f06270 */
[----:B0-----:R1:W0:-:S12]  /*129e0*/  SHFL.IDX PT, R2, R4, 0x1, 0x1c1f ;  /* 0x003c1f0004027f89 */ /* 0x00121800000e0000 */
[----:B-1----:R-:W-:Y:S05]  /*129f0*/  @P0 BRA `(.L_x_424) ;  /* 0x0000000000300947 */ /* 0x002fea0003800000 */
[----:B------:R-:W-:Y:S02]  /*12a00*/  ULDC UR4, c[0x0][0xac8] ;  /* 0x0002b20000047ab9 */ /* 0x000fe40000000800 */
[----:B-----5:R-:W-:Y:S02]  /*12a10*/  ISETP.GE.AND P3, PT, R20, UR4, PT ;  /* 0x0000000414007c0c */ /* 0x020fe4000bf66270 */
[----:B------:R-:W-:Y:S02]  /*12a20*/  ISETP.GE.AND P4, PT, R14, UR4, PT ;  /* 0x000000040e007c0c */ /* 0x000fe4000bf86270 */
[----:B------:R-:W-:-:S09]  /*12a30*/  ISETP.GE.AND P2, PT, R24, UR4, PT ;  /* 0x0000000418007c0c */ /* 0x000fd2000bf46270 */
[-C--:B0--3--:R-:W-:Y:S02]  /*12a40*/  @!P3 LEA R6, P0, R20, R2.reuse, 0x1 ;  /* 0x000000021406b211 */ /* 0x089fe400078008ff */
[----:B------:R-:W-:Y:S02]  /*12a50*/  @!P4 LEA R8, P1, R14, R2, 0x1 ;  /* 0x000000020e08c211 */ /* 0x000fe400078208ff */
[----:B--2-4-:R-:W-:Y:S01]  /*12a60*/  @!P2 IMAD.WIDE R4, R24, 0x2, R2 ;  /* 0x000000021804a825 */ /* 0x014fe200078e0202 */
[-C--:B------:R-:W-:Y:S02]  /*12a70*/  @!P3 LEA.HI.X R7, R20, R3.reuse, R21, 0x1, P0 ;  /* 0x000000031407b211 */ /* 0x080fe400000f0c15 */
[----:B------:R-:W-:Y:S02]  /*12a80*/  @!P4 LEA.HI.X R9, R14, R3, R15, 0x1, P1 ;  /* 0x000000030e09c211 */ /* 0x000fe400008f0c0f */
[----:B------:R1:W-:Y:S04]  /*12a90*/  @!P2 ST.E.128 desc[UR42][R4.64], RZ ;  /* 0x000000ff0400a985 */ /* 0x0003e8000c101d2a */
[----:B------:R1:W-:Y:S04]  /*12aa0*/  @!P3 ST.E.128 desc[UR42][R6.64], RZ ;  /* 0x000000ff0600b985 */ /* 0x0003e8000c101d2a */
[----:B------:R1:W-:Y:S02]  /*12ab0*/  @!P4 ST.E.128 desc[UR42][R8.64], RZ ;  /* 0x000000ff0800c985 */ /* 0x0003e4000c101d2a */
.L_x_424:
[----:B------:R-:W-:Y:S05]  /*12ac0*/  BSYNC B0 ;  /* 0x0000000000007941 */ /* 0x000fea0003800000 */
.L_x_419:
[----:B0-----:R-:W2:Y:S01]  /*12ad0*/  LDL R0, [R1+0xc] ;  /* 0x00000c0001007983 */ /* 0x001ea20000100800 */
[----:B------:R-:W-:Y:S02]  /*12ae0*/  ULDC UR4, c[0x0][0xc3c] ;  /* 0x00030f0000047ab9 */ /* 0x000fe40000000800 */
[----:B--2---:R-:W-:-:S13]  /*12af0*/  ISETP.GE.AND P0, PT, R0, UR4, PT ;  /* 0x0000000400007c0c */ /* 0x004fda000bf06270 */
[----:B------:R-:W-:Y:S05]  /*12b00*/  @!P0 BRA `(.L_x_430) ;  /* 0xfffffee400a88947 */ /* 0x000fea000383ffff */
[----:B------:R-:W-:Y:S05]  /*12b10*/  BRA `(.L_x_315) ;  /* 0x0000006400807947 */ /* 0x000fea0003800000 */
.L_x_313:
        /* <DEDUP_REMOVED lines=13> */
[----:B------:R-:W0:Y:S01]  /*12bf0*/  LDS.128 R16, [UR4+0x19cd0] ;  /* 0x019cd004ff107984 */ /* 0x000e220008000c00 */
[----:B------:R-:W-:Y:S06]  /*12c00*/  BAR.ARV 0x4, 0x200 ;  /* 0x0108000000007b1d */ /* 0x000fec0000002000 */
[----:B------:R-:W-:Y:S05]  /*12c10*/  BRA `(.L_x_432) ;  /* 0x0000000800007947 */ /* 0x000fea0003800000 */
.L_x_431:
[----:B------:R-:W0:Y:S01]  /*12c20*/  S2R R2, SR_TID.X ;  /* 0x0000000000027919 */ /* 0x000e220000002100 */
[----:B------:R-:W-:Y:S01]  /*12c30*/  ULDC UR4, c[0x0][0xc3c] ;  /* 0x00030f0000047ab9 */ /* 0x000fe20000000800 */
[----:B------:R-:W1:Y:S01]  /*12c40*/  S2UR UR6, SR_CTAID.X ;  /* 0x00000000000679c3 */ /* 0x000e620000002500 */
[----:B------:R-:W-:Y:S01]  /*12c50*/  ULDC UR5, c[0x0][0xc38] ;  /* 0x00030e0000057ab9 */ /* 0x000fe20000000800 */
        /* <DEDUP_REMOVED lines=28> */
[----:B------:R-:W0:Y:S02]  /*12e20*/  SHFL.IDX PT, R6, R7, 0x1f, 0x1f ;  /* 0x03e01f0007067f89 */ /* 0x000e2400000e0000 */
[----:B0-----:R-:W-:-:S04]  /*12e30*/  IMAD R6, R6, UR5, RZ ;  /* 0x0000000506067c24 */ /* 0x001fc8000f8e02ff */
[----:B------:R-:W-:Y:S01]  /*12e40*/  IMAD.MOV.U32 R3, RZ, RZ, R6 ;  /* 0x000000ffff037224 */ /* 0x000fe200078e0006 */
[----:B-1----:R-:W-:-:S13]  /*12e50*/  ISETP.GT.AND P6, PT, R6, UR6, PT ;  /* 0x0000000606007c0c */ /* 0x002fda000bfc4270 */
[----:B------:R-:W-:Y:S05]  /*12e60*/  @P6 BRA `(.L_x_433) ;  /* 0x00000000009c6947 */ /* 0x000fea0003800000 */
[----:B------:R-:W0:Y:S01]  /*12e70*/  LDC R7, c[0x0][0xc3c] ;  /* 0x00030f00ff077b82 */ /* 0x000e220000000800 */
[----:B------:R-:W-:Y:S01]  /*12e80*/  IMAD.MOV.U32 R6, RZ, RZ, R3 ;  /* 0x000000ffff067224 */ /* 0x000fe200078e0003 */
[----:B------:R-:W-:Y:S01]  /*12e90*/  UMOV UR4, URZ ;  /* 0x0000003f00047c82 */ /* 0x000fe20008000000 */
[----:B------:R-:W-:Y:S01]  /*12ea0*/  ULDC UR7, c[0x0][0xc3c] ;  /* 0x00030f0000077ab9 */ /* 0x000fe20000000800 */
[----:B------:R-:W-:-:S05]  /*12eb0*/  ULDC UR5, c[0x0][0xc38] ;  /* 0x00030e0000057ab9 */ /* 0x000fca0000000800 */
.L_x_437:
[----:B------:R-:W-:Y:S01]  /*12ec0*/  UIADD3 UR4, UR4, 0x1f, URZ ;  /* 0x0000001f04047890 */ /* 0x000fe2000fffe03f */
[----:B------:R-:W-:-:S05]  /*12ed0*/  MOV R19, UR7 ;  /* 0x0000000700137c02 */ /* 0x000fca0008000f00 */
[----:B0-----:R-:W-:-:S13]  /*12ee0*/  ISETP.LE.AND P6, PT, R7, UR4, PT ;  /* 0x0000000407007c0c */ /* 0x001fda000bfc3270 */
[----:B------:R-:W-:Y:S05]  /*12ef0*/  @P6 BRA `(.L_x_434) ;  /* 0x0000000400246947 */ /* 0x000fea0003800000 */
[----:B------:R-:W-:Y:S01]  /*12f00*/  VIADD R8, R5, UR4 ;  /* 0x0000000405087c36 */ /* 0x000fe20008000000 */
[----:B------:R-:W-:Y:S01]  /*12f10*/  BSSY B0, `(.L_x_435) ;  /* 0x0000007000007945 */ /* 0x000fe20003800000 */
[----:B------:R-:W-:-:S03]  /*12f20*/  IMAD.MOV.U32 R4, RZ, RZ, RZ ;  /* 0x000000ffff047224 */ /* 0x000fc600078e00ff */
[----:B------:R-:W-:-:S13]  /*12f30*/  ISETP.GE.OR P6, PT, R8, R7, !P0 ;  /* 0x000000070800720c */ /* 0x000fda00047c6670 */
[----:B------:R-:W-:Y:S05]  /*12f40*/  @P6 BRA `(.L_x_436) ;  /* 0x00000000000c6947 */ /* 0x000fea0003800000 */
[----:B------:R-:W0:Y:S02]  /*12f50*/  LDC.64 R2, c[0x0][0xc80] ;  /* 0x00032000ff027b82 */ /* 0x000e240000000a00 */
[----:B0-----:R-:W-:-:S05]  /*12f60*/  IMAD.WIDE R2, R8, 0x4, R2 ;  /* 0x0000000408027825 */ /* 0x001fca00078e0202 */
[----:B------:R0:W5:Y:S02]  /*12f70*/  LDG.E R4, desc[UR42][R2.64] ;  /* 0x0000002a02047981 */ /* 0x000164000c1e1900 */
.L_x_436:
[----:B------:R-:W-:Y:S05]  /*12f80*/  BSYNC B0 ;  /* 0x0000000000007941 */ /* 0x000fea0003800000 */
.L_x_435:
        /* <DEDUP_REMOVED lines=17> */
[----:B------:R-:W-:-:S05]  /*130a0*/  IMAD.IADD R6, R3, 0x1, R6 ;  /* 0x0000000103067824 */ /* 0x000fca00078e0206 */
[----:B------:R-:W-:-:S13]  /*130b0*/  ISETP.GT.AND P6, PT, R6, UR6, PT ;  /* 0x0000000606007c0c */ /* 0x000fda000bfc4270 */
[----:B------:R-:W-:Y:S05]  /*130c0*/  @!P6 BRA `(.L_x_437) ;  /* 0xfffffffc007ce947 */ /* 0x000fea000383ffff */
[----:B------:R-:W-:-:S07]  /*130d0*/  IMAD.MOV.U32 R7, RZ, RZ, R11 ;  /* 0x000000ffff077224 */ /* 0x000fce00078e000b */
.L_x_433:
[----:B------:R-:W-:-:S04]  /*130e0*/  IMAD.IADD R10, R6, 0x1, -R3 ;  /* 0x00000001060a7824 */ /* 0x000fc800078e0a03 */
[----:B------:R-:W-:-:S05]  /*130f0*/  IMAD R2, R7, UR5, R10 ;  /* 0x0000000507027c24 */ /* 0x000fca000f8e020a */
[----:B------:R-:W-:-:S13]  /*13100*/  ISETP.GT.AND P0, PT, R2, UR6, PT ;  /* 0x0000000602007c0c */ /* 0x000fda000bf04270 */
[----:B------:R-:W-:-:S04]  /*13110*/  VOTE.ANY R8, PT, !P0 ;  /* 0x0000000000087806 */ /* 0x000fc800040e0100 */
[----:B------:R-:W0:Y:S01]  /*13120*/  POPC R19, R8 ;  /* 0x0000000800137309 */ /* 0x000e220000000000 */
[----:B------:R-:W-:Y:S01]  /*13130*/  ISETP.NE.AND P0, PT, R8, RZ, PT ;  /* 0x000000ff0800720c */ /* 0x000fe20003f05270 */
[----:B0-----:R-:W0:Y:S02]  /*13140*/  SHFL.IDX PT, R4, R4, R19, 0x1f ;  /* 0x00001f1304047589 */ /* 0x001e2400000e0000 */
[----:B0-----:R-:W-:-:S04]  /*13150*/  IABS R6, R4 ;  /* 0x0000000400067213 */ /* 0x001fc80000000000 */
[----:B------:R-:W0:Y:S08]  /*13160*/  I2F.RP R9, R6 ;  /* 0x0000000600097306 */ /* 0x000e300000209400 */
[----:B0-----:R-:W0:Y:S02]  /*13170*/  MUFU.RCP R9, R9 ;  /* 0x0000000900097308 */ /* 0x001e240000001000 */
[----:B0-----:R-:W-:-:S06]  /*13180*/  IADD3 R2, R9, 0xffffffe, RZ ;  /* 0x0ffffffe09027810 */ /* 0x001fcc0007ffe0ff */
[----:B------:R0:W1:Y:S01]  /*13190*/  F2I.FTZ.U32.TRUNC.NTZ R3, R2 ;  /* 0x0000000200037305 */ /* 0x000062000021f000 */
[----:B------:R-:W-:Y:S05]  /*131a0*/  @!P0 BRA `(.L_x_438) ;  /* 0x0000000000088947 */ /* 0x000fea0003800000 */
[----:B------:R-:W-:-:S06]  /*131b0*/  VIADD R16, R19, 0xffffffff ;  /* 0xffffffff13107836 */ /* 0x000fcc0000000000 */
[----:B------:R2:W3:Y:S02]  /*131c0*/  SHFL.IDX PT, R16, R7, R16, 0x1f ;  /* 0x00001f1007107589 */ /* 0x0004e400000e0000 */
.L_x_438:
[----:B---3--:R-:W-:Y:S01]  /*131d0*/  IMAD R16, R16, UR5, R10 ;  /* 0x0000000510107c24 */ /* 0x008fe2000f8e020a */
[----:B0-----:R-:W-:Y:S01]  /*131e0*/  IABS R2, R4 ;  /* 0x0000000400027213 */ /* 0x001fe20000000000 */
[----:B-12---:R-:W-:Y:S02]  /*131f0*/  IMAD.MOV R7, RZ, RZ, -R3 ;  /* 0x000000ffff077224 */ /* 0x006fe400078e0a03 */
[----:B------:R-:W-:Y:S01]  /*13200*/  VIADD R19, R19, UR4 ;  /* 0x0000000413137c36 */ /* 0x000fe20008000000 */
[----:B------:R-:W-:Y:S01]  /*13210*/  IADD3 R9, -R16, UR6, RZ ;  /* 0x0000000610097c10 */ /* 0x000fe2000fffe1ff */
[----:B------:R-:W-:Y:S02]  /*13220*/  IMAD.MOV R10, RZ, RZ, -R2 ;  /* 0x000000ffff0a7224 */ /* 0x000fe400078e0a02 */
[----:B------:R-:W-:Y:S01]  /*13230*/  IMAD R7, R7, R6, RZ ;  /* 0x0000000607077224 */ /* 0x000fe200078e02ff */
[----:B------:R-:W-:Y:S01]  /*13240*/  IABS R8, R9 ;  /* 0x0000000900087213 */ /* 0x000fe20000000000 */
        /* <DEDUP_REMOVED lines=16> */
[----:B------:R-:W-:Y:S01]  /*13350*/  IADD3 R17, -R2, RZ, RZ ;  /* 0x000000ff02117210 */ /* 0x000fe20007ffe1ff */
[----:B------:R-:W-:-:S04]  /*13360*/  IMAD.MOV.U32 R18, RZ, RZ, R2 ;  /* 0x000000ffff127224 */ /* 0x000fc800078e0002 */
[----:B------:R-:W-:Y:S01]  /*13370*/  IMAD R17, R4, R17, R9 ;  /* 0x0000001104117224 */ /* 0x000fe200078e0209 */
[----:B------:R-:W-:Y:S06]  /*13380*/  BRA `(.L_x_439) ;  /* 0x00000000000c7947 */ /* 0x000fec0003800000 */
.L_x_434:
[----:B------:R-:W-:Y:S02]  /*13390*/  IMAD.MOV.U32 R17, RZ, RZ, RZ ;  /* 0x000000ffff117224 */ /* 0x000fe400078e00ff */
[----:B------:R-:W-:Y:S02]  /*133a0*/  IMAD.U32 R16, RZ, RZ, UR6 ;  /* 0x00000006ff107e24 */ /* 0x000fe4000f8e00ff */
[----:B------:R-:W-:-:S07]  /*133b0*/  IMAD.MOV.U32 R18, RZ, RZ, RZ ;  /* 0x000000ffff127224 */ /* 0x000fce00078e00ff */
.L_x_439:
[----:B------:R-:W-:-:S13]  /*133c0*/  ISETP.NE.AND P0, PT, R5, RZ, PT ;  /* 0x000000ff0500720c */ /* 0x000fda0003f05270 */
[----:B------:R-:W0:Y:S01]  /*133d0*/  @!P0 S2R R3, SR_CgaCtaId ;  /* 0x0000000000038919 */ /* 0x000e220000008800 */
[----:B------:R-:W-:-:S04]  /*133e0*/  @!P0 MOV R2, 0x400 ;  /* 0x0000040000028802 */ /* 0x000fc80000000f00 */
[----:B0-----:R-:W-:-:S05]  /*133f0*/  @!P0 LEA R2, R3, R2, 0x18 ;  /* 0x0000000203028211 */ /* 0x001fca00078ec0ff */
[----:B------:R1:W-:Y:S01]  /*13400*/  @!P0 STS.128 [R2+0x19cd0], R16 ;  /* 0x019cd01002008388 */ /* 0x0003e20000000c00 */
[----:B------:R-:W-:Y:S06]  /*13410*/  BAR.ARV 0x5, 0x200 ;  /* 0x0148000000007b1d */ /* 0x000fec0000002000 */
.L_x_432:
[----:B------:R2:W-:Y:S01]  /*13420*/  STL [R1+0x3c], RZ ;  /* 0x00003cff01007387 */ /* 0x0005e20000100800 */
[----:B------:R-:W-:Y:S01]  /*13430*/  ULDC UR4, c[0x0][0xc3c] ;  /* 0x00030f0000047ab9 */ /* 0x000fe20000000800 */
[----:B------:R-:W-:Y:S01]  /*13440*/  IMAD.MOV.U32 R26, RZ, RZ, 0x1 ;  /* 0x00000001ff1a7424 */ /* 0x000fe200078e00ff */
[----:B0-----:R-:W-:Y:S01]  /*13450*/  ISETP.GE.AND P0, PT, R19, UR4, PT ;  /* 0x0000000413007c0c */ /* 0x001fe2000bf06270 */
[----:B------:R-:W-:-:S12]  /*13460*/  IMAD.MOV.U32 R24, RZ, RZ, RZ ;  /* 0x000000ffff187224 */ /* 0x000fd800078e00ff */
[----:B--2---:R-:W-:Y:S05]  /*13470*/  @P0 BRA `(.L_x_440) ;  /* 0x0000005800300947 */ /* 0x004fea0003800000 */
[----:B------:R-:W0:Y:S01]  /*13480*/  S2R R12, SR_TID.X ;  /* 0x00000000000c7919 */ /* 0x000e220000002100 */
[----:B------:R-:W2:Y:S01]  /*13490*/  S2UR UR5, SR_CgaCtaId ;  /* 0x00000000000579c3 */ /* 0x000ea20000008800 */
[----:B------:R-:W-:Y:S01]  /*134a0*/  UMOV UR4, 0x400 ;  /* 0x0000040000047882 */ /* 0x000fe20000000000 */
[----:B------:R-:W-:Y:S01]  /*134b0*/  BSSY B7, `(.L_x_440) ;  /* 0x0000588000077945 */ /* 0x000fe20003800000 */
[----:B------:R-:W-:Y:S01]  /*134c0*/  IMAD.MOV.U32 R27, RZ, RZ, 0x1 ;  /* 0x00000001ff1b7424 */ /* 0x000fe200078e00ff */
[----:B------:R-:W-:Y:S01]  /*134d0*/  CS2R R24, SRZ ;  /* 0x0000000000187805 */ /* 0x000fe2000001ff00 */
[----:B------:R-:W-:Y:S01]  /*134e0*/  IMAD.MOV.U32 R26, RZ, RZ, 0x1 ;  /* 0x00000001ff1a7424 */ /* 0x000fe200078e00ff */
[----:B------:R-:W-:Y:S01]  /*134f0*/  ULDC.64 UR40, c[0x0][0x198] ;  /* 0x0000660000287ab9 */ /* 0x000fe20000000a00 */
[----:B------:R-:W-:Y:S02]  /*13500*/  ULOP3.LUT UR36, UR37, 0x1, URZ, 0xfc, !UPT ;  /* 0x0000000125247892 */ /* 0x000fe4000f8efc3f */
[----:B------:R-:W-:Y:S01]  /*13510*/  ULOP3.LUT UR39, UR37, 0x2, URZ, 0xfc, !UPT ;  /* 0x0000000225277892 */ /* 0x000fe2000f8efc3f */
[----:B------:R-:W-:Y:S01]  /*13520*/  ULDC UR38, c[0x0][0xc] ;  /* 0x0000030000267ab9 */ /* 0x000fe20000000800 */
[----:B--2---:R-:W-:-:S06]  /*13530*/  ULEA UR4, UR5, UR4, 0x18 ;  /* 0x0000000405047291 */ /* 0x004fcc000f8ec03f */
[----:B------:R-:W-:Y:S01]  /*13540*/  IMAD.U32 R22, RZ, RZ, UR4 ;  /* 0x00000004ff167e24 */ /* 0x000fe2000f8e00ff */
[C---:B0-----:R-:W-:Y:S01]  /*13550*/  LOP3.LUT R10, R12.reuse, 0x7f, RZ, 0xc0, !PT ;  /* 0x0000007f0c0a7812 */ /* 0x041fe200078ec0ff */
[C---:B------:R-:W-:Y:S01]  /*13560*/  IMAD.SHL.U32 R4, R12.reuse, 0x20, RZ ;  /* 0x000000200c047824 */ /* 0x040fe200078e00ff */
[----:B------:R-:W-:Y:S01]  /*13570*/  SHF.R.U32.HI R5, RZ, 0x1, R12 ;  /* 0x00000001ff057819 */ /* 0x000fe2000001160c */
[C---:B-1----:R-:W-:Y:S01]  /*13580*/  IMAD.SHL.U32 R2, R12.reuse, 0x10, RZ ;  /* 0x000000100c027824 */ /* 0x042fe200078e00ff */
[----:B------:R-:W-:Y:S01]  /*13590*/  SHF.L.U32 R8, R12, 0x1, RZ ;  /* 0x000000010c087819 */ /* 0x000fe200000006ff */
[----:B------:R-:W-:Y:S01]  /*135a0*/  IMAD.SHL.U32 R6, R10, 0x10, RZ ;  /* 0x000000100a067824 */ /* 0x000fe200078e00ff */
[----:B------:R-:W-:Y:S01]  /*135b0*/  LOP3.LUT R3, R4, 0x360, RZ, 0xc0, !PT ;  /* 0x0000036004037812 */ /* 0x000fe200078ec0ff */
[----:B------:R-:W-:Y:S01]  /*135c0*/  IMAD.SHL.U32 R11, R12, 0x4, RZ ;  /* 0x000000040c0b7824 */ /* 0x000fe200078e00ff */
[----:B------:R-:W-:Y:S02]  /*135d0*/  LOP3.LUT R7, R2, 0x60, RZ, 0xc0, !PT ;  /* 0x0000006002077812 */ /* 0x000fe400078ec0ff */
[----:B------:R-:W-:-:S02]  /*135e0*/  LOP3.LUT R4, R4, 0x80, RZ, 0xc0, !PT ;  /* 0x0000008004047812 */ /* 0x000fc400078ec0ff */
[--C-:B------:R-:W-:Y:S02]  /*135f0*/  LOP3.LUT R3, R3, 0x400, R6.reuse, 0xf8, !PT ;  /* 0x0000040003037812 */ /* 0x100fe400078ef806 */
[----:B------:R-:W-:Y:S02]  /*13600*/  LOP3.LUT R9, R7, 0x700, R6, 0xf8, !PT ;  /* 0x0000070007097812 */ /* 0x000fe400078ef806 */
[----:B------:R-:W-:Y:S02]  /*13610*/  LOP3.LUT R6, R5, 0x20, RZ, 0xc0, !PT ;  /* 0x0000002005067812 */ /* 0x000fe400078ec0ff */
[----:B------:R-:W-:Y:S02]  /*13620*/  LOP3.LUT R7, R2, 0x90, RZ, 0xc0, !PT ;  /* 0x0000009002077812 */ /* 0x000fe400078ec0ff */
[----:B------:R-:W-:Y:S01]  /*13630*/  LOP3.LUT R4, R4, 0x10, R5, 0xf8, !PT ;  /* 0x0000001004047812 */ /* 0x000fe200078ef805 */
[----:B------:R-:W-:Y:S01]  /*13640*/  IMAD.SHL.U32 R5, R12, 0x80, RZ ;  /* 0x000000800c057824 */ /* 0x000fe200078e00ff */
[----:B------:R-:W-:-:S02]  /*13650*/  LOP3.LUT R6, R6, 0x10, R12, 0xf8, !PT ;  /* 0x0000001006067812 */ /* 0x000fc400078ef80c */
[----:B------:R-:W-:Y:S01]  /*13660*/  LOP3.LUT R8, R7, 0x10, R8, 0x78, !PT ;  /* 0x0000001007087812 */ /* 0x000fe200078e7808 */
[----:B------:R-:W-:Y:S01]  /*13670*/  IMAD.SHL.U32 R7, R0, 0x800, RZ ;  /* 0x0000080000077824 */ /* 0x000fe200078e00ff */
[----:B------:R-:W-:Y:S02]  /*13680*/  LOP3.LUT R0, R5, 0x400, RZ, 0xc0, !PT ;  /* 0x0000040005007812 */ /* 0x000fe400078ec0ff */
[----:B------:R-:W-:Y:S02]  /*13690*/  LOP3.LUT R5, R6, 0x380, R5, 0xf8, !PT ;  /* 0x0000038006057812 */ /* 0x000fe400078ef805 */
[----:B------:R-:W-:Y:S02]  /*136a0*/  LOP3.LUT R4, R4, 0x10, R11, 0x78, !PT ;  /* 0x0000001004047812 */ /* 0x000fe400078e780b */
[----:B------:R-:W-:Y:S02]  /*136b0*/  LOP3.LUT R0, R0, 0x800, R7, 0xf8, !PT ;  /* 0x0000080000007812 */ /* 0x000fe400078ef807 */
[----:B------:R-:W-:-:S02]  /*136c0*/  LOP3.LUT R5, R5, 0x70, R2, 0x78, !PT ;  /* 0x0000007005057812 */ /* 0x000fc400078e7802 */
[----:B------:R-:W-:Y:S02]  /*136d0*/  LOP3.LUT R3, R3, R4, RZ, 0xfc, !PT ;  /* 0x0000000403037212 */ /* 0x000fe400078efcff */
[----:B------:R-:W-:Y:S02]  /*136e0*/  LOP3.LUT R0, R0, R5, RZ, 0xfc, !PT ;  /* 0x0000000500007212 */ /* 0x000fe400078efcff */
[----:B------:R-:W-:Y:S01]  /*136f0*/  LOP3.LUT P0, RZ, R12, 0x4, RZ, 0xc0, !PT ;  /* 0x000000040cff7812 */ /* 0x000fe2000780c0ff */
[----:B------:R0:W-:Y:S01]  /*13700*/  STL [R1+0x10], R3 ;  /* 0x0000100301007387 */ /* 0x0001e20000100800 */
[----:B------:R-:W-:Y:S02]  /*13710*/  LOP3.LUT R9, R9, R8, RZ, 0xfc, !PT ;  /* 0x0000000809097212 */ /* 0x000fe400078efcff */
[----:B------:R-:W-:Y:S01]  /*13720*/  SHF.R.U32.HI R4, RZ, 0x1, R10 ;  /* 0x00000001ff047819 */ /* 0x000fe2000001160a */
[----:B------:R1:W-:Y:S01]  /*13730*/  STL [R1+0x8], R0 ;  /* 0x0000080001007387 */ /* 0x0003e20000100800 */
[----:B------:R-:W-:Y:S01]  /*13740*/  LOP3.LUT R2, R2, 0x10, RZ, 0xc0, !PT ;  /* 0x0000001002027812 */ /* 0x000fe200078ec0ff */
[----:B0-----:R-:W-:-:S02]  /*13750*/  IMAD.MOV.U32 R3, RZ, RZ, 0x40 ;  /* 0x00000040ff037424 */ /* 0x001fc400078e00ff */
[----:B-1----:R-:W-:-:S03]  /*13760*/  IMAD.SHL.U32 R0, R12, 0x40, RZ ;  /* 0x000000400c007824 */ /* 0x002fc600078e00ff */
[----:B------:R-:W-:Y:S02]  /*13770*/  SEL R5, R3, 0xffffffc0, !P0 ;  /* 0xffffffc003057807 */ /* 0x000fe40004000000 */
[----:B------:R-:W-:Y:S01]  /*13780*/  LOP3.LUT R3, R4, 0x40, R0, 0xf8, !PT ;  /* 0x0000004004037812 */ /* 0x000fe200078ef800 */
[----:B------:R-:W-:Y:S02]  /*13790*/  IMAD.IADD R0, R22, 0x1, R9 ;  /* 0x0000000116007824 */ /* 0x000fe400078e0209 */
[----:B------:R-:W-:Y:S01]  /*137a0*/  STL [R1+0xc], R5 ;  /* 0x00000c0501007387 */ /* 0x000fe20000100800 */
[----:B------:R-:W-:-:S03]  /*137b0*/  LOP3.LUT R3, R2, 0x20, RZ, 0xfc, !PT ;  /* 0x0000002002037812 */ /* 0x000fc600078efcff */
[----:B------:R-:W-:Y:S04]  /*137c0*/  STL [R1+0x3c], RZ ;  /* 0x00003cff01007387 */ /* 0x000fe80000100800 */
[----:B------:R0:W-:Y:S02]  /*137d0*/  STL [R1+0x18], R0 ;  /* 0x0000180001007387 */ /* 0x0001e40000100800 */
[----:B0-----:R-:W-:-:S07]  /*137e0*/  LOP3.LUT R0, R2, 0x40, RZ, 0xfc, !PT ;  /* 0x0000004002007812 */ /* 0x001fce00078efcff */
.L_x_556:
[----:B0-----:R-:W0:Y:S02]  /*137f0*/  LDC.64 R2, c[0x0][0xc88] ;  /* 0x00032200ff027b82 */ /* 0x001e240000000a00 */
[----:B0-----:R-:W-:-:S05]  /*13800*/  IMAD.WIDE R2, R19, 0x4, R2 ;  /* 0x0000000413027825 */ /* 0x001fca00078e0202 */
[----:B------:R-:W2:Y:S01]  /*13810*/  LDG.E R14, desc[UR42][R2.64] ;  /* 0x0000002a020e7981 */ /* 0x000ea2000c1e1900 */
[----:B------:R-:W-:Y:S05]  /*13820*/  YIELD ;  /* 0x0000000000007946 */ /* 0x000fea0003800000 */
[----:B------:R-:W-:Y:S01]  /*13830*/  ULDC.64 UR4, c[0x0][0xa28] ;  /* 0x00028a0000047ab9 */ /* 0x000fe20000000a00 */
[----:B------:R-:W-:Y:S01]  /*13840*/  ULDC.64 UR6, c[0x0][0xa00] ;  /* 0x0002800000067ab9 */ /* 0x000fe20000000a00 */
[----:B------:R-:W-:Y:S02]  /*13850*/  ISETP.NE.U32.AND P0, PT, RZ, UR4, PT ;  /* 0x00000004ff007c0c */ /* 0x000fe4000bf05070 */
[----:B------:R-:W-:Y:S01]  /*13860*/  CS2R R8, SRZ ;  /* 0x0000000000087805 */ /* 0x000fe2000001ff00 */
[----:B------:R-:W-:Y:S01]  /*13870*/  ULDC.64 UR8, c[0x0][0xa18] ;  /* 0x0002860000087ab9 */ /* 0x000fe20000000a00 */
[----:B------:R-:W-:-:S02]  /*13880*/  ISETP.NE.AND.EX P1, PT, RZ, UR5, PT, P0 ;  /* 0x00000005ff007c0c */ /* 0x000fc4000bf25300 */
[----:B------:R-:W-:-:S04]  /*13890*/  ISETP.NE.U32.AND P0, PT, RZ, UR6, PT ;  /* 0x00000006ff007c0c */ /* 0x000fc8000bf05070 */
[----:B------:R-:W-:Y:S02]  /*138a0*/  ISETP.NE.AND.EX P0, PT, RZ, UR7, PT, P0 ;  /* 0x00000007ff007c0c */ /* 0x000fe4000bf05300 */
[----:B--2---:R-:W-:Y:S01]  /*138b0*/  SHF.R.S32.HI R0, RZ, 0x1f, R14 ;  /* 0x0000001fff007819 */ /* 0x004fe2000001140e */
[----:B------:R-:W-:-:S04]  /*138c0*/  IMAD.SHL.U32 R23, R14, 0x4, RZ ;  /* 0x000000040e177824 */ /* 0x000fc800078e00ff */
[C---:B------:R-:W-:Y:S01]  /*138d0*/  @P1 LEA R4, P2, R14.reuse, UR4, 0x2 ;  /* 0x000000040e041c11 */ /* 0x040fe2000f8410ff */
[----:B------:R-:W-:Y:S01]  /*138e0*/  STL [R1+0x14], R14 ;  /* 0x0000140e01007387 */ /* 0x000fe20000100800 */
[C-C-:B------:R-:W-:Y:S02]  /*138f0*/  SHF.L.U64.HI R13, R14.reuse, 0x2, R0.reuse ;  /* 0x000000020e0d7819 */ /* 0x140fe40000010200 */
[----:B------:R-:W-:Y:S01]  /*13900*/  @P1 LEA.HI.X R5, R14, UR5, R0, 0x2, P2 ;  /* 0x000000050e051c11 */ /* 0x000fe200090f1400 */
[----:B------:R-:W-:Y:S01]  /*13910*/  ULDC.64 UR4, c[0x0][0xa08] ;  /* 0x0002820000047ab9 */ /* 0x000fe20000000a00 */
[----:B------:R-:W-:Y:S01]  /*13920*/  IADD3 R2, P2, R23, UR6, RZ ;  /* 0x0000000617027c10 */ /* 0x000fe2000ff5e0ff */
[----:B------:R0:W-:Y:S03]  /*13930*/  STL [R1+0x28], R0 ;  /* 0x0000280001007387 */ /* 0x0001e60000100800 */
[----:B------:R-:W-:Y:S01]  /*13940*/  IADD3.X R3, R13, UR7, RZ, P2, !PT ;  /* 0x000000070d037c10 */ /* 0x000fe200097fe4ff */
[----:B------:R-:W-:Y:S01]  /*13950*/  ULDC.64 UR6, c[0x0][0xa10] ;  /* 0x0002840000067ab9 */ /* 0x000fe20000000a00 */
[----:B------:R-:W-:Y:S01]  /*13960*/  ISETP.NE.U32.AND P3, PT, RZ, UR8, PT ;  /* 0x00000008ff007c0c */ /* 0x000fe2000bf65070 */
[----:B-1----:R1:W5:Y:S04]  /*13970*/  @P1 LDG.E R8, desc[UR42][R4.64] ;  /* 0x0000002a04081981 */ /* 0x002368000c1e1900 */
[----:B------:R-:W2:Y:S01]  /*13980*/  @P0 LDG.E R9, desc[UR42][R2.64] ;  /* 0x0000002a02090981 */ /* 0x000ea2000c1e1900 */
[----:B------:R-:W-:-:S02]  /*13990*/  ISETP.NE.AND.EX P3, PT, RZ, UR9, PT, P3 ;  /* 0x00000009ff007c0c */ /* 0x000fc4000bf65330 */
[----:B------:R-:W-:Y:S01]  /*139a0*/  IADD3 R6, P4, R23, UR4, RZ ;  /* 0x0000000417067c10 */ /* 0x000fe2000ff9e0ff */
[----:B------:R-:W-:Y:S03]  /*139b0*/  STL [R1], R13 ;  /* 0x0000000d01007387 */ /* 0x000fe60000100800 */
[----:B------:R-:W-:Y:S02]  /*139c0*/  IADD3.X R7, R13, UR5, RZ, P4, !PT ;  /* 0x000000050d077c10 */ /* 0x000fe4000a7fe4ff */
[----:B-1----:R-:W-:Y:S02]  /*139d0*/  IADD3 R4, P4, R23, UR6, RZ ;  /* 0x0000000617047c10 */ /* 0x002fe4000ff9e0ff */
[----:B------:R-:W-:Y:S02]  /*139e0*/  ISETP.NE.U32.AND P1, PT, RZ, UR4, PT ;  /* 0x00000004ff007c0c */ /* 0x000fe4000bf25070 */
[----:B------:R-:W-:Y:S01]  /*139f0*/  IADD3.X R5, R13, UR7, RZ, P4, !PT ;  /* 0x000000070d057c10 */ /* 0x000fe2000a7fe4ff */
[----:B------:R-:W-:Y:S01]  /*13a00*/  ULDC UR4, c[0x0][0x288] ;  /* 0x0000a20000047ab9 */ /* 0x000fe20000000800 */
[----:B------:R-:W-:-:S02]  /*13a10*/  ISETP.NE.U32.AND P2, PT, RZ, UR6, PT ;  /* 0x00000006ff007c0c */ /* 0x000fc4000bf45070 */
[----:B------:R-:W-:Y:S02]  /*13a20*/  @P3 IADD3 R10, P4, R23, UR8, RZ ;  /* 0x00000008170a3c10 */ /* 0x000fe4000ff9e0ff */
[----:B------:R-:W-:Y:S02]  /*13a30*/  ISETP.NE.AND.EX P1, PT, RZ, UR5, PT, P1 ;  /* 0x00000005ff007c0c */ /* 0x000fe4000bf25310 */
[----:B------:R-:W-:Y:S02]  /*13a40*/  ISETP.NE.AND.EX P2, PT, RZ, UR7, PT, P2 ;  /* 0x00000007ff007c0c */ /* 0x000fe4000bf45320 */
[----:B------:R-:W-:Y:S01]  /*13a50*/  @P3 IADD3.X R11, R13, UR9, RZ, P4, !PT ;  /* 0x000000090d0b3c10 */ /* 0x000fe2000a7fe4ff */
[----:B0-----:R-:W-:Y:S01]  /*13a60*/  IMAD.MOV.U32 R0, RZ, RZ, RZ ;  /* 0x000000ffff007224 */ /* 0x001fe200078e00ff */
[----:B------:R-:W-:-:S07]  /*13a70*/  MOV R12, RZ ;  /* 0x000000ff000c7202 */ /* 0x000fce0000000f00 */
[----:B------:R-:W5:Y:S04]  /*13a80*/  @P1 LDG.E R12, desc[UR42][R6.64] ;  /* 0x0000002a060c1981 */ /* 0x000f68000c1e1900 */
[----:B------:R-:W5:Y:S04]  /*13a90*/  @P2 LDG.E R0, desc[UR42][R4.64] ;  /* 0x0000002a04002981 */ /* 0x000f68000c1e1900 */
[----:B--2---:R0:W-:Y:S02]  /*13aa0*/  STL [R1+0x1c], R9 ;  /* 0x00001c0901007387 */ /* 0x0041e40000100800 */
[----:B0-----:R-:W-:Y:S01]  /*13ab0*/  IMAD.U32 R9, RZ, RZ, UR4 ;  /* 0x00000004ff097e24 */ /* 0x001fe2000f8e00ff */
[----:B------:R-:W-:-:S05]  /*13ac0*/  ULDC.64 UR4, c[0x0][0x418] ;  /* 0x0001060000047ab9 */ /* 0x000fca0000000a00 */
[----:B------:R0:W2:Y:S01]  /*13ad0*/  @P3 LDG.E R9, desc[UR42][R10.64] ;  /* 0x0000002a0a093981 */ /* 0x0000a2000c1e1900 */
[----:B------:R-:W-:-:S03]  /*13ae0*/  UISETP.NE.U32.AND UP0, UPT, UR4, URZ, UPT ;  /* 0x0000003f0400728c */ /* 0x000fc6000bf05070 */
[----:B------:R-:W-:Y:S01]  /*13af0*/  ULDC UR4, c[0x0][0x424] ;  /* 0x0001090000047ab9 */ /* 0x000fe20000000800 */
[----:B------:R-:W-:-:S03]  /*13b00*/  UISETP.NE.AND.EX UP0, UPT, UR5, URZ, UPT, UP0 ;  /* 0x0000003f0500728c */ /* 0x000fc6000bf05300 */
[----:B------:R-:W-:Y:S01]  /*13b10*/  ULDC UR5, c[0x0][0x2f0] ;  /* 0x0000bc0000057ab9 */ /* 0x000fe20000000800 */
[----:B------:R-:W-:-:S04]  /*13b20*/  USEL UR4, UR4, 0x1, UP0 ;  /* 0x0000000104047887 */ /* 0x000fc80008000000 */
[----:B------:R-:W-:-:S03]  /*13b30*/  UIMAD UR4, UR4, UR5, URZ ;  /* 0x00000005040472a4 */ /* 0x000fc6000f8e023f */
[----:B------:R-:W-:-:S03]  /*13b40*/  ULDC UR5, c[0x0][0x348] ;  /* 0x0000d20000057ab9 */ /* 0x000fc60000000800 */
[----:B0-----:R-:W-:Y:S01]  /*13b50*/  IMAD.U32 R10, RZ, RZ, UR4 ;  /* 0x00000004ff0a7e24 */ /* 0x001fe2000f8e00ff */
[----:B--2---:R0:W-:Y:S02]  /*13b60*/  STL [R1+0x38], R9 ;  /* 0x0000380901007387 */ /* 0x0041e40000100800 */
[----:B0-----:R-:W-:Y:S01]  /*13b70*/  IMAD.U32 R9, RZ, RZ, UR5 ;  /* 0x00000005ff097e24 */ /* 0x001fe2000f8e00ff */
[----:B------:R-:W-:Y:S06]  /*13b80*/  @P3 BRA `(.L_x_441) ;  /* 0x0000000000143947 */ /* 0x000fec0003800000 */
[----:B------:R-:W-:Y:S05]  /*13b90*/  @!P0 BRA `(.L_x_441) ;  /* 0x0000000000108947 */ /* 0x000fea0003800000 */
[----:B------:R-:W2:Y:S04]  /*13ba0*/  LDG.E R11, desc[UR42][R2.64] ;  /* 0x0000002a020b7981 */ /* 0x000ea8000c1e1900 */
[----:B------:R-:W2:Y:S02]  /*13bb0*/  LDG.E R2, desc[UR42][R2.64+0x4] ;  /* 0x0000042a02027981 */ /* 0x000ea4000c1e1900 */
[----:B--2---:R-:W-:-:S05]  /*13bc0*/  IMAD.IADD R2, R2, 0x1, -R11 ;  /* 0x0000000102027824 */ /* 0x004fca00078e0a0b */
[----:B------:R0:W-:Y:S02]  /*13bd0*/  STL [R1+0x38], R2 ;  /* 0x0000380201007387 */ /* 0x0001e40000100800 */
.L_x_441:
[----:B0----5:R-:W-:Y:S01]  /*13be0*/  IMAD.IADD R2, R12, 0x1, R8 ;  /* 0x000000010c027824 */ /* 0x021fe200078e0208 */
[----:B------:R-:W-:Y:S01]  /*13bf0*/  ULDC.64 UR4, c[0x0][0xa20] ;  /* 0x0002880000047ab9 */ /* 0x000fe20000000a00 */
[----:B------:R-:W-:Y:S01]  /*13c00*/  IMAD.MOV.U32 R28, RZ, RZ, R14 ;  /* 0x000000ffff1c7224 */ /* 0x000fe200078e000e */
[----:B------:R-:W-:Y:S02]  /*13c10*/  ISETP.NE.U32.AND P0, PT, RZ, UR4, PT ;  /* 0x00000004ff007c0c */ /* 0x000fe4000bf05070 */
[----:B------:R0:W-:Y:S02]  /*13c20*/  STL [R1+0x4], R2 ;  /* 0x0000040201007387 */ /* 0x0001e40000100800 */
[----:B------:R-:W-:-:S13]  /*13c30*/  ISETP.NE.AND.EX P0, PT, RZ, UR5, PT, P0 ;  /* 0x00000005ff007c0c */ /* 0x000fda000bf05300 */
[----:B0-----:R-:W-:Y:S05]  /*13c40*/  @!P0 BRA `(.L_x_442) ;  /* 0x0000000000108947 */ /* 0x001fea0003800000 */
[----:B------:R-:W-:-:S04]  /*13c50*/  IADD3 R10, P0, R23, UR4, RZ ;  /* 0x00000004170a7c10 */ /* 0x000fc8000ff1e0ff */
[----:B------:R-:W-:-:S05]  /*13c60*/  IADD3.X R11, R13, UR5, RZ, P0, !PT ;  /* 0x000000050d0b7c10 */ /* 0x000fca00087fe4ff */
[----:B------:R0:W5:Y:S01]  /*13c70*/  LDG.E R10, desc[UR42][R10.64] ;  /* 0x0000002a0a0a7981 */ /* 0x000162000c1e1900 */
[----:B------:R-:W-:Y:S05]  /*13c80*/  BRA `(.L_x_443) ;  /* 0x0000000000107947 */ /* 0x000fea0003800000 */
.L_x_442:
[----:B------:R-:W-:Y:S05]  /*13c90*/  @!P1 BRA `(.L_x_443) ;  /* 0x00000000000c9947 */ /* 0x000fea0003800000 */
[----:B------:R-:W2:Y:S04]  /*13ca0*/  LDG.E R10, desc[UR42][R6.64] ;  /* 0x0000002a060a7981 */ /* 0x000ea8000c1e1900 */
[----:B------:R-:W2:Y:S02]  /*13cb0*/  LDG.E R6, desc[UR42][R6.64+0x4] ;  /* 0x0000042a06067981 */ /* 0x000ea4000c1e1900 */
[----:B--2---:R-:W-:-:S07]  /*13cc0*/  IMAD.IADD R10, R6, 0x1, -R10 ;  /* 0x00000001060a7824 */ /* 0x004fce00078e0a0a */
.L_x_443:
[----:B------:R-:W2:Y:S01]  /*13cd0*/  @P2 LDG.E R2, desc[UR42][R4.64] ;  /* 0x0000002a04022981 */ /* 0x000ea2000c1e1900 */
[----:B-----5:R-:W-:-:S03]  /*13ce0*/  IMAD.IADD R10, R10, 0x1, -R8 ;  /* 0x000000010a0a7824 */ /* 0x020fc600078e0a08 */
[----:B------:R-:W2:Y:S01]  /*13cf0*/  @P2 LDG.E R4, desc[UR42][R4.64+0x4] ;  /* 0x0000042a04042981 */ /* 0x000ea2000c1e1900 */
[----:B------:R-:W-:Y:S01]  /*13d00*/  BSSY B0, `(.L_x_444) ;  /* 0x0000156000007945 */ /* 0x000fe20003800000 */
[----:B--2---:R-:W-:-:S05]  /*13d10*/  @P2 IMAD.IADD R9, R4, 0x1, -R2 ;  /* 0x0000000104092824 */ /* 0x004fca00078e0a02 */
[----:B------:R-:W-:-:S05]  /*13d20*/  IADD3 R3, R10, R9, RZ ;  /* 0x000000090a037210 */ /* 0x000fca0007ffe0ff */
[----:B------:R-:W-:Y:S01]  /*13d30*/  VIADD R2, R3, 0x7f ;  /* 0x0000007f03027836 */ /* 0x000fe20000000000 */
[----:B------:R1:W-:Y:S04]  /*13d40*/  STL [R1+0x30], R3 ;  /* 0x0000300301007387 */ /* 0x0003e80000100800 */
[----:B-1----:R-:W-:-:S04]  /*13d50*/  SHF.R.S32.HI R3, RZ, 0x1f, R2 ;  /* 0x0000001fff037819 */ /* 0x002fc80000011402 */
[----:B------:R-:W-:Y:S01]  /*13d60*/  LEA.HI R4, R3, R2, RZ, 0x7 ;  /* 0x0000000203047211 */ /* 0x000fe200078f38ff */
[----:B------:R-:W-:-:S03]  /*13d70*/  IMAD.MOV R3, RZ, RZ, -R10 ;  /* 0x000000ffff037224 */ /* 0x000fc600078e0a0a */
[----:B------:R-:W-:Y:S02]  /*13d80*/  LOP3.LUT R2, R4, 0xffffff80, RZ, 0xc0, !PT ;  /* 0xffffff8004027812 */ /* 0x000fe400078ec0ff */
[----:B------:R-:W-:Y:S02]  /*13d90*/  VIMNMX R3, RZ, R3, !PT ;  /* 0x00000003ff037248 */ /* 0x000fe40007fe0100 */
[----:B------:R-:W-:-:S04]  /*13da0*/  VIADDMNMX R2, R2, -R10, R9, PT ;  /* 0x8000000a02027246 */ /* 0x000fc80003800109 */
[----:B------:R-:W-:Y:S01]  /*13db0*/  ISETP.GT.AND P0, PT, R2, R3, PT ;  /* 0x000000030200720c */ /* 0x000fe20003f04270 */
[----:B------:R1:W-:Y:S01]  /*13dc0*/  STL [R1+0x34], R4 ;  /* 0x0000340401007387 */ /* 0x0003e20000100800 */
[----:B------:R-:W-:-:S11]  /*13dd0*/  SHF.R.U32.HI R3, RZ, 0x7, R3 ;  /* 0x00000007ff037819 */ /* 0x000fd60000011603 */
[----:B------:R-:W-:-:S05]  /*13de0*/  @P0 VIADD R2, R2, 0x7f ;  /* 0x0000007f02020836 */ /* 0x000fca0000000000 */
[----:B-1----:R-:W-:-:S04]  /*13df0*/  @P0 SHF.R.S32.HI R4, RZ, 0x1f, R2 ;  /* 0x0000001fff040819 */ /* 0x002fc80000011402 */
[----:B------:R-:W-:Y:S01]  /*13e00*/  @P0 LEA.HI R2, R4, R2, RZ, 0x7 ;  /* 0x0000000204020211 */ /* 0x000fe200078f38ff */
[----:B------:R-:W-:-:S03]  /*13e10*/  IMAD.MOV.U32 R4, RZ, RZ, R3 ;  /* 0x000000ffff047224 */ /* 0x000fc600078e0003 */
[----:B------:R-:W-:-:S04]  /*13e20*/  @P0 SHF.R.S32.HI R4, RZ, 0x7, R2 ;  /* 0x00000007ff040819 */ /* 0x000fc80000011402 */
[----:B------:R-:W-:Y:S02]  /*13e30*/  ISETP.GT.AND P1, PT, R4, R3, PT ;  /* 0x000000030400720c */ /* 0x000fe40003f24270 */
[----:B------:R-:W-:-:S11]  /*13e40*/  PLOP3.LUT P0, PT, PT, PT, PT, 0x80, 0x0 ;  /* 0x000000000000781c */ /* 0x000fd60003f0f070 */
[----:B------:R-:W-:Y:S05]  /*13e50*/  @!P1 BRA `(.L_x_445) ;  /* 0x0000001400009947 */ /* 0x000fea0003800000 */
[----:B------:R-:W-:Y:S01]  /*13e60*/  UMOV UR4, 0xffffffff ;  /* 0xffffffff00047882 */ /* 0x000fe20000000000 */
[----:B------:R-:W-:Y:S02]  /*13e70*/  SEL R2, R28, RZ, !P2 ;  /* 0x000000ff1c027207 */ /* 0x000fe40005000000 */
[----:B------:R-:W-:Y:S05]  /*13e80*/  BRA.DIV UR4, `(.L_x_446) ;  /* 0x0000005a04587947 */ /* 0x000fea000b800000 */
[----:B------:R-:W1:Y:S02]  /*13e90*/  S2R R5, SR_TID.X ;  /* 0x0000000000057919 */ /* 0x000e640000002100 */
[----:B-1----:R-:W-:-:S04]  /*13ea0*/  SHF.R.U32.HI R5, RZ, 0x5, R5 ;  /* 0x00000005ff057819 */ /* 0x002fc80000011605 */
[----:B------:R-:W-:-:S05]  /*13eb0*/  LOP3.LUT R5, R5, 0x3, RZ, 0xc0, !PT ;  /* 0x0000000305057812 */ /* 0x000fca00078ec0ff */
[----:B------:R1:W2:Y:S02]  /*13ec0*/  SHFL.IDX PT, R14, R5, RZ, 0x1f ;  /* 0x00001fff050e7589 */ /* 0x0002a400000e0000 */
.L_x_591:
[----:B--2---:R-:W-:Y:S02]  /*13ed0*/  ISETP.NE.AND P0, PT, R14, RZ, PT ;  /* 0x000000ff0e00720c */ /* 0x004fe40003f05270 */
[----:B------:R-:W-:-:S11]  /*13ee0*/  PLOP3.LUT P6, PT, PT, PT, PT, 0x8, 0x0 ;  /* 0x000000000000781c */ /* 0x000fd60003fce170 */
[----:B------:R-:W-:Y:S05]  /*13ef0*/  @P0 BRA `(.L_x_447) ;  /* 0x00000000000c0947 */ /* 0x000fea0003800000 */
[----:B------:R-:W-:-:S03]  /*13f00*/  UMOV UR4, 0xffffffff ;  /* 0xffffffff00047882 */ /* 0x000fc60000000000 */
[----:B------:R-:W-:Y:S05]  /*13f10*/  BRA.DIV UR4, `(.L_x_448) ;  /* 0x0000005a04687947 */ /* 0x000fea000b800000 */
[----:B------:R-:W-:-:S13]  /*13f20*/  ELECT P6, URZ, PT ;  /* 0x00000000003f782f */ /* 0x000fda00038c0000 */
.L_x_447:
[----:B-1----:R-:W2:Y:S01]  /*13f30*/  LDL R5, [R1+0x3c] ;  /* 0x00003c0001057983 */ /* 0x002ea20000100800 */
[----:B------:R-:W-:Y:S01]  /*13f40*/  BSSY B1, `(.L_x_449) ;  /* 0x0000008000017945 */ /* 0x000fe20003800000 */
[----:B--2---:R-:W-:-:S05]  /*13f50*/  VIADD R5, R5, 0x1 ;  /* 0x0000000105057836 */ /* 0x004fca0000000000 */
[----:B------:R-:W-:-:S04]  /*13f60*/  LEA.HI R6, R5, R5, RZ, 0x1 ;  /* 0x0000000505067211 */ /* 0x000fc800078f08ff */
[----:B------:R-:W-:-:S05]  /*13f70*/  LOP3.LUT R6, R6, 0xfffffffe, RZ, 0xc0, !PT ;  /* 0xfffffffe06067812 */ /* 0x000fca00078ec0ff */
[----:B------:R-:W-:-:S05]  /*13f80*/  IMAD.IADD R5, R5, 0x1, -R6 ;  /* 0x0000000105057824 */ /* 0x000fca00078e0a06 */
[----:B------:R-:W-:-:S04]  /*13f90*/  SHF.L.U32 R5, R5, 0x1f, RZ ;  /* 0x0000001f05057819 */ /* 0x000fc800000006ff */
[----:B------:R-:W1:Y:S02]  /*13fa0*/  SYNCS.PHASECHK.TRANS64.TRYWAIT P0, [R22+URZ+0x19c20], R5 ;  /* 0x019c2005160075a7 */ /* 0x000e64000800017f */
[----:B-1----:R-:W-:Y:S05]  /*13fb0*/  @!P0 BRA `(.L_x_450) ;  /* 0x0000005800608947 */ /* 0x002fea0003800000 */
.L_x_594:
[----:B------:R-:W-:Y:S05]  /*13fc0*/  BSYNC B1 ;  /* 0x0000000000017941 */ /* 0x000fea0003800000 */
.L_x_449:
[----:B------:R-:W-:Y:S04]  /*13fd0*/  BSSY B1, `(.L_x_451) ;  /* 0x000008b000017945 */ /* 0x000fe80003800000 */
[----:B------:R-:W-:Y:S05]  /*13fe0*/  @!P6 BRA `(.L_x_452) ;  /* 0x000000080024e947 */ /* 0x000fea0003800000 */
[----:B------:R-:W-:Y:S01]  /*13ff0*/  IMAD R8, R25, 0x8, R22 ;  /* 0x0000000819087824 */ /* 0x000fe200078e0216 */
[----:B------:R-:W-:Y:S01]  /*14000*/  SHF.L.U32 R10, R27, 0x1f, RZ ;  /* 0x0000001f1b0a7819 */ /* 0x000fe200000006ff */
[----:B------:R-:W2:Y:S01]  /*14010*/  S2R R6, SR_TID.X ;  /* 0x0000000000067919 */ /* 0x000ea20000002100 */
[----:B------:R-:W-:Y:S02]  /*14020*/  BSSY B2, `(.L_x_453) ;  /* 0x0000005000027945 */ /* 0x000fe40003800000 */
[----:B------:R-:W3:Y:S01]  /*14030*/  SYNCS.PHASECHK.TRANS64.TRYWAIT P0, [R8+URZ+0x19ca0], R10 ;  /* 0x019ca00a080075a7 */ /* 0x000ee2000800017f */
[----:B--2---:R-:W-:-:S04]  /*14040*/  LOP3.LUT R6, R6, 0x7f, RZ, 0xc0, !PT ;  /* 0x0000007f06067812 */ /* 0x004fc800078ec0ff */
[----:B------:R-:W-:Y:S01]  /*14050*/  ISETP.NE.AND P1, PT, R6, RZ, PT ;  /* 0x000000ff0600720c */ /* 0x000fe20003f25270 */
[----:B---3--:R-:W-:-:S12]  /*14060*/  @!P0 BRA `(.L_x_454) ;  /* 0x0000005800488947 */ /* 0x008fd80003800000 */
.L_x_595:
[----:B------:R-:W-:Y:S05]  /*14070*/  BSYNC B2 ;  /* 0x0000000000027941 */ /* 0x000fea0003800000 */
.L_x_453:
[----:B------:R-:W-:Y:S04]  /*14080*/  BSSY B2, `(.L_x_455) ;  /* 0x0000009000027945 */ /* 0x000fe80003800000 */
[----:B------:R-:W-:Y:S05]  /*14090*/  @P1 BRA `(.L_x_456) ;  /* 0x00000000001c1947 */ /* 0x000fea0003800000 */
[----:B-1----:R-:W1:Y:S02]  /*140a0*/  S2R R5, SR_TID.X ;  /* 0x0000000000057919 */ /* 0x002e640000002100 */
[----:B-1----:R-:W-:Y:S01]  /*140b0*/  LOP3.LUT R6, R5, 0x1f, RZ, 0xc0, !PT ;  /* 0x0000001f05067812 */ /* 0x002fe200078ec0ff */
[----:B------:R-:W-:-:S03]  /*140c0*/  IMAD.MOV.U32 R5, RZ, RZ, 0x3000 ;  /* 0x00003000ff057424 */ /* 0x000fc600078e00ff */
[----:B------:R-:W-:Y:S01]  /*140d0*/  ISETP.NE.AND P0, PT, R6, RZ, PT ;  /* 0x000000ff0600720c */ /* 0x000fe20003f05270 */
[----:B------:R3:W-:-:S12]  /*140e0*/  SYNCS.ARRIVE.TRANS64 RZ, [R8+URZ+0x19c90], R5 ;  /* 0x019c900508ff79a7 */ /* 0x0007d8000800003f */
[----:B---3--:R-:W-:Y:S05]  /*140f0*/  @!P0 BRA `(.L_x_456) ;  /* 0x0000000000048947 */ /* 0x008fea0003800000 */
[----:B------:R-:W-:Y:S01]  /*14100*/  BPT.TRAP 0x1 ;  /* 0x000000040000795c */ /* 0x000fe20000300000 */
.L_x_456:
[----:B------:R-:W-:Y:S05]  /*14110*/  BSYNC B2 ;  /* 0x0000000000027941 */ /* 0x000fea0003800000 */
.L_x_455:
[----:B------:R-:W-:Y:S01]  /*14120*/  IMAD.MOV.U32 R14, RZ, RZ, RZ ;  /* 0x000000ffff0e7224 */ /* 0x000fe200078e00ff */
[----:B------:R-:W-:Y:S01]  /*14130*/  UIADD3 UR4, UP0, UR40, 0x570, URZ ;  /* 0x0000057028047890 */ /* 0x000fe2000ff1e03f */
[----:B------:R-:W-:Y:S01]  /*14140*/  IMAD R6, R4, 0x80, R0 ;  /* 0x0000008004067824 */ /* 0x000fe200078e0200 */
[----:B------:R-:W-:Y:S01]  /*14150*/  PLOP3.LUT P0, PT, PT, PT, PT, 0x80, 0x0 ;  /* 0x000000000000781c */ /* 0x000fe20003f0f070 */
[----:B------:R-:W-:Y:S01]  /*14160*/  IMAD R7, R25, 0x3000, R22 ;  /* 0x0000300019077824 */ /* 0x000fe200078e0216 */
[----:B------:R-:W-:Y:S01]  /*14170*/  R2UR UR10, R14 ;  /* 0x000000000e0a72ca */ /* 0x000fe200000e0000 */
[----:B-1----:R-:W-:Y:S01]  /*14180*/  VIADD R5, R8, 0x19c90 ;  /* 0x00019c9008057836 */ /* 0x002fe20000000000 */
[----:B------:R-:W-:Y:S01]  /*14190*/  IADD3 R6, R6, -0x80, RZ ;  /* 0xffffff8006067810 */ /* 0x000fe20007ffe0ff */
[----:B------:R-:W-:Y:S01]  /*141a0*/  VIADD R9, R7, 0x13800 ;  /* 0x0001380007097836 */ /* 0x000fe20000000000 */
[----:B------:R-:W-:Y:S01]  /*141b0*/  UIADD3.X UR5, URZ, UR41, URZ, UP0, !UPT ;  /* 0x000000293f057290 */ /* 0x000fe200087fe43f */
[----:B------:R-:W-:Y:S01]  /*141c0*/  UMOV UR6, 0x0 ;  /* 0x0000000000067882 */ /* 0x000fe20000000000 */
[----:B------:R-:W-:-:S10]  /*141d0*/  UMOV UR7, 0x12f00000 ;  /* 0x12f0000000077882 */ /* 0x000fd40000000000 */
.L_x_457:
[----:B------:R-:W-:-:S13]  /*141e0*/  @P0 ELECT P2, URZ, PT ;  /* 0x00000000003f082f */ /* 0x000fda0003840000 */
[----:B------:R-:W-:Y:S02]  /*141f0*/  @P2 R2UR UR13, R2 ;  /* 0x00000000020d22ca */ /* 0x000fe400000e0000 */
[----:B------:R-:W-:Y:S02]  /*14200*/  @P2 R2UR UR12, R18 ;  /* 0x00000000120c22ca */ /* 0x000fe400000e0000 */
[----:B------:R-:W-:Y:S02]  /*14210*/  @P2 R2UR UR11, R6 ;  /* 0x00000000060b22ca */ /* 0x000fe400000e0000 */
[----:B------:R-:W-:Y:S02]  /*14220*/  @P2 R2UR UR9, R5 ;  /* 0x00000000050922ca */ /* 0x000fe400000e0000 */
[----:B------:R-:W-:Y:S02]  /*14230*/  @P2 R2UR UR8, R9 ;  /* 0x00000000090822ca */ /* 0x000fe400000e0000 */
[----:B------:R-:W-:-:S02]  /*14240*/  @P2 PLOP3.LUT P0, PT, P2, PT, PT, 0x8, 0x0 ;  /* 0x000000000000281c */ /* 0x000fc4000170e170 */
[----:B------:R-:W-:-:S09]  /*14250*/  PLOP3.LUT P2, PT, PT, PT, PT, 0x8, 0x0 ;  /* 0x000000000000781c */ /* 0x000fd20003f4e170 */
[----:B------:R1:W-:Y:S02]  /*14260*/  UTMALDG.4D [UR8], [UR4], desc[UR6] ;  /* 0x00000608040075b4 */ /* 0x0003e40008019000 */
[----:B-1----:R-:W-:Y:S05]  /*14270*/  @P0 BRA.U.ANY `(.L_x_457) ;  /* 0xfffffffd00d80947 */ /* 0x002fea000393ffff */
[----:B------:R-:W-:Y:S01]  /*14280*/  IMAD.MOV.U32 R13, RZ, RZ, 0x20 ;  /* 0x00000020ff0d7424 */ /* 0x000fe200078e00ff */
[----:B------:R-:W-:Y:S01]  /*14290*/  PLOP3.LUT P0, PT, PT, PT, PT, 0x80, 0x0 ;  /* 0x000000000000781c */ /* 0x000fe20003f0f070 */
[----:B------:R-:W-:Y:S01]  /*142a0*/  VIADD R9, R7, 0x14800 ;  /* 0x0001480007097836 */ /* 0x000fe20000000000 */
[----:B------:R-:W-:Y:S01]  /*142b0*/  UMOV UR6, 0x0 ;  /* 0x0000000000067882 */ /* 0x000fe20000000000 */
[----:B------:R-:W-:Y:S01]  /*142c0*/  UMOV UR7, 0x12f00000 ;  /* 0x12f0000000077882 */ /* 0x000fe20000000000 */
[----:B------:R-:W-:-:S15]  /*142d0*/  R2UR UR10, R13 ;  /* 0x000000000d0a72ca */ /* 0x000fde00000e0000 */
.L_x_458:
        /* <DEDUP_REMOVED lines=16> */
.L_x_459:
        /* <DEDUP_REMOVED lines=10> */
[----:B------:R-:W1:Y:S01]  /*14480*/  SYNCS.PHASECHK.TRANS64.TRYWAIT P0, [R8+URZ+0x19cc0], R10 ;  /* 0x019cc00a080075a7 */ /* 0x000e62000800017f */
[----:B------:R-:W-:Y:S04]  /*14490*/  BSSY B2, `(.L_x_460) ;  /* 0x0000002000027945 */ /* 0x000fe80003800000 */
[----:B-1----:R-:W-:Y:S05]  /*144a0*/  @!P0 BRA `(.L_x_461) ;  /* 0x00000054004c8947 */ /* 0x002fea0003800000 */
.L_x_596:
[----:B------:R-:W-:Y:S05]  /*144b0*/  BSYNC B2 ;  /* 0x0000000000027941 */ /* 0x000fea0003800000 */
.L_x_460:
[----:B------:R-:W-:Y:S01]  /*144c0*/  BSSY B2, `(.L_x_462) ;  /* 0x000000b000027945 */ /* 0x000fe20003800000 */
[----:B-12---:R-:W-:Y:S02]  /*144d0*/  IMAD.MOV.U32 R10, RZ, RZ, 0x0 ;  /* 0x00000000ff0a7424 */ /* 0x006fe400078e00ff */
[----:B0-----:R-:W-:Y:S01]  /*144e0*/  IMAD.MOV.U32 R11, RZ, RZ, 0x12f00000 ;  /* 0x12f00000ff0b7424 */ /* 0x001fe200078e00ff */
        /* <DEDUP_REMOVED lines=8> */
.L_x_463:
[----:B------:R-:W-:Y:S05]  /*14570*/  BSYNC B2 ;  /* 0x0000000000027941 */ /* 0x000fea0003800000 */
.L_x_462:
[----:B------:R-:W-:Y:S01]  /*14580*/  R2UR UR10, R14 ;  /* 0x000000000e0a72ca */ /* 0x000fe200000e0000 */
[----:B------:R-:W-:Y:S01]  /*14590*/  UIADD3 UR4, UP0, UR40, 0x670, URZ ;  /* 0x0000067028047890 */ /* 0x000fe2000ff1e03f */
[----:B------:R-:W-:Y:S01]  /*145a0*/  R2UR UR6, R10 ;  /* 0x000000000a0672ca */ /* 0x000fe200000e0000 */
[----:B------:R-:W-:Y:S01]  /*145b0*/  VIADD R8, R8, 0x19cb0 ;  /* 0x00019cb008087836 */ /* 0x000fe20000000000 */
[----:B------:R-:W-:Y:S01]  /*145c0*/  R2UR UR7, R11 ;  /* 0x000000000b0772ca */ /* 0x000fe200000e0000 */
[----:B------:R-:W-:Y:S01]  /*145d0*/  UIADD3.X UR5, URZ, UR41, URZ, UP0, !UPT ;  /* 0x000000293f057290 */ /* 0x000fe200087fe43f */
[----:B------:R-:W-:Y:S02]  /*145e0*/  PLOP3.LUT P0, PT, PT, PT, PT, 0x80, 0x0 ;  /* 0x000000000000781c */ /* 0x000fe40003f0f070 */
[----:B------:R-:W-:-:S11]  /*145f0*/  IADD3 R5, R7, 0x9000, RZ ;  /* 0x0000900007057810 */ /* 0x000fd60007ffe0ff */
.L_x_464:
        /* <DEDUP_REMOVED lines=15> */
.L_x_465:
        /* <DEDUP_REMOVED lines=15> */
.L_x_466:
        /* <DEDUP_REMOVED lines=9> */
[----:B--2---:R-:W-:Y:S05]  /*14870*/  @P0 BRA.U.ANY `(.L_x_466) ;  /* 0xfffffffd00d80947 */ /* 0x004fea000393ffff */
.L_x_452:
[----:B------:R-:W-:Y:S05]  /*14880*/  BSYNC B1 ;  /* 0x0000000000017941 */ /* 0x000fea0003800000 */
.L_x_451:
[----:B------:R-:W-:Y:S01]  /*14890*/  VIADD R9, R4, 0xfffffffe ;  /* 0xfffffffe04097836 */ /* 0x000fe20000000000 */
[----:B------:R-:W-:Y:S01]  /*148a0*/  PLOP3.LUT P0, PT, PT, PT, PT, 0x8, 0x0 ;  /* 0x000000000000781c */ /* 0x000fe20003f0e170 */
[----:B------:R-:W-:-:S03]  /*148b0*/  VIADD R25, R25, 0x1 ;  /* 0x0000000119197836 */ /* 0x000fc60000000000 */
[----:B------:R-:W-:Y:S02]  /*148c0*/  ISETP.GE.AND P2, PT, R9, R3, PT ;  /* 0x000000030900720c */ /* 0x000fe40003f46270 */
[----:B------:R-:W-:-:S04]  /*148d0*/  ISETP.NE.AND P1, PT, R25, 0x2, PT ;  /* 0x000000021900780c */ /* 0x000fc80003f25270 */
[----:B------:R-:W-:Y:S02]  /*148e0*/  SEL R4, RZ, 0x1, P1 ;  /* 0x00000001ff047807 */ /* 0x000fe40000800000 */
[----:B------:R-:W-:Y:S02]  /*148f0*/  SEL R25, R25, RZ, P1 ;  /* 0x000000ff19197207 */ /* 0x000fe40000800000 */
[----:B------:R-:W-:-:S03]  /*14900*/  LOP3.LUT R27, R27, R4, RZ, 0x3c, !PT ;  /* 0x000000041b1b7212 */ /* 0x000fc600078e3cff */
[----:B------:R-:W-:Y:S05]  /*14910*/  @!P2 BRA `(.L_x_445) ;  /* 0x000000080050a947 */ /* 0x000fea0003800000 */
.L_x_483:
[----:B------:R-:W-:Y:S05]  /*14920*/  YIELD ;  /* 0x0000000000007946 */ /* 0x000fea0003800000 */
        /* <DEDUP_REMOVED lines=10> */
.L_x_597:
[----:B------:R-:W-:Y:S05]  /*149d0*/  BSYNC B2 ;  /* 0x0000000000027941 */ /* 0x000fea0003800000 */
.L_x_469:
[----:B------:R-:W-:Y:S04]  /*149e0*/  BSSY B2, `(.L_x_471) ;  /* 0x0000009000027945 */ /* 0x000fe80003800000 */
[----:B------:R-:W-:Y:S05]  /*149f0*/  @P2 BRA `(.L_x_472) ;  /* 0x00000000001c2947 */ /* 0x000fea0003800000 */
[----:B------:R-:W1:Y:S02]  /*14a00*/  S2R R4, SR_TID.X ;  /* 0x0000000000047919 */ /* 0x000e640000002100 */
[----:B-1----:R-:W-:Y:S01]  /*14a10*/  LOP3.LUT R5, R4, 0x1f, RZ, 0xc0, !PT ;  /* 0x0000001f04057812 */ /* 0x002fe200078ec0ff */
[----:B------:R-:W-:-:S03]  /*14a20*/  IMAD.MOV.U32 R4, RZ, RZ, 0x3000 ;  /* 0x00003000ff047424 */ /* 0x000fc600078e00ff */
[----:B------:R-:W-:Y:S01]  /*14a30*/  ISETP.NE.AND P1, PT, R5, RZ, PT ;  /* 0x000000ff0500720c */ /* 0x000fe20003f25270 */
[----:B------:R3:W-:-:S12]  /*14a40*/  SYNCS.ARRIVE.TRANS64 RZ, [R8+URZ+0x19c90], R4 ;  /* 0x019c900408ff79a7 */ /* 0x0007d8000800003f */
[----:B---3--:R-:W-:Y:S05]  /*14a50*/  @!P1 BRA `(.L_x_472) ;  /* 0x0000000000049947 */ /* 0x008fea0003800000 */
[----:B------:R-:W-:Y:S01]  /*14a60*/  BPT.TRAP 0x1 ;  /* 0x000000040000795c */ /* 0x000fe20000300000 */
.L_x_472:
[----:B------:R-:W-:Y:S05]  /*14a70*/  BSYNC B2 ;  /* 0x0000000000027941 */ /* 0x000fea0003800000 */
.L_x_471:
[----:B------:R-:W-:Y:S01]  /*14a80*/  IMAD.MOV.U32 R12, RZ, RZ, RZ ;  /* 0x000000ffff0c7224 */ /* 0x000fe200078e00ff */
[----:B------:R-:W-:Y:S01]  /*14a90*/  UIADD3 UR4, UP0, UR40, 0x570, URZ ;  /* 0x0000057028047890 */ /* 0x000fe2000ff1e03f */
[----:B------:R-:W-:Y:S01]  /*14aa0*/  IMAD R6, R25, 0x3000, R22 ;  /* 0x0000300019067824 */ /* 0x000fe200078e0216 */
[----:B------:R-:W-:Y:S01]  /*14ab0*/  PLOP3.LUT P1, PT, PT, PT, PT, 0x80, 0x0 ;  /* 0x000000000000781c */ /* 0x000fe20003f2f070 */
[----:B-1----:R-:W-:Y:S01]  /*14ac0*/  IMAD R5, R9, 0x80, R0 ;  /* 0x0000008009057824 */ /* 0x002fe200078e0200 */
[----:B------:R-:W-:Y:S01]  /*14ad0*/  R2UR UR10, R12 ;  /* 0x000000000c0a72ca */ /* 0x000fe200000e0000 */
[----:B------:R-:W-:Y:S01]  /*14ae0*/  VIADD R4, R8, 0x19c90 ;  /* 0x00019c9008047836 */ /* 0x000fe20000000000 */
[----:B------:R-:W-:Y:S01]  /*14af0*/  UIADD3.X UR5, URZ, UR41, URZ, UP0, !UPT ;  /* 0x000000293f057290 */ /* 0x000fe200087fe43f */
[----:B------:R-:W-:Y:S01]  /*14b00*/  VIADD R10, R6, 0x13800 ;  /* 0x00013800060a7836 */ /* 0x000fe20000000000 */
[----:B------:R-:W-:Y:S01]  /*14b10*/  UMOV UR6, 0x0 ;  /* 0x0000000000067882 */ /* 0x000fe20000000000 */
[----:B------:R-:W-:-:S10]  /*14b20*/  UMOV UR7, 0x12f00000 ;  /* 0x12f0000000077882 */ /* 0x000fd40000000000 */
.L_x_473:
        /* <DEDUP_REMOVED lines=10> */
[----:B------:R-:W-:Y:S01]  /*14bd0*/  MOV R14, 0x20 ;  /* 0x00000020000e7802 */ /* 0x000fe20000000f00 */
[----:B------:R-:W-:Y:S01]  /*14be0*/  VIADD R10, R6, 0x14800 ;  /* 0x00014800060a7836 */ /* 0x000fe20000000000 */
[----:B------:R-:W-:Y:S01]  /*14bf0*/  PLOP3.LUT P1, PT, PT, PT, PT, 0x80, 0x0 ;  /* 0x000000000000781c */ /* 0x000fe20003f2f070 */
[----:B------:R-:W-:Y:S01]  /*14c00*/  UMOV UR6, 0x0 ;  /* 0x0000000000067882 */ /* 0x000fe20000000000 */
[----:B------:R-:W-:Y:S01]  /*14c10*/  R2UR UR10, R14 ;  /* 0x000000000e0a72ca */ /* 0x000fe200000e0000 */
[----:B------:R-:W-:-:S14]  /*14c20*/  UMOV UR7, 0x12f00000 ;  /* 0x12f0000000077882 */ /* 0x000fdc0000000000 */
.L_x_474:
        /* <DEDUP_REMOVED lines=16> */
.L_x_475:
        /* <DEDUP_REMOVED lines=13> */
.L_x_598:
[----:B------:R-:W-:Y:S05]  /*14e00*/  BSYNC B2 ;  /* 0x0000000000027941 */ /* 0x000fea0003800000 */
.L_x_476:
[----:B------:R-:W-:Y:S01]  /*14e10*/  BSSY B2, `(.L_x_478) ;  /* 0x000000b000027945 */ /* 0x000fe20003800000 */
[----:B------:R-:W-:Y:S02]  /*14e20*/  IMAD.MOV.U32 R10, RZ, RZ, 0x0 ;  /* 0x00000000ff0a7424 */ /* 0x000fe400078e00ff */
        /* <DEDUP_REMOVED lines=9> */
.L_x_479:
[----:B------:R-:W-:Y:S05]  /*14ec0*/  BSYNC B2 ;  /* 0x0000000000027941 */ /* 0x000fea0003800000 */
.L_x_478:
[----:B------:R-:W-:Y:S01]  /*14ed0*/  R2UR UR10, R12 ;  /* 0x000000000c0a72ca */ /* 0x000fe200000e0000 */
[----:B------:R-:W-:Y:S01]  /*14ee0*/  UIADD3 UR4, UP0, UR40, 0x670, URZ ;  /* 0x0000067028047890 */ /* 0x000fe2000ff1e03f */
[----:B------:R-:W-:Y:S01]  /*14ef0*/  R2UR UR6, R10 ;  /* 0x000000000a0672ca */ /* 0x000fe200000e0000 */
[----:B-12---:R-:W-:Y:S01]  /*14f00*/  VIADD R8, R8, 0x19cb0 ;  /* 0x00019cb008087836 */ /* 0x006fe20000000000 */
[----:B------:R-:W-:Y:S01]  /*14f10*/  R2UR UR7, R11 ;  /* 0x000000000b0772ca */ /* 0x000fe200000e0000 */
[----:B------:R-:W-:Y:S01]  /*14f20*/  VIADD R4, R6, 0x9000 ;  /* 0x0000900006047836 */ /* 0x000fe20000000000 */
[----:B------:R-:W-:Y:S01]  /*14f30*/  PLOP3.LUT P1, PT, PT, PT, PT, 0x80, 0x0 ;  /* 0x000000000000781c */ /* 0x000fe20003f2f070 */
[----:B------:R-:W-:-:S12]  /*14f40*/  UIADD3.X UR5, URZ, UR41, URZ, UP0, !UPT ;  /* 0x000000293f057290 */ /* 0x000fd800087fe43f */
.L_x_480:
        /* <DEDUP_REMOVED lines=15> */
.L_x_481:
        /* <DEDUP_REMOVED lines=15> */
.L_x_482:
        /* <DEDUP_REMOVED lines=10> */
.L_x_468:
[----:B------:R-:W-:Y:S05]  /*151d0*/  BSYNC B1 ;  /* 0x0000000000017941 */ /* 0x000fea0003800000 */
.L_x_467:
[C---:B------:R-:W-:Y:S01]  /*151e0*/  ISETP.GT.AND P2, PT, R9.reuse, R3, PT ;  /* 0x000000030900720c */ /* 0x040fe20003f44270 */
[----:B------:R-:W-:Y:S01]  /*151f0*/  VIADD R9, R9, 0xffffffff ;  /* 0xffffffff09097836 */ /* 0x000fe20000000000 */
[----:B------:R-:W-:-:S04]  /*15200*/  IADD3 R25, R25, 0x1, RZ ;  /* 0x0000000119197810 */ /* 0x000fc80007ffe0ff */
[----:B------:R-:W-:-:S04]  /*15210*/  ISETP.NE.AND P1, PT, R25, 0x2, PT ;  /* 0x000000021900780c */ /* 0x000fc80003f25270 */
[----:B------:R-:W-:Y:S02]  /*15220*/  SEL R4, RZ, 0x1, P1 ;  /* 0x00000001ff047807 */ /* 0x000fe40000800000 */
[----:B------:R-:W-:Y:S02]  /*15230*/  SEL R25, R25, RZ, P1 ;  /* 0x000000ff19197207 */ /* 0x000fe40000800000 */
[----:B------:R-:W-:Y:S01]  /*15240*/  LOP3.LUT R27, R27, R4, RZ, 0x3c, !PT ;  /* 0x000000041b1b7212 */ /* 0x000fe200078e3cff */
[----:B------:R-:W-:Y:S06]  /*15250*/  @P2 BRA `(.L_x_483) ;  /* 0xfffffff400b02947 */ /* 0x000fec000383ffff */
.L_x_445:
[----:B------:R-:W-:Y:S05]  /*15260*/  BSYNC B0 ;  /* 0x0000000000007941 */ /* 0x000fea0003800000 */
.L_x_444:
[----:B------:R-:W2:Y:S01]  /*15270*/  LDL R4, [R1+0x30] ;  /* 0x0000300001047983 */ /* 0x000ea20000100800 */
[----:B------:R-:W-:Y:S05]  /*15280*/  @!P0 WARPSYNC.ALL ;  /* 0x0000000000008948 */ /* 0x000fea0003800000 */
[----:B------:R-:W-:Y:S01]  /*15290*/  @!P0 BAR.SYNC.DEFER_BLOCKING 0xc, 0x200 ;  /* 0x0308000000008b1d */ /* 0x000fe20000010000 */
[----:B--2---:R-:W-:-:S13]  /*152a0*/  ISETP.GT.AND P0, PT, R4, RZ, PT ;  /* 0x000000ff0400720c */ /* 0x004fda0003f04270 */
[----:B------:R-:W-:Y:S05]  /*152b0*/  @P0 BRA `(.L_x_484) ;  /* 0x0000000000440947 */ /* 0x000fea0003800000 */
[----:B------:R-:W2:Y:S02]  /*152c0*/  S2R R4, SR_TID.X ;  /* 0x0000000000047919 */ /* 0x000ea40000002100 */
[----:B--2---:R-:W-:-:S04]  /*152d0*/  LOP3.LUT R4, R4, 0x7f, RZ, 0xc0, !PT ;  /* 0x0000007f04047812 */ /* 0x004fc800078ec0ff */
[----:B------:R-:W-:-:S13]  /*152e0*/  ISETP.NE.AND P0, PT, R4, RZ, PT ;  /* 0x000000ff0400720c */ /* 0x000fda0003f05270 */
[----:B------:R-:W-:Y:S05]  /*152f0*/  @P0 BRA `(.L_x_485) ;  /* 0x0000003000140947 */ /* 0x000fea0003800000 */
[----:B-1----:R-:W1:Y:S01]  /*15300*/  S2R R5, SR_LANEID ;  /* 0x0000000000057919 */ /* 0x002e620000000000 */
[----:B------:R-:W-:Y:S01]  /*15310*/  VOTEU.ANY UR4, UPT, PT ;  /* 0x0000000000047886 */ /* 0x000fe200038e0100 */
[----:B------:R-:W2:Y:S01]  /*15320*/  LDC.64 R2, c[0x0][0xc60] ;  /* 0x00031800ff027b82 */ /* 0x000ea20000000a00 */
[----:B------:R-:W1:Y:S02]  /*15330*/  FLO.U32 R0, UR4 ;  /* 0x0000000400007d00 */ /* 0x000e6400080e0000 */
[----:B-1----:R-:W-:-:S06]  /*15340*/  ISETP.EQ.U32.AND P0, PT, R0, R5, PT ;  /* 0x000000050000720c */ /* 0x002fcc0003f02070 */
[----:B------:R-:W2:Y:S07]  /*15350*/  POPC R5, UR4 ;  /* 0x0000000400057d09 */ /* 0x000eae0008000000 */
[----:B--2---:R-:W2:Y:S01]  /*15360*/  @P0 ATOMG.E.ADD.STRONG.GPU PT, R3, desc[UR42][R2.64], R5 ;  /* 0x00000005020309a8 */ /* 0x004ea200081ee1ea */
[----:B------:R-:W1:Y:S02]  /*15370*/  S2R R4, SR_LTMASK ;  /* 0x0000000000047919 */ /* 0x000e640000003900 */
[----:B-1----:R-:W-:-:S04]  /*15380*/  LOP3.LUT R4, R4, UR4, RZ, 0xc0, !PT ;  /* 0x0000000404047c12 */ /* 0x002fc8000f8ec0ff */
[----:B------:R-:W1:Y:S01]  /*15390*/  POPC R7, R4 ;  /* 0x0000000400077309 */ /* 0x000e620000000000 */
[----:B--2---:R-:W1:Y:S02]  /*153a0*/  SHFL.IDX PT, R0, R3, R0, 0x1f ;  /* 0x00001f0003007589 */ /* 0x004e6400000e0000 */
[----:B-1----:R-:W-:Y:S01]  /*153b0*/  IADD3 R16, R0, UR38, R7 ;  /* 0x0000002600107c10 */ /* 0x002fe2000fffe007 */
[----:B------:R-:W-:Y:S06]  /*153c0*/  BRA `(.L_x_485) ;  /* 0x0000002c00e07947 */ /* 0x000fec0003800000 */
.L_x_484:
        /* <DEDUP_REMOVED lines=9> */
[----:B------:R-:W-:Y:S01]  /*15460*/  MOV R13, RZ ;  /* 0x000000ff000d7202 */ /* 0x000fe20000000f00 */
[----:B------:R-:W2:Y:S01]  /*15470*/  LDC.64 R2, c[0x4][R2] ;  /* 0x0100000002027b82 */ /* 0x000ea20000000a00 */
[----:B-1----:R-:W-:Y:S02]  /*15480*/  IMAD.U32 R5, RZ, RZ, UR7 ;  /* 0x00000007ff057e24 */ /* 0x002fe4000f8e00ff */
[----:B------:R-:W-:Y:S02]  /*15490*/  IMAD.U32 R6, RZ, RZ, UR8 ;  /* 0x00000008ff067e24 */ /* 0x000fe4000f8e00ff */
[----:B------:R-:W-:-:S02]  /*154a0*/  IMAD.U32 R7, RZ, RZ, UR9 ;  /* 0x00000009ff077e24 */ /* 0x000fc4000f8e00ff */
[----:B------:R-:W-:Y:S02]  /*154b0*/  IMAD.U32 R10, RZ, RZ, UR4 ;  /* 0x00000004ff0a7e24 */ /* 0x000fe4000f8e00ff */
[----:B0-----:R-:W-:Y:S02]  /*154c0*/  IMAD.U32 R11, RZ, RZ, UR5 ;  /* 0x00000005ff0b7e24 */ /* 0x001fe4000f8e00ff */
[----:B------:R-:W-:Y:S02]  /*154d0*/  IMAD.MOV.U32 R8, RZ, RZ, 0x70 ;  /* 0x00000070ff087424 */ /* 0x000fe400078e00ff */
[----:B------:R-:W-:-:S07]  /*154e0*/  IMAD.MOV.U32 R12, RZ, RZ, 0x1 ;  /* 0x00000001ff0c7424 */ /* 0x000fce00078e00ff */
[----:B------:R-:W-:-:S07]  /*154f0*/  LEPC R20, `(.L_x_487) ;  /* 0x000000001014794e */ /* 0x000fce0000000000 */
[----:B--2---:R-:W-:Y:S05]  /*15500*/  CALL.ABS.NOINC R2 ;  /* 0x0000000002007343 */ /* 0x004fea0003c00000 */
.L_x_487:
[----:B------:R-:W-:Y:S05]  /*15510*/  BSYNC B6 ;  /* 0x0000000000067941 */ /* 0x000fea0003800000 */
.L_x_486:
        /* <DEDUP_REMOVED lines=11> */
[----:B------:R-:W2:Y:S01]  /*155d0*/  LDC.64 R2, c[0x4][R2] ;  /* 0x0100000002027b82 */ /* 0x000ea20000000a00 */
[----:B-1----:R-:W-:Y:S02]  /*155e0*/  IMAD.U32 R5, RZ, RZ, UR7 ;  /* 0x00000007ff057e24 */ /* 0x002fe4000f8e00ff */
[----:B------:R-:W-:Y:S02]  /*155f0*/  IMAD.U32 R6, RZ, RZ, UR8 ;  /* 0x00000008ff067e24 */ /* 0x000fe4000f8e00ff */
[----:B------:R-:W-:-:S02]  /*15600*/  IMAD.U32 R7, RZ, RZ, UR9 ;  /* 0x00000009ff077e24 */ /* 0x000fc4000f8e00ff */
[----:B------:R-:W-:Y:S02]  /*15610*/  IMAD.U32 R10, RZ, RZ, UR4 ;  /* 0x00000004ff0a7e24 */ /* 0x000fe4000f8e00ff */
[----:B0-----:R-:W-:Y:S02]  /*15620*/  IMAD.U32 R11, RZ, RZ, UR5 ;  /* 0x00000005ff0b7e24 */ /* 0x001fe4000f8e00ff */
[----:B------:R-:W-:Y:S02]  /*15630*/  IMAD.MOV.U32 R8, RZ, RZ, 0x70 ;  /* 0x00000070ff087424 */ /* 0x000fe400078e00ff */
[----:B------:R-:W-:Y:S02]  /*15640*/  IMAD.MOV.U32 R12, RZ, RZ, 0x1 ;  /* 0x00000001ff0c7424 */ /* 0x000fe400078e00ff */
[----:B------:R-:W-:-:S07]  /*15650*/  IMAD.MOV.U32 R13, RZ, RZ, RZ ;  /* 0x000000ffff0d7224 */ /* 0x000fce00078e00ff */
[----:B------:R-:W-:-:S07]  /*15660*/  LEPC R20, `(.L_x_489) ;  /* 0x000000001014794e */ /* 0x000fce0000000000 */
[----:B--2---:R-:W-:Y:S05]  /*15670*/  CALL.ABS.NOINC R2 ;  /* 0x0000000002007343 */ /* 0x004fea0003c00000 */
.L_x_489:
[----:B------:R-:W-:Y:S05]  /*15680*/  BSYNC B6 ;  /* 0x0000000000067941 */ /* 0x000fea0003800000 */
.L_x_488:
[----:B------:R-:W-:Y:S01]  /*15690*/  IADD3 R0, R22, 0x3000, RZ ;  /* 0x0000300016007810 */ /* 0x000fe20007ffe0ff */
[----:B------:R-:W-:Y:S03]  /*156a0*/  BSSY B6, `(.L_x_490) ;  /* 0x0000013000067945 */ /* 0x000fe60003800000 */
[----:B------:R-:W-:-:S13]  /*156b0*/  LOP3.LUT P0, RZ, R0, 0x3ff, RZ, 0xc0, !PT ;  /* 0x000003ff00ff7812 */ /* 0x000fda000780c0ff */
[----:B------:R-:W-:Y:S05]  /*156c0*/  @!P0 BRA `(.L_x_491) ;  /* 0x0000000000408947 */ /* 0x000fea0003800000 */
        /* <DEDUP_REMOVED lines=16> */
.L_x_491:
[----:B------:R-:W-:Y:S05]  /*157d0*/  BSYNC B6 ;  /* 0x0000000000067941 */ /* 0x000fea0003800000 */
.L_x_490:
[----:B------:R-:W-:Y:S01]  /*157e0*/  LOP3.LUT P6, RZ, R29, 0x1, RZ, 0xc0, !PT ;  /* 0x000000011dff7812 */ /* 0x000fe200078cc0ff */
[----:B------:R-:W-:-:S12]  /*157f0*/  BSSY B6, `(.L_x_492) ;  /* 0x0000012000067945 */ /* 0x000fd80003800000 */
[----:B------:R-:W-:Y:S05]  /*15800*/  @!P6 BRA `(.L_x_493) ;  /* 0x000000000040e947 */ /* 0x000fea0003800000 */
[----:B------:R-:W-:Y:S01]  /*15810*/  MOV R2, 0x0 ;  /* 0x0000000000027802 */ /* 0x000fe20000000f00 */
[----:B------:R-:W-:Y:S01]  /*15820*/  ULDC.64 UR4, c[0x4][0x98] ;  /* 0x0100260000047ab9 */ /* 0x000fe20000000a00 */
[----:B------:R-:W-:Y:S01]  /*15830*/  ULDC.64 UR6, c[0x4][0xa0] ;  /* 0x0100280000067ab9 */ /* 0x000fe20000000a00 */
[----:B------:R-:W-:Y:S01]  /*15840*/  ULDC.64 UR8, c[0x4][0x20] ;  /* 0x0100080000087ab9 */ /* 0x000fe20000000a00 */
[----:B------:R-:W-:Y:S01]  /*15850*/  IMAD.U32 R4, RZ, RZ, UR4 ;  /* 0x00000004ff047e24 */ /* 0x000fe2000f8e00ff */
[----:B-1----:R-:W-:Y:S01]  /*15860*/  MOV R5, UR5 ;  /* 0x0000000500057c02 */ /* 0x002fe20008000f00 */
[----:B------:R-:W1:Y:S01]  /*15870*/  LDC.64 R2, c[0x4][R2] ;  /* 0x0100000002027b82 */ /* 0x000e620000000a00 */
[----:B------:R-:W-:Y:S02]  /*15880*/  IMAD.U32 R6, RZ, RZ, UR6 ;  /* 0x00000006ff067e24 */ /* 0x000fe4000f8e00ff */
[----:B------:R-:W-:Y:S02]  /*15890*/  IMAD.U32 R7, RZ, RZ, UR7 ;  /* 0x00000007ff077e24 */ /* 0x000fe4000f8e00ff */
[----:B------:R-:W-:-:S02]  /*158a0*/  IMAD.U32 R10, RZ, RZ, UR8 ;  /* 0x00000008ff0a7e24 */ /* 0x000fc4000f8e00ff */
[----:B0-----:R-:W-:Y:S02]  /*158b0*/  IMAD.U32 R11, RZ, RZ, UR9 ;  /* 0x00000009ff0b7e24 */ /* 0x001fe4000f8e00ff */
[----:B------:R-:W-:Y:S02]  /*158c0*/  IMAD.MOV.U32 R8, RZ, RZ, 0x70 ;  /* 0x00000070ff087424 */ /* 0x000fe400078e00ff */
[----:B------:R-:W-:Y:S02]  /*158d0*/  IMAD.MOV.U32 R12, RZ, RZ, 0x1 ;  /* 0x00000001ff0c7424 */ /* 0x000fe400078e00ff */
[----:B------:R-:W-:-:S07]  /*158e0*/  IMAD.MOV.U32 R13, RZ, RZ, RZ ;  /* 0x000000ffff0d7224 */ /* 0x000fce00078e00ff */
[----:B------:R-:W-:-:S07]  /*158f0*/  LEPC R20, `(.L_x_493) ;  /* 0x000000001014794e */ /* 0x000fce0000000000 */
[----:B-1----:R-:W-:Y:S05]  /*15900*/  CALL.ABS.NOINC R2 ;  /* 0x0000000002007343 */ /* 0x002fea0003c00000 */
.L_x_493:
[----:B------:R-:W-:Y:S05]  /*15910*/  BSYNC B6 ;  /* 0x0000000000067941 */ /* 0x000fea0003800000 */
.L_x_492:
[----:B------:R-:W2:Y:S01]  /*15920*/  LDL.LU R20, [R1] ;  /* 0x0000000001147983 */ /* 0x000ea20000300800 */
[----:B------:R-:W-:Y:S02]  /*15930*/  ULDC.64 UR4, c[0x0][0x9f8] ;  /* 0x00027e0000047ab9 */ /* 0x000fe40000000a00 */
[----:B------:R-:W-:-:S04]  /*15940*/  ISETP.NE.U32.AND P0, PT, RZ, UR4, PT ;  /* 0x00000004ff007c0c */ /* 0x000fc8000bf05070 */
[----:B------:R-:W-:-:S13]  /*15950*/  ISETP.NE.AND.EX P0, PT, RZ, UR5, PT, P0 ;  /* 0x00000005ff007c0c */ /* 0x000fda000bf05300 */
[----:B------:R-:W-:-:S04]  /*15960*/  @P0 IADD3 R2, P1, R23, UR4, RZ ;  /* 0x0000000417020c10 */ /* 0x000fc8000ff3e0ff */
[----:B--2---:R-:W-:Y:S01]  /*15970*/  @P0 IADD3.X R3, R20, UR5, RZ, P1, !PT ;  /* 0x0000000514030c10 */ /* 0x004fe20008ffe4ff */
[----:B------:R-:W-:-:S04]  /*15980*/  ULDC.64 UR4, c[0x0][0xa08] ;  /* 0x0002820000047ab9 */ /* 0x000fc80000000a00 */
[----:B------:R2:W3:Y:S02]  /*15990*/  @P0 LDG.E R28, desc[UR42][R2.64] ;  /* 0x0000002a021c0981 */ /* 0x0004e4000c1e1900 */
[----:B--2---:R-:W2:Y:S02]  /*159a0*/  LDC.64 R2, c[0x0][0x418] ;  /* 0x00010600ff027b82 */ /* 0x004ea40000000a00 */
[----:B--2---:R-:W-:Y:S01]  /*159b0*/  LOP3.LUT P0, RZ, R2, UR4, RZ, 0xfc, !PT ;  /* 0x0000000402ff7c12 */ /* 0x004fe2000f80fcff */
[----:B------:R-:W-:-:S03]  /*159c0*/  UMOV UR4, 0xffffffff ;  /* 0xffffffff00047882 */ /* 0x000fc60000000000 */
[----:B------:R-:W-:Y:S02]  /*159d0*/  LOP3.LUT P0, RZ, R3, UR5, RZ, 0xfc, P0 ;  /* 0x0000000503ff7c12 */ /* 0x000fe4000800fcff */
[----:B---3--:R-:W-:Y:S02]  /*159e0*/  SHF.R.S32.HI R8, RZ, 0x1f, R28 ;  /* 0x0000001fff087819 */ /* 0x008fe4000001141c */
[----:B------:R-:W-:-:S03]  /*159f0*/  SEL R23, R28, RZ, !P0 ;  /* 0x000000ff1c177207 */ /* 0x000fc60004000000 */
[----:B------:R2:W-:Y:S01]  /*15a00*/  STL [R1], R8 ;  /* 0x0000000801007387 */ /* 0x0005e20000100800 */
[----:B------:R-:W-:Y:S05]  /*15a10*/  BRA.DIV UR4, `(.L_x_494) ;  /* 0x00000042042c7947 */ /* 0x000fea000b800000 */
[----:B------:R-:W3:Y:S02]  /*15a20*/  S2R R0, SR_TID.X ;  /* 0x0000000000007919 */ /* 0x000ee40000002100 */
[----:B---3--:R-:W-:-:S04]  /*15a30*/  SHF.R.U32.HI R0, RZ, 0x5, R0 ;  /* 0x00000005ff007819 */ /* 0x008fc80000011600 */
[----:B------:R-:W-:-:S05]  /*15a40*/  LOP3.LUT R0, R0, 0x3, RZ, 0xc0, !PT ;  /* 0x0000000300007812 */ /* 0x000fca00078ec0ff */
[----:B------:R3:W4:Y:S02]  /*15a50*/  SHFL.IDX PT, R14, R0, RZ, 0x1f ;  /* 0x00001fff000e7589 */ /* 0x00072400000e0000 */
.L_x_601:
[----:B----4-:R-:W-:Y:S02]  /*15a60*/  ISETP.NE.AND P0, PT, R14, RZ, PT ;  /* 0x000000ff0e00720c */ /* 0x010fe40003f05270 */
[----:B------:R-:W-:Y:S02]  /*15a70*/  PLOP3.LUT P1, PT, PT, PT, PT, 0x8, 0x0 ;  /* 0x000000000000781c */ /* 0x000fe40003f2e170 */
[----:B------:R-:W-:-:S11]  /*15a80*/  LOP3.LUT R29, R29, 0xfffffffe, RZ, 0xc0, !PT ;  /* 0xfffffffe1d1d7812 */ /* 0x000fd600078ec0ff */
[----:B------:R-:W-:Y:S01]  /*15a90*/  @P1 LOP3.LUT R29, R29, 0x1, RZ, 0xfc, !PT ;  /* 0x000000011d1d1812 */ /* 0x000fe200078efcff */
[----:B------:R-:W-:Y:S06]  /*15aa0*/  @P0 BRA `(.L_x_495) ;  /* 0x0000000400a00947 */ /* 0x000fec0003800000 */
[----:B------:R-:W-:-:S03]  /*15ab0*/  UMOV UR4, 0xffffffff ;  /* 0xffffffff00047882 */ /* 0x000fc60000000000 */
[----:B------:R-:W-:Y:S05]  /*15ac0*/  BRA.DIV UR4, `(.L_x_496) ;  /* 0x0000004204347947 */ /* 0x000fea000b800000 */
[----:B------:R-:W-:-:S13]  /*15ad0*/  ELECT P6, URZ, PT ;  /* 0x00000000003f782f */ /* 0x000fda00038c0000 */
.L_x_604:
[----:B------:R-:W-:Y:S05]  /*15ae0*/  @!P6 BRA `(.L_x_495) ;  /* 0x000000040090e947 */ /* 0x000fea0003800000 */
[----:B---3--:R-:W3:Y:S01]  /*15af0*/  LDL R0, [R1+0x34] ;  /* 0x0000340001007983 */ /* 0x008ee20000100800 */
[----:B------:R-:W-:-:S04]  /*15b00*/  ISETP.NE.U32.AND P0, PT, R2, RZ, PT ;  /* 0x000000ff0200720c */ /* 0x000fc80003f05070 */
[----:B------:R-:W-:Y:S02]  /*15b10*/  ISETP.NE.AND.EX P0, PT, R3, RZ, PT, P0 ;  /* 0x000000ff0300720c */ /* 0x000fe40003f05300 */
[----:B---3--:R-:W-:-:S11]  /*15b20*/  LEA.HI.SX32 R0, R0, 0xffffffff, 0x19 ;  /* 0xffffffff00007811 */ /* 0x008fd600078fcaff */
[----:B------:R-:W-:Y:S05]  /*15b30*/  @!P0 BRA `(.L_x_497) ;  /* 0x0000000000448947 */ /* 0x000fea0003800000 */
[----:B------:R-:W3:Y:S01]  /*15b40*/  LDC R7, c[0x0][0x43c] ;  /* 0x00010f00ff077b82 */ /* 0x000ee20000000800 */
[----:B------:R-:W-:Y:S01]  /*15b50*/  ULDC.64 UR4, c[0x0][0x428] ;  /* 0x00010a0000047ab9 */ /* 0x000fe20000000a00 */
[----:B---3--:R-:W-:-:S13]  /*15b60*/  ISETP.NE.AND P0, PT, R7, 0x1, PT ;  /* 0x000000010700780c */ /* 0x008fda0003f05270 */
[----:B-1----:R-:W1:Y:S02]  /*15b70*/  @P0 LDC.64 R4, c[0x0][0x440] ;  /* 0x00011000ff040b82 */ /* 0x002e640000000a00 */
        /* <DEDUP_REMOVED lines=13> */
.L_x_497:
[----:B------:R-:W-:Y:S01]  /*15c50*/  LEA R4, R24, R22, 0x3 ;  /* 0x0000001618047211 */ /* 0x000fe200078e18ff */
[----:B---3--:R-:W3:Y:S01]  /*15c60*/  S2R R2, SR_TID.X ;  /* 0x0000000000027919 */ /* 0x008ee20000002100 */
[----:B------:R-:W-:-:S04]  /*15c70*/  SHF.L.U32 R3, R26, 0x1f, RZ ;  /* 0x0000001f1a037819 */ /* 0x000fc800000006ff */
[----:B------:R-:W4:Y:S01]  /*15c80*/  SYNCS.PHASECHK.TRANS64.TRYWAIT P0, [R4+URZ+0x19c80], R3 ;  /* 0x019c8003040075a7 */ /* 0x000f22000800017f */
[----:B---3--:R-:W-:-:S04]  /*15c90*/  LOP3.LUT R2, R2, 0x7f, RZ, 0xc0, !PT ;  /* 0x0000007f02027812 */ /* 0x008fc800078ec0ff */
[----:B------:R-:W-:Y:S01]  /*15ca0*/  ISETP.NE.AND P1, PT, R2, RZ, PT ;  /* 0x000000ff0200720c */ /* 0x000fe20003f25270 */
[----:B----4-:R-:W-:-:S12]  /*15cb0*/  @!P0 BRA `(.L_x_498) ;  /* 0x0000003c00d88947 */ /* 0x010fd80003800000 */
.L_x_605:
[----:B------:R-:W-:Y:S05]  /*15cc0*/  @P1 BRA `(.L_x_499) ;  /* 0x00000000001c1947 */ /* 0x000fea0003800000 */
[----:B------:R-:W1:Y:S02]  /*15cd0*/  S2R R2, SR_TID.X ;  /* 0x0000000000027919 */ /* 0x000e640000002100 */
[----:B-1----:R-:W-:Y:S01]  /*15ce0*/  LOP3.LUT R5, R2, 0x1f, RZ, 0xc0, !PT ;  /* 0x0000001f02057812 */ /* 0x002fe200078ec0ff */
[----:B------:R-:W-:-:S03]  /*15cf0*/  IMAD.MOV.U32 R2, RZ, RZ, 0x3000 ;  /* 0x00003000ff027424 */ /* 0x000fc600078e00ff */
[----:B------:R-:W-:Y:S01]  /*15d00*/  ISETP.NE.AND P0, PT, R5, RZ, PT ;  /* 0x000000ff0500720c */ /* 0x000fe20003f05270 */
[----:B------:R4:W-:-:S12]  /*15d10*/  SYNCS.ARRIVE.TRANS64 RZ, [R4+URZ+0x19c70], R2 ;  /* 0x019c700204ff79a7 */ /* 0x0009d8000800003f */
[----:B----4-:R-:W-:Y:S05]  /*15d20*/  @!P0 BRA `(.L_x_499) ;  /* 0x0000000000048947 */ /* 0x010fea0003800000 */
[----:B------:R-:W-:Y:S01]  /*15d30*/  BPT.TRAP 0x1 ;  /* 0x000000040000795c */ /* 0x000fe20000300000 */
.L_x_499:
[----:B-1----:R-:W4:Y:S01]  /*15d40*/  LDL R5, [R1+0x4] ;  /* 0x0000040001057983 */ /* 0x002f220000100800 */
[----:B------:R-:W-:Y:S01]  /*15d50*/  IMAD R2, R24, 0x3000, R22 ;  /* 0x0000300018027824 */ /* 0x000fe200078e0216 */
[----:B------:R-:W-:Y:S01]  /*15d60*/  R2UR UR9, R4 ;  /* 0x00000000040972ca */ /* 0x000fe200000e0000 */
[----:B------:R-:W-:Y:S01]  /*15d70*/  UIADD3 UR4, UP0, UR40, 0x470, URZ ;  /* 0x0000047028047890 */ /* 0x000fe2000ff1e03f */
[----:B------:R-:W-:Y:S01]  /*15d80*/  R2UR UR12, R18 ;  /* 0x00000000120c72ca */ /* 0x000fe200000e0000 */
[----:B------:R-:W-:Y:S01]  /*15d90*/  UMOV UR10, URZ ;  /* 0x0000003f000a7c82 */ /* 0x000fe20008000000 */
[----:B------:R-:W-:Y:S01]  /*15da0*/  R2UR UR15, R2 ;  /* 0x00000000020f72ca */ /* 0x000fe200000e0000 */
[----:B------:R-:W-:Y:S01]  /*15db0*/  UIADD3.X UR5, URZ, UR41, URZ, UP0, !UPT ;  /* 0x000000293f057290 */ /* 0x000fe200087fe43f */
[----:B-----5:R-:W-:Y:S01]  /*15dc0*/  R2UR UR13, R23 ;  /* 0x00000000170d72ca */ /* 0x020fe200000e0000 */
[----:B------:R-:W-:Y:S01]  /*15dd0*/  UMOV UR6, 0x0 ;  /* 0x0000000000067882 */ /* 0x000fe20000000000 */
[----:B------:R-:W-:Y:S01]  /*15de0*/  UMOV UR7, 0x14f00000 ;  /* 0x14f0000000077882 */ /* 0x000fe20000000000 */
[----:B------:R-:W-:-:S04]  /*15df0*/  UMOV UR16, 0x20 ;  /* 0x0000002000107882 */ /* 0x000fc80000000000 */
[----:B------:R-:W-:-:S04]  /*15e00*/  UIADD3 UR9, UR9, 0x19c70, URZ ;  /* 0x00019c7009097890 */ /* 0x000fc8000fffe03f */
[----:B------:R-:W-:Y:S02]  /*15e10*/  UIADD3 UR8, UR15, 0x9000, URZ ;  /* 0x000090000f087890 */ /* 0x000fe4000fffe03f */
[----:B------:R-:W-:Y:S02]  /*15e20*/  UIADD3 UR14, UR15, 0xa000, URZ ;  /* 0x0000a0000f0e7890 */ /* 0x000fe4000fffe03f */
[----:B------:R-:W-:Y:S01]  /*15e30*/  UIADD3 UR15, UR15, 0xb000, URZ ;  /* 0x0000b0000f0f7890 */ /* 0x000fe2000fffe03f */
[----:B----4-:R-:W-:-:S05]  /*15e40*/  IMAD R0, R0, 0x80, R5 ;  /* 0x0000008000007824 */ /* 0x010fca00078e0205 */
[----:B------:R-:W-:-:S13]  /*15e50*/  R2UR UR11, R0 ;  /* 0x00000000000b72ca */ /* 0x000fda00000e0000 */
[----:B------:R1:W-:Y:S02]  /*15e60*/  UTMALDG.4D [UR8], [UR4], desc[UR6] ;  /* 0x00000608040075b4 */ /* 0x0003e40008019000 */
[----:B-1----:R-:W-:Y:S01]  /*15e70*/  UMOV UR8, UR14 ;  /* 0x0000000e00087c82 */ /* 0x002fe20008000000 */
[----:B------:R-:W-:Y:S01]  /*15e80*/  UMOV UR10, UR16 ;  /* 0x00000010000a7c82 */ /* 0x000fe20008000000 */
[----:B------:R-:W-:Y:S01]  /*15e90*/  UMOV UR14, 0x40 ;  /* 0x00000040000e7882 */ /* 0x000fe20000000000 */
[----:B------:R1:W-:Y:S02]  /*15ea0*/  UTMALDG.4D [UR8], [UR4], desc[UR6] ;  /* 0x00000608040075b4 */ /* 0x0003e40008019000 */
[----:B-1----:R-:W-:Y:S01]  /*15eb0*/  UMOV UR8, UR15 ;  /* 0x0000000f00087c82 */ /* 0x002fe20008000000 */
[----:B------:R-:W-:Y:S02]  /*15ec0*/  UMOV UR10, UR14 ;  /* 0x0000000e000a7c82 */ /* 0x000fe40008000000 */
[----:B------:R1:W-:Y:S01]  /*15ed0*/  UTMALDG.4D [UR8], [UR4], desc[UR6] ;  /* 0x00000608040075b4 */ /* 0x0003e20008019000 */
[----:B------:R-:W4:Y:S02]  /*15ee0*/  SYNCS.PHASECHK.TRANS64.TRYWAIT P0, [R4+URZ+0x19c40], R3 ;  /* 0x019c4003040075a7 */ /* 0x000f24000800017f */
[----:B-1--4-:R-:W-:Y:S05]  /*15ef0*/  @!P0 BRA `(.L_x_500) ;  /* 0x0000003c005c8947 */ /* 0x012fea0003800000 */
.L_x_606:
[----:B------:R-:W-:Y:S05]  /*15f00*/  @P1 BRA `(.L_x_501) ;  /* 0x00000000001c1947 */ /* 0x000fea0003800000 */
[----:B------:R-:W4:Y:S01]  /*15f10*/  S2R R5, SR_TID.X ;  /* 0x0000000000057919 */ /* 0x000f220000002100 */
[----:B-1-3--:R-:W-:-:S04]  /*15f20*/  IMAD.MOV.U32 R3, RZ, RZ, 0x3000 ;  /* 0x00003000ff037424 */ /* 0x00afc800078e00ff */
[----:B------:R1:W-:Y:S01]  /*15f30*/  SYNCS.ARRIVE.TRANS64 RZ, [R4+URZ+0x19c30], R3 ;  /* 0x019c300304ff79a7 */ /* 0x0003e2000800003f */
[----:B----4-:R-:W-:-:S04]  /*15f40*/  LOP3.LUT R5, R5, 0x1f, RZ, 0xc0, !PT ;  /* 0x0000001f05057812 */ /* 0x010fc800078ec0ff */
[----:B------:R-:W-:-:S13]  /*15f50*/  ISETP.NE.AND P0, PT, R5, RZ, PT ;  /* 0x000000ff0500720c */ /* 0x000fda0003f05270 */
[----:B-1----:R-:W-:Y:S05]  /*15f60*/  @!P0 BRA `(.L_x_501) ;  /* 0x0000000000048947 */ /* 0x002fea0003800000 */
[----:B------:R-:W-:Y:S01]  /*15f70*/  BPT.TRAP 0x1 ;  /* 0x000000040000795c */ /* 0x000fe20000300000 */
.L_x_501:
[----:B------:R-:W-:Y:S01]  /*15f80*/  R2UR UR15, R2 ;  /* 0x00000000020f72ca */ /* 0x000fe200000e0000 */
[----:B------:R-:W-:Y:S01]  /*15f90*/  UIADD3 UR4, UP0, UR40, 0x370, URZ ;  /* 0x0000037028047890 */ /* 0x000fe2000ff1e03f */
[----:B------:R-:W-:Y:S01]  /*15fa0*/  R2UR UR9, R4 ;  /* 0x00000000040972ca */ /* 0x000fe200000e0000 */
[----:B------:R-:W-:Y:S01]  /*15fb0*/  UMOV UR10, URZ ;  /* 0x0000003f000a7c82 */ /* 0x000fe20008000000 */
[----:B------:R-:W-:Y:S01]  /*15fc0*/  R2UR UR11, R0 ;  /* 0x00000000000b72ca */ /* 0x000fe200000e0000 */
[----:B------:R-:W-:Y:S01]  /*15fd0*/  UIADD3.X UR5, URZ, UR41, URZ, UP0, !UPT ;  /* 0x000000293f057290 */ /* 0x000fe200087fe43f */
[----:B------:R-:W-:Y:S01]  /*15fe0*/  R2UR UR12, R18 ;  /* 0x00000000120c72ca */ /* 0x000fe200000e0000 */
[----:B------:R-:W-:Y:S01]  /*15ff0*/  UMOV UR6, 0x0 ;  /* 0x0000000000067882 */ /* 0x000fe20000000000 */
[----:B------:R-:W-:Y:S01]  /*16000*/  R2UR UR13, R23 ;  /* 0x00000000170d72ca */ /* 0x000fe200000e0000 */
[----:B------:R-:W-:Y:S01]  /*16010*/  UMOV UR7, 0x14f00000 ;  /* 0x14f0000000077882 */ /* 0x000fe20000000000 */
[----:B------:R-:W-:Y:S01]  /*16020*/  UMOV UR16, 0x20 ;  /* 0x0000002000107882 */ /* 0x000fe20000000000 */
[----:B------:R-:W-:-:S02]  /*16030*/  PLOP3.LUT P0, PT, PT, PT, PT, 0x80, 0x0 ;  /* 0x000000000000781c */ /* 0x000fc40003f0f070 */
[----:B------:R-:W-:Y:S01]  /*16040*/  UIADD3 UR8, UR15, 0x13800, URZ ;  /* 0x000138000f087890 */ /* 0x000fe2000fffe03f */
[----:B------:R-:W-:Y:S01]  /*16050*/  LOP3.LUT R29, R29, 0xfffffffe, RZ, 0xc0, !PT ;  /* 0xfffffffe1d1d7812 */ /* 0x000fe200078ec0ff */
[----:B------:R-:W-:Y:S02]  /*16060*/  UIADD3 UR9, UR9, 0x19c30, URZ ;  /* 0x00019c3009097890 */ /* 0x000fe4000fffe03f */
[----:B------:R-:W-:Y:S02]  /*16070*/  UIADD3 UR14, UR15, 0x14800, URZ ;  /* 0x000148000f0e7890 */ /* 0x000fe4000fffe03f */
[----:B------:R-:W-:-:S05]  /*16080*/  UIADD3 UR15, UR15, 0x15800, URZ ;  /* 0x000158000f0f7890 */ /* 0x000fca000fffe03f */
[----:B------:R4:W-:Y:S01]  /*16090*/  UTMALDG.4D [UR8], [UR4], desc[UR6] ;  /* 0x00000608040075b4 */ /* 0x0009e20008019000 */
[----:B------:R-:W-:Y:S01]  /*160a0*/  @P0 LOP3.LUT R29, R29, 0x1, RZ, 0xfc, !PT ;  /* 0x000000011d1d0812 */ /* 0x000fe200078efcff */
[----:B----4-:R-:W-:Y:S01]  /*160b0*/  UMOV UR8, UR14 ;  /* 0x0000000e00087c82 */ /* 0x010fe20008000000 */
[----:B------:R-:W-:Y:S01]  /*160c0*/  UMOV UR10, UR16 ;  /* 0x00000010000a7c82 */ /* 0x000fe20008000000 */
[----:B------:R-:W-:Y:S01]  /*160d0*/  UMOV UR14, 0x40 ;  /* 0x00000040000e7882 */ /* 0x000fe20000000000 */
[----:B------:R4:W-:Y:S02]  /*160e0*/  UTMALDG.4D [UR8], [UR4], desc[UR6] ;  /* 0x00000608040075b4 */ /* 0x0009e40008019000 */
[----:B----4-:R-:W-:Y:S01]  /*160f0*/  UMOV UR8, UR15 ;  /* 0x0000000f00087c82 */ /* 0x010fe20008000000 */
[----:B------:R-:W-:Y:S02]  /*16100*/  UMOV UR10, UR14 ;  /* 0x0000000e000a7c82 */ /* 0x000fe40008000000 */
[----:B------:R4:W-:Y:S02]  /*16110*/  UTMALDG.4D [UR8], [UR4], desc[UR6] ;  /* 0x00000608040075b4 */ /* 0x0009e40008019000 */
[----:B----4-:R-:W-:Y:S01]  /*16120*/  NOP ;  /* 0x0000000000007918 */ /* 0x010fe20000000000 */
.L_x_495:
[----:B-1-3--:R-:W3:Y:S04]  /*16130*/  LDL.LU R4, [R1+0x1c] ;  /* 0x00001c0001047983 */ /* 0x00aee80000300800 */
[----:B------:R-:W4:Y:S04]  /*16140*/  LDL.LU R6, [R1+0x14] ;  /* 0x0000140001067983 */ /* 0x000f280000300800 */
[----:B------:R-:W5:Y:S01]  /*16150*/  LDL.LU R3, [R1+0x28] ;  /* 0x0000280001037983 */ /* 0x000f620000300800 */
[----:B------:R-:W-:Y:S05]  /*16160*/  WARPSYNC.ALL ;  /* 0x0000000000007948 */ /* 0x000fea0003800000 */
[----:B------:R-:W-:Y:S01]  /*16170*/  ULDC.64 UR6, c[0x0][0xa00] ;  /* 0x0002800000067ab9 */ /* 0x000fe20000000a00 */
[----:B------:R-:W-:Y:S01]  /*16180*/  ULDC.64 UR4, c[0x0][0x298] ;  /* 0x0000a60000047ab9 */ /* 0x000fe20000000a00 */
[----:B------:R-:W-:Y:S01]  /*16190*/  BAR.SYNC.DEFER_BLOCKING 0x8, 0x200 ;  /* 0x0208000000007b1d */ /* 0x000fe20000010000 */
[----:B------:R-:W-:Y:S01]  /*161a0*/  ISETP.NE.U32.AND P0, PT, RZ, UR6, PT ;  /* 0x00000006ff007c0c */ /* 0x000fe2000bf05070 */
[----:B------:R-:W-:-:S03]  /*161b0*/  VIADD R0, R22, 0xf000 ;  /* 0x0000f00016007836 */ /* 0x000fc60000000000 */
[----:B------:R-:W-:Y:S01]  /*161c0*/  ISETP.NE.AND.EX P0, PT, RZ, UR7, PT, P0 ;  /* 0x00000007ff007c0c */ /* 0x000fe2000bf05300 */
[----:B------:R-:W-:Y:S01]  /*161d0*/  BSSY B6, `(.L_x_502) ;  /* 0x0000020000067945 */ /* 0x000fe20003800000 */
[----:B------:R-:W-:Y:S02]  /*161e0*/  LOP3.LUT P1, RZ, R0, 0x9f, RZ, 0xc0, !PT ;  /* 0x0000009f00ff7812 */ /* 0x000fe4000782c0ff */
[----:B---3--:R-:W-:-:S05]  /*161f0*/  SHF.R.S32.HI R2, RZ, 0x1f, R4 ;  /* 0x0000001fff027819 */ /* 0x008fca0000011404 */
[----:B------:R-:W-:Y:S01]  /*16200*/  IMAD R2, R2, UR4, RZ ;  /* 0x0000000402027c24 */ /* 0x000fe2000f8e02ff */
[----:B-----5:R-:W-:-:S03]  /*16210*/  SEL R3, R3, RZ, !P0 ;  /* 0x000000ff03037207 */ /* 0x020fc60004000000 */
[----:B------:R-:W-:Y:S01]  /*16220*/  IMAD R0, R4, UR5, R2 ;  /* 0x0000000504007c24 */ /* 0x000fe2000f8e0202 */
[----:B----4-:R-:W-:Y:S01]  /*16230*/  SEL R2, R6, RZ, !P0 ;  /* 0x000000ff06027207 */ /* 0x010fe20004000000 */
[----:B------:R-:W-:-:S05]  /*16240*/  IMAD.WIDE.U32 R4, R4, UR4, RZ ;  /* 0x0000000404047c25 */ /* 0x000fca000f8e00ff */
[----:B------:R-:W-:Y:S04]  /*16250*/  STL.64 [R1+0x20], R4 ;  /* 0x0000200401007387 */ /* 0x000fe80000100a00 */
[----:B------:R1:W-:Y:S04]  /*16260*/  STL [R1+0x14], R2 ;  /* 0x0000140201007387 */ /* 0x0003e80000100800 */
[----:B------:R3:W-:Y:S01]  /*16270*/  STL [R1+0x40], R3 ;  /* 0x0000400301007387 */ /* 0x0007e20000100800 */
[----:B-1----:R-:W-:Y:S01]  /*16280*/  IMAD.IADD R2, R5, 0x1, R0 ;  /* 0x0000000105027824 */ /* 0x002fe200078e0200 */
[----:B------:R-:W-:-:S05]  /*16290*/  SHF.R.S32.HI R0, RZ, 0x1f, R18 ;  /* 0x0000001fff007819 */ /* 0x000fca0000011412 */
[----:B------:R3:W-:Y:S04]  /*162a0*/  STL [R1+0x28], R0 ;  /* 0x0000280001007387 */ /* 0x0007e80000100800 */
[----:B------:R3:W-:Y:S01]  /*162b0*/  STL [R1+0x1c], R2 ;  /* 0x00001c0201007387 */ /* 0x0007e20000100800 */
[----:B------:R-:W-:Y:S05]  /*162c0*/  @!P1 BRA `(.L_x_503) ;  /* 0x0000000000409947 */ /* 0x000fea0003800000 */
[----:B---3--:R-:W-:Y:S01]  /*162d0*/  MOV R2, 0x0 ;  /* 0x0000000000027802 */ /* 0x008fe20000000f00 */
[----:B------:R-:W-:Y:S01]  /*162e0*/  ULDC.64 UR4, c[0x4][0x98] ;  /* 0x0100260000047ab9 */ /* 0x000fe20000000a00 */
[----:B------:R-:W-:Y:S01]  /*162f0*/  ULDC.64 UR6, c[0x4][0xa0] ;  /* 0x0100280000067ab9 */ /* 0x000fe20000000a00 */
[----:B------:R-:W-:Y:S01]  /*16300*/  ULDC.64 UR8, c[0x4][0x28] ;  /* 0x01000a0000087ab9 */ /* 0x000fe20000000a00 */
[----:B------:R-:W-:Y:S01]  /*16310*/  IMAD.U32 R4, RZ, RZ, UR4 ;  /* 0x00000004ff047e24 */ /* 0x000fe2000f8e00ff */
[----:B0-----:R-:W-:Y:S01]  /*16320*/  MOV R11, UR9 ;  /* 0x00000009000b7c02 */ /* 0x001fe20008000f00 */
[----:B------:R-:W0:Y:S01]  /*16330*/  LDC.64 R2, c[0x4][R2] ;  /* 0x0100000002027b82 */ /* 0x000e220000000a00 */
[----:B------:R-:W-:Y:S02]  /*16340*/  IMAD.U32 R5, RZ, RZ, UR5 ;  /* 0x00000005ff057e24 */ /* 0x000fe4000f8e00ff */
[----:B------:R-:W-:Y:S02]  /*16350*/  IMAD.U32 R6, RZ, RZ, UR6 ;  /* 0x00000006ff067e24 */ /* 0x000fe4000f8e00ff */
[----:B------:R-:W-:-:S02]  /*16360*/  IMAD.U32 R7, RZ, RZ, UR7 ;  /* 0x00000007ff077e24 */ /* 0x000fc4000f8e00ff */
[----:B------:R-:W-:Y:S02]  /*16370*/  IMAD.U32 R10, RZ, RZ, UR8 ;  /* 0x00000008ff0a7e24 */ /* 0x000fe4000f8e00ff */
[----:B--2---:R-:W-:Y:S02]  /*16380*/  IMAD.MOV.U32 R8, RZ, RZ, 0x70 ;  /* 0x00000070ff087424 */ /* 0x004fe400078e00ff */
[----:B------:R-:W-:Y:S02]  /*16390*/  IMAD.MOV.U32 R12, RZ, RZ, 0x1 ;  /* 0x00000001ff0c7424 */ /* 0x000fe400078e00ff */
[----:B------:R-:W-:-:S07]  /*163a0*/  IMAD.MOV.U32 R13, RZ, RZ, RZ ;  /* 0x000000ffff0d7224 */ /* 0x000fce00078e00ff */
[----:B------:R-:W-:-:S07]  /*163b0*/  LEPC R20, `(.L_x_503) ;  /* 0x000000001014794e */ /* 0x000fce0000000000 */
[----:B0-----:R-:W-:Y:S05]  /*163c0*/  CALL.ABS.NOINC R2 ;  /* 0x0000000002007343 */ /* 0x001fea0003c00000 */
.L_x_503:
[----:B------:R-:W-:Y:S05]  /*163d0*/  BSYNC B6 ;  /* 0x0000000000067941 */ /* 0x000fea0003800000 */
.L_x_502:
[----:B---3--:R-:W3:Y:S01]  /*163e0*/  LDL.LU R0, [R1+0x1c] ;  /* 0x00001c0001007983 */ /* 0x008ee20000300800 */
[----:B------:R-:W1:Y:S01]  /*163f0*/  LDC R9, c[0x0][0x448] ;  /* 0x00011200ff097b82 */ /* 0x000e620000000800 */
[----:B------:R-:W-:Y:S01]  /*16400*/  ULDC.64 UR4, c[0x0][0x2d8] ;  /* 0x0000b60000047ab9 */ /* 0x000fe20000000a00 */
[----:B------:R-:W-:Y:S01]  /*16410*/  ULDC.64 UR6, c[0x0][0x2c8] ;  /* 0x0000b20000067ab9 */ /* 0x000fe20000000a00 */
[----:B------:R-:W3:Y:S01]  /*16420*/  LDL.LU.64 R2, [R1+0x20] ;  /* 0x0000200001027983 */ /* 0x000ee20000300a00 */
[----:B------:R-:W-:-:S03]  /*16430*/  ULDC.64 UR8, c[0x0][0x280] ;  /* 0x0000a00000087ab9 */ /* 0x000fc60000000a00 */
[----:B------:R-:W4:Y:S04]  /*16440*/  LDL.LU R20, [R1+0x28] ;  /* 0x0000280001147983 */ /* 0x000f280000300800 */
[----:B------:R-:W4:Y:S04]  /*16450*/  LDL.LU R21, [R1+0x40] ;  /* 0x0000400001157983 */ /* 0x000f280000300800 */
[----:B------:R-:W4:Y:S01]  /*16460*/  LDL.LU R4, [R1+0x14] ;  /* 0x0000140001047983 */ /* 0x000f220000300800 */
[----:B-1----:R-:W-:-:S13]  /*16470*/  ISETP.NE.AND P0, PT, R9, 0x1, PT ;  /* 0x000000010900780c */ /* 0x002fda0003f05270 */
[----:B------:R-:W1:Y:S08]  /*16480*/  @P0 LDC R5, c[0x0][0x450] ;  /* 0x00011400ff050b82 */ /* 0x000e700000000800 */
[----:B--2---:R-:W2:Y:S01]  /*16490*/  @P0 LDC R8, c[0x0][0x450] ;  /* 0x00011400ff080b82 */ /* 0x004ea20000000800 */
[----:B---3--:R-:W-:Y:S02]  /*164a0*/  IMAD.MOV.U32 R3, RZ, RZ, R0 ;  /* 0x000000ffff037224 */ /* 0x008fe400078e0000 */
[----:B----4-:R-:W-:-:S02]  /*164b0*/  IMAD R0, R20, UR4, RZ ;  /* 0x0000000414007c24 */ /* 0x010fc4000f8e02ff */
[C---:B------:R-:W-:Y:S01]  /*164c0*/  IMAD.WIDE.U32 R2, R18.reuse, UR4, R2 ;  /* 0x0000000412027c25 */ /* 0x040fe2000f8e0002 */
[----:B------:R-:W3:Y:S03]  /*164d0*/  S2R R20, SR_TID.X ;  /* 0x0000000000147919 */ /* 0x000ee60000002100 */
[----:B------:R-:W-:Y:S01]  /*164e0*/  IMAD R0, R18, UR5, R0 ;  /* 0x0000000512007c24 */ /* 0x000fe2000f8e0200 */
[----:B------:R-:W-:-:S03]  /*164f0*/  ULDC.64 UR4, c[0x0][0x2e0] ;  /* 0x0000b80000047ab9 */ /* 0x000fc60000000a00 */
[----:B------:R-:W-:Y:S02]  /*16500*/  IMAD.IADD R3, R3, 0x1, R0 ;  /* 0x0000000103037824 */ /* 0x000fe400078e0200 */
[----:B------:R-:W-:Y:S02]  /*16510*/  IMAD R0, R21, UR4, RZ ;  /* 0x0000000415007c24 */ /* 0x000fe4000f8e02ff */
[----:B------:R-:W4:Y:S01]  /*16520*/  S2R R21, SR_TID.X ;  /* 0x0000000000157919 */ /* 0x000f220000002100 */
[----:B------:R-:W-:-:S04]  /*16530*/  IMAD.WIDE.U32 R2, R4, UR4, R2 ;  /* 0x0000000404027c25 */ /* 0x000fc8000f8e0002 */
[----:B------:R-:W-:Y:S01]  /*16540*/  IMAD R0, R4, UR5, R0 ;  /* 0x0000000504007c24 */ /* 0x000fe2000f8e0200 */
[----:B------:R-:W-:Y:S01]  /*16550*/  ULDC.64 UR4, c[0x0][0x2d0] ;  /* 0x0000b40000047ab9 */ /* 0x000fe20000000a00 */
[----:B------:R-:W0:Y:S02]  /*16560*/  @P0 LDC R4, c[0x0][0x44c] ;  /* 0x00011300ff040b82 */ /* 0x000e240000000800 */
[----:B------:R-:W-:Y:S01]  /*16570*/  IMAD.IADD R3, R3, 0x1, R0 ;  /* 0x0000000103037824 */ /* 0x000fe200078e0200 */
[----:B---3--:R-:W-:-:S04]  /*16580*/  LOP3.LUT R20, R20, 0x7f, RZ, 0xc0, !PT ;  /* 0x0000007f14147812 */ /* 0x008fc800078ec0ff */
[----:B------:R-:W-:Y:S01]  /*16590*/  SHF.R.U32.HI R20, RZ, 0x1, R20 ;  /* 0x00000001ff147819 */ /* 0x000fe20000011614 */
[----:B----4-:R-:W-:Y:S02]  /*165a0*/  IMAD.SHL.U32 R6, R21, 0x40, RZ ;  /* 0x0000004015067824 */ /* 0x010fe400078e00ff */
[----:B------:R3:W5:Y:S03]  /*165b0*/  LDL R21, [R1+0x38] ;  /* 0x0000380001157983 */ /* 0x0007660000100800 */
[----:B------:R-:W-:-:S05]  /*165c0*/  LOP3.LUT R6, R20, 0x40, R6, 0xf8, !PT ;  /* 0x0000004014067812 */ /* 0x000fca00078ef806 */
[----:B------:R-:W-:-:S04]  /*165d0*/  IMAD R0, R17, 0xc0, R6 ;  /* 0x000000c011007824 */ /* 0x000fc800078e0206 */
[----:B0-----:R-:W-:-:S04]  /*165e0*/  @P0 IMAD.HI.U32 R6, R0, R4, RZ ;  /* 0x0000000400060227 */ /* 0x001fc800078e00ff */
[----:B------:R-:W-:Y:S01]  /*165f0*/  IMAD.MOV.U32 R4, RZ, RZ, R0 ;  /* 0x000000ffff047224 */ /* 0x000fe200078e0000 */
[----:B-1----:R-:W-:-:S04]  /*16600*/  @P0 SHF.R.U32.HI R4, RZ, R5, R6 ;  /* 0x00000005ff040219 */ /* 0x002fc80000011606 */
[--C-:B------:R-:W-:Y:S01]  /*16610*/  SHF.R.S32.HI R5, RZ, 0x1f, R4.reuse ;  /* 0x0000001fff057819 */ /* 0x100fe20000011404 */
[----:B------:R-:W-:-:S04]  /*16620*/  IMAD.MOV R6, RZ, RZ, -R4 ;  /* 0x000000ffff067224 */ /* 0x000fc800078e0a04 */
[----:B------:R-:W-:Y:S02]  /*16630*/  IMAD R5, R5, UR4, RZ ;  /* 0x0000000405057c24 */ /* 0x000fe4000f8e02ff */
[----:B------:R-:W-:Y:S02]  /*16640*/  IMAD R6, R9, R6, R0 ;  /* 0x0000000609067224 */ /* 0x000fe400078e0200 */
[C---:B------:R-:W-:Y:S02]  /*16650*/  IMAD R7, R4.reuse, UR5, R5 ;  /* 0x0000000504077c24 */ /* 0x040fe4000f8e0205 */
[----:B------:R-:W-:-:S04]  /*16660*/  IMAD.WIDE.U32 R4, R4, UR4, R2 ;  /* 0x0000000404047c25 */ /* 0x000fc8000f8e0002 */
[----:B------:R-:W-:Y:S01]  /*16670*/  IMAD.IADD R5, R5, 0x1, R7 ;  /* 0x0000000105057824 */ /* 0x000fe200078e0207 */
[----:B------:R-:W-:Y:S01]  /*16680*/  SHF.R.S32.HI R7, RZ, 0x1f, R6 ;  /* 0x0000001fff077819 */ /* 0x000fe20000011406 */
[----:B------:R-:W-:-:S04]  /*16690*/  IMAD.WIDE.U32 R4, R6, UR6, R4 ;  /* 0x0000000606047c25 */ /* 0x000fc8000f8e0004 */
[----:B------:R-:W-:-:S04]  /*166a0*/  IMAD R7, R7, UR6, RZ ;  /* 0x0000000607077c24 */ /* 0x000fc8000f8e02ff */
[----:B------:R-:W-:Y:S01]  /*166b0*/  IMAD R7, R6, UR7, R7 ;  /* 0x0000000706077c24 */ /* 0x000fe2000f8e0207 */
[----:B------:R-:W-:-:S04]  /*166c0*/  IADD3 R6, P1, R4, UR8, RZ ;  /* 0x0000000804067c10 */ /* 0x000fc8000ff3e0ff */
[----:B------:R-:W-:Y:S02]  /*166d0*/  IADD3.X R4, R5, UR9, R7, P1, !PT ;  /* 0x0000000905047c10 */ /* 0x000fe40008ffe407 */
[----:B------:R-:W0:Y:S01]  /*166e0*/  @P0 LDC R7, c[0x0][0x44c] ;  /* 0x00011300ff070b82 */ /* 0x000e220000000800 */
[----:B------:R-:W-:-:S05]  /*166f0*/  IADD3 R0, R0, 0x80, RZ ;  /* 0x0000008000007810 */ /* 0x000fca0007ffe0ff */
[----:B------:R-:W-:Y:S02]  /*16700*/  IMAD.MOV.U32 R5, RZ, RZ, R0 ;  /* 0x000000ffff057224 */ /* 0x000fe400078e0000 */
[----:B0-----:R-:W-:-:S05]  /*16710*/  @P0 IMAD.HI.U32 R7, R0, R7, RZ ;  /* 0x0000000700070227 */ /* 0x001fca00078e00ff */
[----:B--2---:R-:W-:Y:S02]  /*16720*/  @P0 SHF.R.U32.HI R5, RZ, R8, R7 ;  /* 0x00000008ff050219 */ /* 0x004fe40000011607 */
[----:B------:R3:W5:Y:S01]  /*16730*/  LDL R8, [R1+0x18] ;  /* 0x0000180001087983 */ /* 0x0007620000100800 */
[----:B------:R-:W0:Y:S01]  /*16740*/  S2R R11, SR_TID.X ;  /* 0x00000000000b7919 */ /* 0x000e220000002100 */
[----:B------:R-:W1:Y:S01]  /*16750*/  S2R R20, SR_TID.X ;  /* 0x0000000000147919 */ /* 0x000e620000002100 */
[----:B------:R-:W-:-:S04]  /*16760*/  IMAD.MOV R7, RZ, RZ, -R5 ;  /* 0x000000ffff077224 */ /* 0x000fc800078e0a05 */
[----:B------:R-:W-:Y:S01]  /*16770*/  IMAD R0, R9, R7, R0 ;  /* 0x0000000709007224 */ /* 0x000fe200078e0200 */
[----:B------:R-:W-:Y:S01]  /*16780*/  SHF.R.S32.HI R7, RZ, 0x1f, R5 ;  /* 0x0000001fff077819 */ /* 0x000fe20000011405 */
[----:B------:R-:W-:-:S04]  /*16790*/  IMAD.WIDE.U32 R2, R5, UR4, R2 ;  /* 0x0000000405027c25 */ /* 0x000fc8000f8e0002 */
[----:B------:R-:W-:Y:S01]  /*167a0*/  IMAD R7, R7, UR4, RZ ;  /* 0x0000000407077c24 */ /* 0x000fe2000f8e02ff */
[----:B------:R-:W-:-:S03]  /*167b0*/  ULDC UR4, c[0x0][0x2b8] ;  /* 0x0000ae0000047ab9 */ /* 0x000fc60000000800 */
[----:B------:R-:W-:Y:S01]  /*167c0*/  IMAD R7, R5, UR5, R7 ;  /* 0x0000000505077c24 */ /* 0x000fe2000f8e0207 */
[----:B------:R-:W-:-:S03]  /*167d0*/  SHF.R.S32.HI R5, RZ, 0x1f, R0 ;  /* 0x0000001fff057819 */ /* 0x000fc60000011400 */
[----:B------:R-:W-:Y:S02]  /*167e0*/  IMAD.IADD R3, R3, 0x1, R7 ;  /* 0x0000000103037824 */ /* 0x000fe400078e0207 */
[----:B0-----:R-:W-:Y:S02]  /*167f0*/  IMAD.SHL.U32 R11, R11, 0x10, RZ ;  /* 0x000000100b0b7824 */ /* 0x001fe400078e00ff */
[----:B-1----:R-:W-:-:S03]  /*16800*/  IMAD.SHL.U32 R10, R20, 0x10, RZ ;  /* 0x00000010140a7824 */ /* 0x002fc600078e00ff */
[----:B------:R-:W-:Y:S01]  /*16810*/  LOP3.LUT R11, R11, 0x10, RZ, 0xc0, !PT ;  /* 0x000000100b0b7812 */ /* 0x000fe200078ec0ff */
[----:B------:R-:W-:Y:S02]  /*16820*/  IMAD R5, R5, UR6, RZ ;  /* 0x0000000605057c24 */ /* 0x000fe4000f8e02ff */
[----:B------:R-:W-:Y:S01]  /*16830*/  IMAD.WIDE.U32 R2, R0, UR6, R2 ;  /* 0x0000000600027c25 */ /* 0x000fe2000f8e0002 */
[C---:B------:R-:W-:Y:S02]  /*16840*/  LOP3.LUT R12, R11.reuse, 0x20, RZ, 0xfc, !PT ;  /* 0x000000200b0c7812 */ /* 0x040fe400078efcff */
[----:B------:R-:W-:Y:S02]  /*16850*/  LOP3.LUT R10, R10, 0x10, RZ, 0xc0, !PT ;  /* 0x000000100a0a7812 */ /* 0x000fe400078ec0ff */
[----:B------:R-:W-:Y:S01]  /*16860*/  LOP3.LUT R11, R11, 0x40, RZ, 0xfc, !PT ;  /* 0x000000400b0b7812 */ /* 0x000fe200078efcff */
[----:B------:R-:W-:Y:S01]  /*16870*/  IMAD R5, R0, UR7, R5 ;  /* 0x0000000700057c24 */ /* 0x000fe2000f8e0205 */
[----:B------:R-:W-:-:S02]  /*16880*/  IADD3 R7, P3, R2, UR8, RZ ;  /* 0x0000000802077c10 */ /* 0x000fc4000ff7e0ff */
[----:B------:R-:W-:Y:S02]  /*16890*/  ISETP.GE.AND P2, PT, R10, UR4, PT ;  /* 0x000000040a007c0c */ /* 0x000fe4000bf46270 */
[----:B------:R-:W-:Y:S02]  /*168a0*/  ISETP.GE.AND P1, PT, R12, UR4, PT ;  /* 0x000000040c007c0c */ /* 0x000fe4000bf26270 */
[----:B------:R-:W-:Y:S01]  /*168b0*/  ISETP.GE.AND P0, PT, R11, UR4, PT ;  /* 0x000000040b007c0c */ /* 0x000fe2000bf06270 */
[----:B------:R-:W-:Y:S01]  /*168c0*/  UMOV UR4, 0xffffffff ;  /* 0xffffffff00047882 */ /* 0x000fe20000000000 */
[----:B------:R-:W-:Y:S02]  /*168d0*/  LOP3.LUT R20, R20, 0x7f, RZ, 0xc0, !PT ;  /* 0x0000007f14147812 */ /* 0x000fe400078ec0ff */
[----:B------:R-:W-:Y:S02]  /*168e0*/  IADD3.X R5, R3, UR9, R5, P3, !PT ;  /* 0x0000000903057c10 */ /* 0x000fe40009ffe405 */
[----:B------:R-:W-:Y:S01]  /*168f0*/  SHF.R.U32.HI R20, RZ, 0x1, R20 ;  /* 0x00000001ff147819 */ /* 0x000fe20000011614 */
[----:B---3--:R-:W-:Y:S06]  /*16900*/  BRA.DIV UR4, `(.L_x_504) ;  /* 0x0000003204ec7947 */ /* 0x008fec000b800000 */
[----:B------:R-:W0:Y:S01]  /*16910*/  SHFL.IDX PT, R3, R6, RZ, 0x1e1f ;  /* 0x001e1fff06037589 */ /* 0x000e2200000e0000 */
[----:B-----5:R-:W-:Y:S02]  /*16920*/  IMAD R0, R21, R9, RZ ;  /* 0x0000000915007224 */ /* 0x020fe400078e02ff */
[----:B------:R-:W-:Y:S01]  /*16930*/  IMAD R17, R17, 0xc0, R20 ;  /* 0x000000c011117824 */ /* 0x000fe200078e0214 */
[----:B------:R-:W1:Y:S04]  /*16940*/  SHFL.IDX PT, R2, R4, RZ, 0x1e1f ;  /* 0x001e1fff04027589 */ /* 0x000e6800000e0000 */
[----:B------:R-:W-:Y:S01]  /*16950*/  ISETP.GE.AND P4, PT, R17, R0, PT ;  /* 0x000000001100720c */ /* 0x000fe20003f86270 */
[----:B------:R-:W2:Y:S04]  /*16960*/  SHFL.IDX PT, R6, R6, 0x1, 0x1e1f ;  /* 0x003e1f0006067f89 */ /* 0x000ea800000e0000 */
[----:B------:R-:W3:Y:S08]  /*16970*/  SHFL.IDX PT, R4, R4, 0x1, 0x1e1f ;  /* 0x003e1f0004047f89 */ /* 0x000ef000000e0000 */
[----:B0-----:R-:W-:-:S05]  /*16980*/  @!P4 IADD3 R3, P3, R10, R3, RZ ;  /* 0x000000030a03c210 */ /* 0x001fca0007f7e0ff */
[----:B-1----:R-:W-:-:S05]  /*16990*/  @!P4 IMAD.X R2, RZ, RZ, R2, P3 ;  /* 0x000000ffff02c224 */ /* 0x002fca00018e0602 */
[----:B------:R-:W-:-:S04]  /*169a0*/  @!P4 LOP3.LUT R3, R3, R2, RZ, 0x3c, !PT ;  /* 0x000000020303c212 */ /* 0x000fc800078e3cff */
[----:B------:R-:W-:-:S04]  /*169b0*/  @!P4 LOP3.LUT R2, R3, R2, RZ, 0x3c, !PT ;  /* 0x000000020302c212 */ /* 0x000fc800078e3cff */
[----:B------:R-:W-:-:S05]  /*169c0*/  @!P4 LOP3.LUT R3, R3, R2, RZ, 0x3c, !PT ;  /* 0x000000020303c212 */ /* 0x000fca00078e3cff */
[----:B------:R-:W-:Y:S04]  /*169d0*/  @!P4 LDGSTS.E.BYPASS.LTC128B.128 [R8+0xf000], desc[UR42][R2.64], !P2 ;  /* 0x0f0000000208cfae */ /* 0x000fe8000d101d6a */
[----:B------:R-:W-:Y:S04]  /*169e0*/  @!P4 LDGSTS.E.BYPASS.LTC128B.128 [R8+0x10800], desc[UR42][R2.64+0x20], !P1 ;  /* 0x108000200208cfae */ /* 0x000fe8000c901d6a */
[----:B------:R0:W-:Y:S02]  /*169f0*/  @!P4 LDGSTS.E.BYPASS.LTC128B.128 [R8+0x12000], desc[UR42][R2.64+0x40], !P0 ;  /* 0x120000400208cfae */ /* 0x0001e4000c101d6a */
[----:B0-----:R-:W-:-:S05]  /*16a00*/  VIADD R2, R17, 0x40 ;  /* 0x0000004011027836 */ /* 0x001fca0000000000 */
[----:B------:R-:W-:-:S13]  /*16a10*/  ISETP.GE.AND P4, PT, R2, R0, PT ;  /* 0x000000000200720c */ /* 0x000fda0003f86270 */
[----:B--2---:R-:W-:-:S05]  /*16a20*/  @!P4 IADD3 R2, P3, R10, R6, RZ ;  /* 0x000000060a02c210 */ /* 0x004fca0007f7e0ff */
[----:B---3--:R-:W-:-:S05]  /*16a30*/  @!P4 IMAD.X R3, RZ, RZ, R4, P3 ;  /* 0x000000ffff03c224 */ /* 0x008fca00018e0604 */
[----:B------:R-:W-:Y:S04]  /*16a40*/  @!P4 LDGSTS.E.BYPASS.LTC128B.128 [R8+0xf800], desc[UR42][R2.64], !P2 ;  /* 0x0f8000000208cfae */ /* 0x000fe8000d101d6a */
[----:B------:R-:W-:Y:S04]  /*16a50*/  @!P4 LDGSTS.E.BYPASS.LTC128B.128 [R8+0x11000], desc[UR42][R2.64+0x20], !P1 ;  /* 0x110000200208cfae */ /* 0x000fe8000c901d6a */
[----:B------:R0:W-:Y:S04]  /*16a60*/  @!P4 LDGSTS.E.BYPASS.LTC128B.128 [R8+0x12800], desc[UR42][R2.64+0x40], !P0 ;  /* 0x128000400208cfae */ /* 0x0001e8000c101d6a */
[----:B0-----:R0:W1:Y:S04]  /*16a70*/  SHFL.IDX PT, R3, R5, RZ, 0x1e1f ;  /* 0x001e1fff05037589 */ /* 0x00106800000e0000 */
[----:B------:R0:W2:Y:S02]  /*16a80*/  SHFL.IDX PT, R2, R7, RZ, 0x1e1f ;  /* 0x001e1fff07027589 */ /* 0x0000a400000e0000 */
.L_x_613:
[----:B------:R-:W-:Y:S01]  /*16a90*/  VIADD R17, R17, 0x80 ;  /* 0x0000008011117836 */ /* 0x000fe20000000000 */
[----:B------:R-:W-:Y:S04]  /*16aa0*/  BSSY B0, `(.L_x_505) ;  /* 0x000000b000007945 */ /* 0x000fe80003800000 */
[----:B------:R-:W-:-:S13]  /*16ab0*/  ISETP.GE.AND P3, PT, R17, R0, PT ;  /* 0x000000001100720c */ /* 0x000fda0003f66270 */
[----:B------:R-:W-:Y:S05]  /*16ac0*/  @P3 BRA `(.L_x_506) ;  /* 0x0000000000203947 */ /* 0x000fea0003800000 */
[----:B--2---:R-:W-:-:S05]  /*16ad0*/  IADD3 R2, P3, R10, R2, RZ ;  /* 0x000000020a027210 */ /* 0x004fca0007f7e0ff */
[----:B-1----:R-:W-:-:S05]  /*16ae0*/  IMAD.X R3, RZ, RZ, R3, P3 ;  /* 0x000000ffff037224 */ /* 0x002fca00018e0603 */
[----:B------:R-:W-:Y:S01]  /*16af0*/  @!PT LDS RZ, [RZ] ;  /* 0x00000000fffff984 */ /* 0x000fe20000000800 */
[----:B------:R-:W-:Y:S01]  /*16b00*/  @!PT LDS RZ, [RZ] ;  /* 0x00000000fffff984 */ /* 0x000fe20000000800 */
[----:B------:R-:W-:Y:S01]  /*16b10*/  @!PT LDS RZ, [RZ] ;  /* 0x00000000fffff984 */ /* 0x000fe20000000800 */
[----:B------:R3:W-:Y:S04]  /*16b20*/  LDGSTS.E.BYPASS.LTC128B.128 [R8+0x10000], desc[UR42][R2.64], !P2 ;  /* 0x1000000002087fae */ /* 0x0007e8000d101d6a */
[----:B------:R3:W-:Y:S04]  /*16b30*/  LDGSTS.E.BYPASS.LTC128B.128 [R8+0x11800], desc[UR42][R2.64+0x20], !P1 ;  /* 0x1180002002087fae */ /* 0x0007e8000c901d6a */
[----:B------:R3:W-:Y:S02]  /*16b40*/  LDGSTS.E.BYPASS.LTC128B.128 [R8+0x13000], desc[UR42][R2.64+0x40], !P0 ;  /* 0x1300004002087fae */ /* 0x0007e4000c101d6a */
.L_x_506:
[----:B------:R-:W-:Y:S05]  /*16b50*/  BSYNC B0 ;  /* 0x0000000000007941 */ /* 0x000fea0003800000 */
.L_x_505:
[----:B------:R-:W-:Y:S01]  /*16b60*/  NOP ;  /* 0x0000000000007918 */ /* 0x000fe20000000000 */
[----:B------:R-:W-:-:S13]  /*16b70*/  PLOP3.LUT P0, PT, PT, PT, PT, 0x80, 0x0 ;  /* 0x000000000000781c */ /* 0x000fda0003f0f070 */
.L_x_507:
[----:B------:R-:W-:Y:S02]  /*16b80*/  PLOP3.LUT P1, PT, P1, P0, PT, 0xa2, 0x0 ;  /* 0x000000000000781c */ /* 0x000fe40000f21472 */
[----:B------:R-:W-:-:S08]  /*16b90*/  @P0 R2UR P1, UR4, R22 ;  /* 0x00000000160402ca */ /* 0x000fd00000020000 */
[----:B------:R-:W-:-:S05]  /*16ba0*/  @P0 PLOP3.LUT P0, PT, P1, PT, PT, 0x80, 0x0 ;  /* 0x000000000000081c */ /* 0x000fca0000f0f070 */
[----:B------:R-:W-:Y:S01]  /*16bb0*/  @!P1 SYNCS.ARRIVE.TRANS64.RED.A0T1 RZ, [UR4+0x19c00], RZ ;  /* 0x019c00ffffff99a7 */ /* 0x000fe20008200404 */
[----:B------:R-:W-:Y:S07]  /*16bc0*/  @!P1 ARRIVES.LDGSTSBAR.64.TRANSCNT [UR4+0x19c00] ;  /* 0x019c0000ff0099b0 */ /* 0x000fee0008000a84 */
[----:B------:R-:W-:Y:S05]  /*16bd0*/  @P0 BRA.U.ANY `(.L_x_507) ;  /* 0xfffffffd00e80947 */ /* 0x000fea000393ffff */
[----:B--23--:R-:W2:Y:S02]  /*16be0*/  LDL.LU R2, [R1+0x3c] ;  /* 0x00003c0001027983 */ /* 0x00cea40000300800 */
[----:B--2---:R-:W-:-:S04]  /*16bf0*/  IADD3 R2, R2, 0x1, RZ ;  /* 0x0000000102027810 */ /* 0x004fc80007ffe0ff */
[----:B------:R-:W-:Y:S01]  /*16c00*/  LEA.HI R0, R2, R2, RZ, 0x1 ;  /* 0x0000000202007211 */ /* 0x000fe200078f08ff */
[----:B------:R2:W-:Y:S03]  /*16c10*/  STL [R1+0x3c], R2 ;  /* 0x00003c0201007387 */ /* 0x0005e60000100800 */
[----:B------:R-:W-:-:S05]  /*16c20*/  LOP3.LUT R0, R0, 0xfffffffe, RZ, 0xc0, !PT ;  /* 0xfffffffe00007812 */ /* 0x000fca00078ec0ff */
[----:B------:R-:W-:-:S05]  /*16c30*/  IMAD.IADD R0, R2, 0x1, -R0 ;  /* 0x0000000102007824 */ /* 0x000fca00078e0a00 */
[----:B-1----:R-:W-:Y:S01]  /*16c40*/  SHF.L.U32 R3, R0, 0x1f, RZ ;  /* 0x0000001f00037819 */ /* 0x002fe200000006ff */
[----:B------:R-:W-:Y:S01]  /*16c50*/  NOP ;  /* 0x0000000000007918 */ /* 0x000fe20000000000 */
[----:B------:R2:W-:Y:S01]  /*16c60*/  SYNCS.ARRIVE.TRANS64.A1T0 RZ, [R22+URZ+0x19c00], RZ ;  /* 0x019c00ff16ff79a7 */ /* 0x0005e2000810003f */
[----:B------:R-:W-:Y:S01]  /*16c70*/  BSSY B0, `(.L_x_508) ;  /* 0x0000003000007945 */ /* 0x000fe20003800000 */
[----:B------:R-:W1:Y:S03]  /*16c80*/  SYNCS.PHASECHK.TRANS64.TRYWAIT P0, [R22+URZ+0x19c20], R3 ;  /* 0x019c2003160075a7 */ /* 0x000e66000800017f */
[----:B-12---:R-:W-:Y:S05]  /*16c90*/  @!P0 BRA `(.L_x_509) ;  /* 0x0000003000f88947 */ /* 0x006fea0003800000 */
.L_x_614:
[----:B------:R-:W-:Y:S05]  /*16ca0*/  BSYNC B0 ;  /* 0x0000000000007941 */ /* 0x000fea0003800000 */
.L_x_508:
[----:B------:R-:W2:Y:S02]  /*16cb0*/  LDL.LU R0, [R1+0x30] ;  /* 0x0000300001007983 */ /* 0x000ea40000300800 */
[----:B--2---:R-:W-:-:S13]  /*16cc0*/  ISETP.GE.AND P0, PT, R0, 0x81, PT ;  /* 0x000000810000780c */ /* 0x004fda0003f06270 */
[----:B------:R-:W-:Y:S05]  /*16cd0*/  @!P0 BRA `(.L_x_510) ;  /* 0x00000010000c8947 */ /* 0x000fea0003800000 */
[----:B------:R-:W2:Y:S01]  /*16ce0*/  LDL.LU R0, [R1+0x34] ;  /* 0x0000340001007983 */ /* 0x000ea20000300800 */
[----:B------:R-:W-:Y:S01]  /*16cf0*/  IMAD.MOV.U32 R8, RZ, RZ, R26 ;  /* 0x000000ffff087224 */ /* 0x000fe200078e001a */
[----:B--2---:R-:W-:Y:S01]  /*16d00*/  LEA.HI.SX32 R2, R0, 0xfffffffe, 0x19 ;  /* 0xfffffffe00027811 */ /* 0x004fe200078fcaff */
[----:B------:R-:W-:-:S07]  /*16d10*/  IMAD.MOV.U32 R0, RZ, RZ, R24 ;  /* 0x000000ffff007224 */ /* 0x000fce00078e0018 */
.L_x_534:
[----:B------:R-:W-:Y:S01]  /*16d20*/  LOP3.LUT P1, RZ, R29, 0x1, RZ, 0xc0, !PT ;  /* 0x000000011dff7812 */ /* 0x000fe2000782c0ff */
[----:B------:R-:W-:Y:S01]  /*16d30*/  VIADD R24, R0, 0x1 ;  /* 0x0000000100187836 */ /* 0x000fe20000000000 */
[----:B------:R-:W-:Y:S05]  /*16d40*/  YIELD ;  /* 0x0000000000007946 */ /* 0x000fea0003800000 */
[----:B------:R-:W-:Y:S01]  /*16d50*/  ISETP.NE.AND P0, PT, R24, 0x2, PT ;  /* 0x000000021800780c */ /* 0x000fe20003f05270 */
[----:B------:R-:W-:Y:S03]  /*16d60*/  BSSY B0, `(.L_x_511) ;  /* 0x00000a5000007945 */ /* 0x000fe60003800000 */
[----:B-1----:R-:W-:-:S02]  /*16d70*/  SEL R3, RZ, 0x1, P0 ;  /* 0x00000001ff037807 */ /* 0x002fc40000000000 */
[----:B------:R-:W-:Y:S02]  /*16d80*/  SEL R24, R24, RZ, P0 ;  /* 0x000000ff18187207 */ /* 0x000fe40000000000 */
[----:B------:R-:W-:Y:S01]  /*16d90*/  LOP3.LUT R26, R8, R3, RZ, 0x3c, !PT ;  /* 0x00000003081a7212 */ /* 0x000fe200078e3cff */
[----:B------:R-:W-:Y:S06]  /*16da0*/  @!P1 BRA `(.L_x_512) ;  /* 0x0000000800809947 */ /* 0x000fec0003800000 */
[----:B------:R-:W-:Y:S01]  /*16db0*/  ULDC.64 UR4, c[0x0][0x418] ;  /* 0x0001060000047ab9 */ /* 0x000fe20000000a00 */
[----:B------:R-:W-:Y:S01]  /*16dc0*/  IMAD.MOV.U32 R3, RZ, RZ, R2 ;  /* 0x000000ffff037224 */ /* 0x000fe200078e0002 */
[----:B------:R-:W-:-:S04]  /*16dd0*/  ISETP.NE.U32.AND P0, PT, RZ, UR4, PT ;  /* 0x00000004ff007c0c */ /* 0x000fc8000bf05070 */
[----:B------:R-:W-:-:S13]  /*16de0*/  ISETP.NE.AND.EX P0, PT, RZ, UR5, PT, P0 ;  /* 0x00000005ff007c0c */ /* 0x000fda000bf05300 */
[----:B------:R-:W-:Y:S05]  /*16df0*/  @!P0 BRA `(.L_x_513) ;  /* 0x0000000000488947 */ /* 0x000fea0003800000 */
[----:B0-----:R-:W2:Y:S01]  /*16e00*/  LDL R7, [R1] ;  /* 0x0000000001077983 */ /* 0x001ea20000100800 */
[----:B------:R-:W0:Y:S01]  /*16e10*/  LDC R3, c[0x0][0x43c] ;  /* 0x00010f00ff037b82 */ /* 0x000e220000000800 */
[----:B------:R-:W-:Y:S01]  /*16e20*/  ULDC.64 UR6, c[0x0][0x428] ;  /* 0x00010a0000067ab9 */ /* 0x000fe20000000a00 */
        /* <DEDUP_REMOVED lines=9> */
[----:B--2---:R-:W-:-:S04]  /*16ec0*/  IMAD R6, R7, UR6, RZ ;  /* 0x0000000607067c24 */ /* 0x004fc8000f8e02ff */
[----:B------:R-:W-:-:S04]  /*16ed0*/  IMAD R6, R28, UR7, R6 ;  /* 0x000000071c067c24 */ /* 0x000fc8000f8e0206 */
[----:B------:R-:W-:Y:S01]  /*16ee0*/  IMAD.IADD R5, R6, 0x1, R5 ;  /* 0x0000000106057824 */ /* 0x000fe200078e0205 */
[----:B------:R-:W-:-:S04]  /*16ef0*/  LEA R6, P0, R4, UR4, 0x2 ;  /* 0x0000000404067c11 */ /* 0x000fc8000f8010ff */
[----:B------:R-:W-:-:S05]  /*16f00*/  LEA.HI.X R7, R4, UR5, R5, 0x2, P0 ;  /* 0x0000000504077c11 */ /* 0x000fca00080f1405 */
[----:B------:R1:W5:Y:S04]  /*16f10*/  LDG.E R23, desc[UR42][R6.64] ;  /* 0x0000002a06177981 */ /* 0x000368000c1e1900 */
.L_x_513:
[----:B------:R-:W0:Y:S01]  /*16f20*/  S2R R4, SR_TID.X ;  /* 0x0000000000047919 */ /* 0x000e220000002100 */
[----:B-1----:R-:W-:Y:S01]  /*16f30*/  IMAD R6, R24, 0x8, R22 ;  /* 0x0000000818067824 */ /* 0x002fe200078e0216 */
[----:B------:R-:W-:Y:S01]  /*16f40*/  BSSY B1, `(.L_x_514) ;  /* 0x0000006000017945 */ /* 0x000fe20003800000 */
[----:B0-----:R-:W-:Y:S02]  /*16f50*/  LOP3.LUT R5, R4, 0x7f, RZ, 0xc0, !PT ;  /* 0x0000007f04057812 */ /* 0x001fe400078ec0ff */
[----:B------:R-:W-:Y:S02]  /*16f60*/  SHF.L.U32 R4, R26, 0x1f, RZ ;  /* 0x0000001f1a047819 */ /* 0x000fe400000006ff */
[----:B------:R-:W-:Y:S02]  /*16f70*/  ISETP.NE.AND P1, PT, R5, RZ, PT ;  /* 0x000000ff0500720c */ /* 0x000fe40003f25270 */
[----:B------:R-:W0:Y:S02]  /*16f80*/  SYNCS.PHASECHK.TRANS64.TRYWAIT P0, [R6+URZ+0x19c80], R4 ;  /* 0x019c8004060075a7 */ /* 0x000e24000800017f */
[----:B0-----:R-:W-:Y:S09]  /*16f90*/  @!P0 BRA `(.L_x_515) ;  /* 0x00000030004c8947 */ /* 0x001ff20003800000 */
.L_x_615:
[----:B------:R-:W-:Y:S05]  /*16fa0*/  BSYNC B1 ;  /* 0x0000000000017941 */ /* 0x000fea0003800000 */
.L_x_514:
[----:B------:R-:W-:Y:S04]  /*16fb0*/  BSSY B1, `(.L_x_516) ;  /* 0x0000009000017945 */ /* 0x000fe80003800000 */
[----:B------:R-:W-:Y:S05]  /*16fc0*/  @P1 BRA `(.L_x_517) ;  /* 0x00000000001c1947 */ /* 0x000fea0003800000 */
[----:B------:R-:W1:Y:S02]  /*16fd0*/  S2R R5, SR_TID.X ;  /* 0x0000000000057919 */ /* 0x000e640000002100 */
[----:B-1----:R-:W-:Y:S01]  /*16fe0*/  LOP3.LUT R7, R5, 0x1f, RZ, 0xc0, !PT ;  /* 0x0000001f05077812 */ /* 0x002fe200078ec0ff */
[----:B------:R-:W-:-:S03]  /*16ff0*/  IMAD.MOV.U32 R5, RZ, RZ, 0x3000 ;  /* 0x00003000ff057424 */ /* 0x000fc600078e00ff */
[----:B------:R-:W-:Y:S01]  /*17000*/  ISETP.NE.AND P0, PT, R7, RZ, PT ;  /* 0x000000ff0700720c */ /* 0x000fe20003f05270 */
[----:B------:R1:W-:-:S12]  /*17010*/  SYNCS.ARRIVE.TRANS64 RZ, [R6+URZ+0x19c70], R5 ;  /* 0x019c700506ff79a7 */ /* 0x0003d8000800003f */
[----:B-1----:R-:W-:Y:S05]  /*17020*/  @!P0 BRA `(.L_x_517) ;  /* 0x0000000000048947 */ /* 0x002fea0003800000 */
[----:B------:R-:W-:Y:S01]  /*17030*/  BPT.TRAP 0x1 ;  /* 0x000000040000795c */ /* 0x000fe20000300000 */
.L_x_517:
[----:B------:R-:W-:Y:S05]  /*17040*/  BSYNC B1 ;  /* 0x0000000000017941 */ /* 0x000fea0003800000 */
.L_x_516:
[----:B------:R-:W2:Y:S01]  /*17050*/  LDL R5, [R1+0x4] ;  /* 0x0000040001057983 */ /* 0x000ea20000100800 */
[----:B------:R-:W-:Y:S01]  /*17060*/  MOV R11, RZ ;  /* 0x000000ff000b7202 */ /* 0x000fe20000000f00 */
[----:B------:R-:W-:Y:S01]  /*17070*/  IMAD R7, R24, 0x3000, R22 ;  /* 0x0000300018077824 */ /* 0x000fe200078e0216 */
[----:B------:R-:W-:Y:S01]  /*17080*/  UIADD3 UR4, UP0, UR40, 0x470, URZ ;  /* 0x0000047028047890 */ /* 0x000fe2000ff1e03f */
[----:B------:R-:W-:Y:S01]  /*17090*/  PLOP3.LUT P0, PT, PT, PT, PT, 0x80, 0x0 ;  /* 0x000000000000781c */ /* 0x000fe20003f0f070 */
[----:B------:R-:W-:Y:S01]  /*170a0*/  UMOV UR6, 0x0 ;  /* 0x0000000000067882 */ /* 0x000fe20000000000 */
[----:B------:R-:W-:Y:S01]  /*170b0*/  R2UR UR10, R11 ;  /* 0x000000000b0a72ca */ /* 0x000fe200000e0000 */
[----:B------:R-:W-:Y:S01]  /*170c0*/  VIADD R9, R7, 0x9000 ;  /* 0x0000900007097836 */ /* 0x000fe20000000000 */
[----:B------:R-:W-:Y:S01]  /*170d0*/  UIADD3.X UR5, URZ, UR41, URZ, UP0, !UPT ;  /* 0x000000293f057290 */ /* 0x000fe200087fe43f */
[----:B------:R-:W-:Y:S01]  /*170e0*/  UMOV UR7, 0x14f00000 ;  /* 0x14f0000000077882 */ /* 0x000fe20000000000 */
[----:B--2---:R-:W-:-:S02]  /*170f0*/  IMAD R3, R3, 0x80, R5 ;  /* 0x0000008003037824 */ /* 0x004fc400078e0205 */
[----:B------:R-:W-:-:S09]  /*17100*/  VIADD R5, R6, 0x19c70 ;  /* 0x00019c7006057836 */ /* 0x000fd20000000000 */
.L_x_518:
[----:B------:R-:W-:-:S13]  /*17110*/  @P0 ELECT P2, URZ, PT ;  /* 0x00000000003f082f */ /* 0x000fda0003840000 */
[----:B-----5:R-:W-:Y:S02]  /*17120*/  @P2 R2UR UR13, R23 ;  /* 0x00000000170d22ca */ /* 0x020fe400000e0000 */
        /* <DEDUP_REMOVED lines=14> */
.L_x_519:
        /* <DEDUP_REMOVED lines=16> */
.L_x_520:
        /* <DEDUP_REMOVED lines=13> */
.L_x_616:
[----:B------:R-:W-:Y:S05]  /*173e0*/  BSYNC B1 ;  /* 0x0000000000017941 */ /* 0x000fea0003800000 */
.L_x_521:
[----:B------:R-:W-:Y:S01]  /*173f0*/  BSSY B1, `(.L_x_523) ;  /* 0x000000b000017945 */ /* 0x000fe20003800000 */
[----:B01----:R-:W-:Y:S02]  /*17400*/  IMAD.MOV.U32 R4, RZ, RZ, 0x0 ;  /* 0x00000000ff047424 */ /* 0x003fe400078e00ff */
        /* <DEDUP_REMOVED lines=9> */
.L_x_524:
[----:B------:R-:W-:Y:S05]  /*174a0*/  BSYNC B1 ;  /* 0x0000000000017941 */ /* 0x000fea0003800000 */
.L_x_523:
        /* <DEDUP_REMOVED lines=8> */
.L_x_525:
        /* <DEDUP_REMOVED lines=15> */
.L_x_526:
        /* <DEDUP_REMOVED lines=15> */
.L_x_527:
        /* <DEDUP_REMOVED lines=10> */
.L_x_512:
[----:B------:R-:W-:Y:S05]  /*177b0*/  BSYNC B0 ;  /* 0x0000000000007941 */ /* 0x000fea0003800000 */
.L_x_511:
[----:B------:R-:W-:-:S06]  /*177c0*/  UISETP.NE.AND UP0, UPT, UR36, 0x3, UPT ;  /* 0x000000032400788c */ /* 0x000fcc000bf05270 */
[----:B------:R-:W-:-:S13]  /*177d0*/  PLOP3.LUT P0, PT, PT, PT, UP0, 0x80, 0x0 ;  /* 0x000000000000781c */ /* 0x000fda0003f0f008 */
[----:B------:R-:W-:Y:S05]  /*177e0*/  @!P0 BRA `(.L_x_528) ;  /* 0x0000000000048947 */ /* 0x000fea0003800000 */
[----:B------:R-:W-:Y:S01]  /*177f0*/  BPT.TRAP 0x1 ;  /* 0x000000040000795c */ /* 0x000fe20000300000 */
.L_x_528:
[----:B------:R-:W-:Y:S01]  /*17800*/  IMAD.U32 R3, RZ, RZ, UR39 ;  /* 0x00000027ff037e24 */ /* 0x000fe2000f8e00ff */
[----:B------:R-:W-:Y:S01]  /*17810*/  LOP3.LUT R4, R8, 0x1, RZ, 0x3c, !PT ;  /* 0x0000000108047812 */ /* 0x000fe200078e3cff */
[----:B------:R-:W-:Y:S03]  /*17820*/  BSSY B0, `(.L_x_529) ;  /* 0x0000006000007945 */ /* 0x000fe60003800000 */
[----:B------:R-:W-:Y:S01]  /*17830*/  ISETP.NE.AND P1, PT, R3, 0x3, PT ;  /* 0x000000030300780c */ /* 0x000fe20003f25270 */
[----:B------:R-:W-:Y:S01]  /*17840*/  IMAD R3, R0, 0x8, R22 ;  /* 0x0000000800037824 */ /* 0x000fe200078e0216 */
[----:B------:R-:W-:-:S04]  /*17850*/  SHF.L.U32 R4, R4, 0x1f, RZ ;  /* 0x0000001f04047819 */ /* 0x000fc800000006ff */
[----:B------:R-:W1:Y:S02]  /*17860*/  SYNCS.PHASECHK.TRANS64.TRYWAIT P0, [R3+URZ+0x19c70], R4 ;  /* 0x019c7004030075a7 */ /* 0x000e64000800017f */
[----:B-1----:R-:W-:Y:S05]  /*17870*/  @!P0 BRA `(.L_x_530) ;  /* 0x00000028003c8947 */ /* 0x002fea0003800000 */
.L_x_617:
[----:B------:R-:W-:Y:S05]  /*17880*/  BSYNC B0 ;  /* 0x0000000000007941 */ /* 0x000fea0003800000 */
.L_x_529:
[----:B------:R-:W-:Y:S05]  /*17890*/  @!P1 BRA `(.L_x_531) ;  /* 0x0000000000049947 */ /* 0x000fea0003800000 */
[----:B------:R-:W-:Y:S01]  /*178a0*/  BPT.TRAP 0x1 ;  /* 0x000000040000795c */ /* 0x000fe20000300000 */
.L_x_531:
[----:B-1----:R-:W-:Y:S01]  /*178b0*/  SHF.L.U32 R4, R8, 0x1f, RZ ;  /* 0x0000001f08047819 */ /* 0x002fe200000006ff */
[----:B------:R-:W-:-:S03]  /*178c0*/  IMAD R10, R0, 0x3000, RZ ;  /* 0x00003000000a7824 */ /* 0x000fc600078e02ff */
[----:B------:R-:W1:Y:S02]  /*178d0*/  SYNCS.PHASECHK.TRANS64.TRYWAIT P0, [R3+URZ+0x19c60], R4 ;  /* 0x019c6004030075a7 */ /* 0x000e64000800017f */
[----:B-1----:R-:W-:Y:S05]  /*178e0*/  @!P0 BRA `(.L_x_532) ;  /* 0x0000002800348947 */ /* 0x002fea0003800000 */
.L_x_618:
[----:B------:R-:W2:Y:S04]  /*178f0*/  LDL R0, [R1+0x10] ;  /* 0x0000100001007983 */ /* 0x000ea80000100800 */
[----:B------:R-:W3:Y:S04]  /*17900*/  LDL R11, [R1+0x8] ;  /* 0x00000800010b7983 */ /* 0x000ee80000100800 */
[----:B------:R-:W4:Y:S01]  /*17910*/  LDL R13, [R1+0xc] ;  /* 0x00000c00010d7983 */ /* 0x000f220000100800 */
[----:B------:R-:W-:Y:S05]  /*17920*/  WARPSYNC.ALL ;  /* 0x0000000000007948 */ /* 0x000fea0003800000 */
[----:B--2---:R-:W-:-:S02]  /*17930*/  LOP3.LUT R0, R10, R0, RZ, 0xfc, !PT ;  /* 0x000000000a007212 */ /* 0x004fc400078efcff */
[----:B---3--:R-:W-:-:S03]  /*17940*/  LOP3.LUT R12, R10, R11, RZ, 0xfc, !PT ;  /* 0x0000000b0a0c7212 */ /* 0x008fc600078efcff */
[C---:B------:R-:W-:Y:S02]  /*17950*/  IMAD.IADD R0, R22.reuse, 0x1, R0 ;  /* 0x0000000116007824 */ /* 0x040fe400078e0200 */
[----:B------:R-:W-:-:S03]  /*17960*/  IMAD.IADD R12, R22, 0x1, R12 ;  /* 0x00000001160c7824 */ /* 0x000fc600078e020c */
[----:B01----:R-:W0:Y:S02]  /*17970*/  LDSM.16.MT88.4 R4, [R0+0x9000] ;  /* 0x009000000004783b */ /* 0x003e240000004200 */
        /* <DEDUP_REMOVED lines=17> */
[----:B------:R-:W0:Y:S01]  /*17a90*/  LDSM.16.MT88.4 R4, [R0+0x9800] ;  /* 0x009800000004783b */ /* 0x000e220000004200 */
[----:B----4-:R-:W-:Y:S02]  /*17aa0*/  IADD3 R12, R13, 0x3000, R12 ;  /* 0x000030000d0c7810 */ /* 0x010fe40007ffe00c */
[C-C-:B0-----:R-:W-:Y:S02]  /*17ab0*/  PRMT R8, R4.reuse, 0x6420, R5.reuse ;  /* 0x0000642004087816 */ /* 0x141fe40000000005 */
        /* <DEDUP_REMOVED lines=24> */
.L_x_533:
[----:B------:R-:W2:Y:S01]  /*17c40*/  S2R R0, SR_TID.X ;  /* 0x0000000000007919 */ /* 0x000ea20000002100 */
[----:B-1----:R1:W-:Y:S01]  /*17c50*/  SYNCS.ARRIVE.TRANS64.A1T0 RZ, [R3+URZ+0x19c50], RZ ;  /* 0x019c50ff03ff79a7 */ /* 0x0023e2000810003f */
[----:B0-----:R-:W-:Y:S02]  /*17c60*/  MOV R8, R26 ;  /* 0x0000001a00087202 */ /* 0x001fe40000000f00 */
[----:B--2---:R-:W-:Y:S01]  /*17c70*/  LOP3.LUT R0, R0, 0x7f, RZ, 0xc0, !PT ;  /* 0x0000007f00007812 */ /* 0x004fe200078ec0ff */
[----:B------:R-:W-:Y:S03]  /*17c80*/  BAR.SYNC.DEFER_BLOCKING 0x2, 0x80 ;  /* 0x0082000000007b1d */ /* 0x000fe60000010000 */
[----:B------:R-:W-:Y:S01]  /*17c90*/  ISETP.NE.AND P0, PT, R0, RZ, PT ;  /* 0x000000ff0000720c */ /* 0x000fe20003f05270 */
[----:B------:R-:W-:-:S12]  /*17ca0*/  IMAD.MOV.U32 R0, RZ, RZ, R24 ;  /* 0x000000ffff007224 */ /* 0x000fd800078e0018 */
[----:B-1----:R-:W-:-:S05]  /*17cb0*/  @!P0 VIADD R3, R3, 0x19c80 ;  /* 0x00019c8003038836 */ /* 0x002fca0000000000 */
[----:B------:R-:W-:-:S04]  /*17cc0*/  @!P0 PRMT R3, RZ, 0x654, R3 ;  /* 0x00000654ff038816 */ /* 0x000fc80000000003 */
[----:B------:R2:W-:Y:S01]  /*17cd0*/  @!P0 SYNCS.ARRIVE.TRANS64.RED.A1T0 RZ, [R3+URZ], RZ ;  /* 0x000000ff03ff89a7 */ /* 0x0005e2000810043f */
[C---:B------:R-:W-:Y:S01]  /*17ce0*/  ISETP.GT.AND P0, PT, R2.reuse, RZ, PT ;  /* 0x000000ff0200720c */ /* 0x040fe20003f04270 */
[----:B------:R-:W-:-:S12]  /*17cf0*/  VIADD R2, R2, 0xffffffff ;  /* 0xffffffff02027836 */ /* 0x000fd80000000000 */
[----:B--2---:R-:W-:Y:S05]  /*17d00*/  @P0 BRA `(.L_x_534) ;  /* 0xfffffff000040947 */ /* 0x004fea000383ffff */
.L_x_510:
[----:B-1----:R-:W1:Y:S01]  /*17d10*/  S2R R3, SR_TID.X ;  /* 0x0000000000037919 */ /* 0x002e620000002100 */
[----:B------:R-:W-:Y:S01]  /*17d20*/  BSSY B0, `(.L_x_535) ;  /* 0x0000010000007945 */ /* 0x000fe20003800000 */
[----:B-1----:R-:W-:-:S04]  /*17d30*/  LOP3.LUT R3, R3, 0x7f, RZ, 0xc0, !PT ;  /* 0x0000007f03037812 */ /* 0x002fc800078ec0ff */
[----:B------:R-:W-:-:S13]  /*17d40*/  ISETP.NE.AND P0, PT, R3, RZ, PT ;  /* 0x000000ff0300720c */ /* 0x000fda0003f05270 */
[----:B------:R-:W-:Y:S05]  /*17d50*/  @P0 BRA `(.L_x_536) ;  /* 0x0000000000300947 */ /* 0x000fea0003800000 */
[----:B0-----:R-:W0:Y:S01]  /*17d60*/  S2R R5, SR_LANEID ;  /* 0x0000000000057919 */ /* 0x001e220000000000 */
        /* <DEDUP_REMOVED lines=10> */
[----:B0-----:R-:W-:-:S07]  /*17e10*/  IADD3 R16, R0, UR38, R7 ;  /* 0x0000002600107c10 */ /* 0x001fce000fffe007 */
.L_x_536:
[----:B------:R-:W-:Y:S05]  /*17e20*/  BSYNC B0 ;  /* 0x0000000000007941 */ /* 0x000fea0003800000 */
.L_x_535:
[----:B------:R-:W-:-:S06]  /*17e30*/  UISETP.NE.AND UP0, UPT, UR36, 0x3, UPT ;  /* 0x000000032400788c */ /* 0x000fcc000bf05270 */
[----:B------:R-:W-:-:S13]  /*17e40*/  PLOP3.LUT P1, PT, PT, PT, UP0, 0x80, 0x0 ;  /* 0x000000000000781c */ /* 0x000fda0003f2f008 */
[----:B------:R-:W-:Y:S05]  /*17e50*/  @!P1 BRA `(.L_x_537) ;  /* 0x0000000000049947 */ /* 0x000fea0003800000 */
[----:B------:R-:W-:Y:S01]  /*17e60*/  BPT.TRAP 0x1 ;  /* 0x000000040000795c */ /* 0x000fe20000300000 */
.L_x_537:
[----:B------:R-:W-:Y:S01]  /*17e70*/  LOP3.LUT R0, R26, 0x1, RZ, 0x3c, !PT ;  /* 0x000000011a007812 */ /* 0x000fe200078e3cff */
[----:B------:R-:W-:Y:S01]  /*17e80*/  IMAD R3, R24, 0x8, R22 ;  /* 0x0000000818037824 */ /* 0x000fe200078e0216 */
[----:B------:R-:W-:Y:S01]  /*17e90*/  BSSY B0, `(.L_x_538) ;  /* 0x0000006000007945 */ /* 0x000fe20003800000 */
[----:B------:R-:W-:Y:S01]  /*17ea0*/  IMAD.U32 R2, RZ, RZ, UR39 ;  /* 0x00000027ff027e24 */ /* 0x000fe2000f8e00ff */
[----:B------:R-:W-:-:S04]  /*17eb0*/  SHF.L.U32 R0, R0, 0x1f, RZ ;  /* 0x0000001f00007819 */ /* 0x000fc800000006ff */
[----:B------:R-:W1:Y:S01]  /*17ec0*/  SYNCS.PHASECHK.TRANS64.TRYWAIT P1, [R3+URZ+0x19c70], R0 ;  /* 0x019c7000030075a7 */ /* 0x000e62000802017f */
[----:B------:R-:W-:Y:S01]  /*17ed0*/  ISETP.NE.AND P2, PT, R2, 0x3, PT ;  /* 0x000000030200780c */ /* 0x000fe20003f45270 */
[----:B-1----:R-:W-:-:S12]  /*17ee0*/  @!P1 BRA `(.L_x_539) ;  /* 0x0000002000c89947 */ /* 0x002fd80003800000 */
.L_x_619:
[----:B------:R-:W-:Y:S05]  /*17ef0*/  BSYNC B0 ;  /* 0x0000000000007941 */ /* 0x000fea0003800000 */
.L_x_538:
[----:B------:R-:W-:Y:S05]  /*17f00*/  @!P2 BRA `(.L_x_540) ;  /* 0x000000000004a947 */ /* 0x000fea0003800000 */
[----:B------:R-:W-:Y:S01]  /*17f10*/  BPT.TRAP 0x1 ;  /* 0x000000040000795c */ /* 0x000fe20000300000 */
.L_x_540:
[----:B-1----:R-:W-:-:S04]  /*17f20*/  SHF.L.U32 R0, R26, 0x1f, RZ ;  /* 0x0000001f1a007819 */ /* 0x002fc800000006ff */
[----:B------:R-:W1:Y:S02]  /*17f30*/  SYNCS.PHASECHK.TRANS64.TRYWAIT P1, [R3+URZ+0x19c60], R0 ;  /* 0x019c6000030075a7 */ /* 0x000e64000802017f */
[----:B-1----:R-:W-:Y:S05]  /*17f40*/  @!P1 BRA `(.L_x_541) ;  /* 0x0000002000c49947 */ /* 0x002fea0003800000 */
.L_x_620:
[----:B------:R-:W0:Y:S04]  /*17f50*/  LDL R4, [R1+0x10] ;  /* 0x0000100001047983 */ /* 0x000e280000100800 */
[----:B------:R-:W2:Y:S04]  /*17f60*/  LDL R10, [R1+0x8] ;  /* 0x00000800010a7983 */ /* 0x000ea80000100800 */
[----:B------:R-:W3:Y:S01]  /*17f70*/  LDL R12, [R1+0xc] ;  /* 0x00000c00010c7983 */ /* 0x000ee20000100800 */
[----:B------:R-:W-:Y:S01]  /*17f80*/  IMAD R2, R24, 0x3000, RZ ;  /* 0x0000300018027824 */ /* 0x000fe200078e02ff */
[----:B------:R-:W-:Y:S05]  /*17f90*/  WARPSYNC.ALL ;  /* 0x0000000000007948 */ /* 0x000fea0003800000 */
[----:B0-----:R-:W-:-:S02]  /*17fa0*/  LOP3.LUT R5, R2, R4, RZ, 0xfc, !PT ;  /* 0x0000000402057212 */ /* 0x001fc400078efcff */
[----:B--2---:R-:W-:-:S03]  /*17fb0*/  LOP3.LUT R2, R2, R10, RZ, 0xfc, !PT ;  /* 0x0000000a02027212 */ /* 0x004fc600078efcff */
[C---:B-1----:R-:W-:Y:S02]  /*17fc0*/  IMAD.IADD R0, R22.reuse, 0x1, R5 ;  /* 0x0000000116007824 */ /* 0x042fe400078e0205 */
        /* <DEDUP_REMOVED lines=20> */
[----:B---3--:R-:W-:Y:S02]  /*18110*/  IADD3 R2, R12, 0x3000, R2 ;  /* 0x000030000c027810 */ /* 0x008fe40007ffe002 */
        /* <DEDUP_REMOVED lines=25> */
.L_x_542:
[----:B-1----:R1:W-:Y:S01]  /*182b0*/  SYNCS.ARRIVE.TRANS64.A1T0 RZ, [R3+URZ+0x19c50], RZ ;  /* 0x019c50ff03ff79a7 */ /* 0x0023e2000810003f */
[----:B------:R-:W-:Y:S02]  /*182c0*/  @!P0 VIADD R0, R3, 0x19c80 ;  /* 0x00019c8003008836 */ /* 0x000fe40000000000 */
[----:B------:R-:W-:-:S03]  /*182d0*/  VIADD R24, R24, 0x1 ;  /* 0x0000000118187836 */ /* 0x000fc60000000000 */
[----:B------:R-:W-:Y:S01]  /*182e0*/  @!P0 PRMT R0, RZ, 0x654, R0 ;  /* 0x00000654ff008816 */ /* 0x000fe20000000000 */
[----:B------:R-:W-:Y:S06]  /*182f0*/  BAR.SYNC.DEFER_BLOCKING 0x2, 0x80 ;  /* 0x0082000000007b1d */ /* 0x000fec0000010000 */
[----:B------:R2:W-:Y:S01]  /*18300*/  @!P0 SYNCS.ARRIVE.TRANS64.RED.A1T0 RZ, [R0+URZ], RZ ;  /* 0x000000ff00ff89a7 */ /* 0x0005e2000810043f */
[----:B------:R-:W-:-:S04]  /*18310*/  ISETP.NE.AND P0, PT, R24, 0x2, PT ;  /* 0x000000021800780c */ /* 0x000fc80003f05270 */
[----:B-1----:R-:W-:Y:S02]  /*18320*/  SEL R3, RZ, 0x1, P0 ;  /* 0x00000001ff037807 */ /* 0x002fe40000000000 */
[----:B------:R-:W-:Y:S02]  /*18330*/  SEL R24, R24, RZ, P0 ;  /* 0x000000ff18187207 */ /* 0x000fe40000000000 */
[----:B--2---:R-:W-:-:S07]  /*18340*/  LOP3.LUT R26, R26, R3, RZ, 0x3c, !PT ;  /* 0x000000031a1a7212 */ /* 0x004fce00078e3cff */
.L_x_485:
[----:B------:R-:W-:-:S13]  /*18350*/  LOP3.LUT P0, RZ, R29, 0x2, RZ, 0xc0, !PT ;  /* 0x000000021dff7812 */ /* 0x000fda000780c0ff */
[----:B------:R-:W-:Y:S05]  /*18360*/  @!P0 BRA `(.L_x_543) ;  /* 0x0000000000248947 */ /* 0x000fea0003800000 */
[----:B------:R-:W-:Y:S05]  /*18370*/  WARPSYNC.ALL ;  /* 0x0000000000007948 */ /* 0x000fea0003800000 */
[----:B------:R-:W2:Y:S08]  /*18380*/  S2UR UR5, SR_CgaCtaId ;  /* 0x00000000000579c3 */ /* 0x000eb00000008800 */
[----:B------:R-:W-:Y:S06]  /*18390*/  BAR.SYNC.DEFER_BLOCKING 0x5, 0x200 ;  /* 0x0148000000007b1d */ /* 0x000fec0000010000 */
[----:B------:R-:W-:-:S02]  /*183a0*/  UMOV UR4, 0x400 ;  /* 0x0000040000047882 */ /* 0x000fc40000000000 */
[----:B--2---:R-:W-:-:S06]  /*183b0*/  ULEA UR4, UR5, UR4, 0x18 ;  /* 0x0000000405047291 */ /* 0x004fcc000f8ec03f */
[----:B-1----:R-:W-:-:S05]  /*183c0*/  IMAD.U32 R22, RZ, RZ, UR4 ;  /* 0x00000004ff167e24 */ /* 0x002fca000f8e00ff */
[----:B------:R1:W2:Y:S01]  /*183d0*/  LDS.128 R16, [R22+0x19cd0] ;  /* 0x019cd00016107984 */ /* 0x0002a20000000c00 */
[----:B------:R-:W-:Y:S06]  /*183e0*/  BAR.ARV 0x4, 0x200 ;  /* 0x0108000000007b1d */ /* 0x000fec0000002000 */
[----:B------:R-:W-:Y:S05]  /*183f0*/  BRA `(.L_x_544) ;  /* 0x0000000800407947 */ /* 0x000fea0003800000 */
.L_x_543:
[----:B------:R-:W0:Y:S01]  /*18400*/  S2R R0, SR_TID.X ;  /* 0x0000000000007919 */ /* 0x000e220000002100 */
[----:B------:R-:W-:Y:S01]  /*18410*/  UMOV UR4, 0xffffffff ;  /* 0xffffffff00047882 */ /* 0x000fe20000000000 */
[----:B0-----:R-:W-:-:S04]  /*18420*/  LOP3.LUT R8, R0, 0x1f, RZ, 0xc0, !PT ;  /* 0x0000001f00087812 */ /* 0x001fc800078ec0ff */
[----:B------:R-:W-:Y:S01]  /*18430*/  ISETP.NE.AND P0, PT, R8, 0x1f, PT ;  /* 0x0000001f0800780c */ /* 0x000fe20003f05270 */
[----:B------:R-:W-:-:S12]  /*18440*/  BRA.DIV UR4, `(.L_x_545) ;  /* 0x0000001e04987947 */ /* 0x000fd8000b800000 */
[----:B-1----:R-:W-:Y:S01]  /*18450*/  IMAD.IADD R5, R19, 0x1, R8 ;  /* 0x0000000113057824 */ /* 0x002fe200078e0208 */
[----:B------:R-:W-:-:S04]  /*18460*/  ULDC UR4, c[0x0][0xc3c] ;  /* 0x00030f0000047ab9 */ /* 0x000fc80000000800 */
[----:B------:R-:W-:-:S13]  /*18470*/  ISETP.GE.OR P1, PT, R5, UR4, !P0 ;  /* 0x0000000405007c0c */ /* 0x000fda000c726670 */
[----:B------:R-:W0:Y:S02]  /*18480*/  @!P1 LDC.64 R2, c[0x0][0xc80] ;  /* 0x00032000ff029b82 */ /* 0x000e240000000a00 */
[----:B0-----:R-:W-:-:S06]  /*18490*/  @!P1 IMAD.WIDE R2, R5, 0x4, R2 ;  /* 0x0000000405029825 */ /* 0x001fcc00078e0202 */
[----:B------:R0:W2:Y:S01]  /*184a0*/  @!P1 LDG.E R3, desc[UR42][R2.64] ;  /* 0x0000002a02039981 */ /* 0x0000a2000c1e1900 */
[C---:B------:R-:W-:Y:S02]  /*184b0*/  ISETP.GE.U32.AND P2, PT, R8.reuse, 0x2, PT ;  /* 0x000000020800780c */ /* 0x040fe40003f46070 */
[C---:B------:R-:W-:Y:S01]  /*184c0*/  ISETP.GE.U32.AND P3, PT, R8.reuse, 0x4, PT ;  /* 0x000000040800780c */ /* 0x040fe20003f66070 */
[----:B------:R-:W-:Y:S01]  /*184d0*/  SHFL.IDX PT, R0, R16, RZ, 0x1f ;  /* 0x00001fff10007589 */ /* 0x000fe200000e0000 */
[C---:B------:R-:W-:Y:S02]  /*184e0*/  ISETP.GE.U32.AND P4, PT, R8.reuse, 0x8, PT ;  /* 0x000000080800780c */ /* 0x040fe40003f86070 */
[C---:B------:R-:W-:Y:S01]  /*184f0*/  ISETP.GE.U32.AND P5, PT, R8.reuse, 0x10, PT ;  /* 0x000000100800780c */ /* 0x040fe20003fa6070 */
[----:B------:R-:W-:Y:S01]  /*18500*/  SHFL.IDX PT, R4, R16, 0x1, 0x1f ;  /* 0x00201f0010047f89 */ /* 0x000fe200000e0000 */
[----:B0-----:R-:W-:Y:S02]  /*18510*/  IMAD.MOV.U32 R2, RZ, RZ, RZ ;  /* 0x000000ffff027224 */ /* 0x001fe400078e00ff */
[----:B--2---:R-:W-:Y:S01]  /*18520*/  @!P1 IMAD.MOV.U32 R2, RZ, RZ, R3 ;  /* 0x000000ffff029224 */ /* 0x004fe200078e0003 */
[----:B------:R-:W-:-:S04]  /*18530*/  ISETP.NE.AND P1, PT, R8, RZ, PT ;  /* 0x000000ff0800720c */ /* 0x000fc80003f25270 */
        /* <DEDUP_REMOVED lines=15> */
[----:B------:R0:W1:Y:S02]  /*18630*/  SHFL.IDX PT, R14, R3, 0x1f, 0x1f ;  /* 0x03e01f00030e7f89 */ /* 0x00006400000e0000 */
.L_x_630:
[----:B------:R-:W-:Y:S02]  /*18640*/  ULDC UR4, c[0x0][0xc38] ;  /* 0x00030e0000047ab9 */ /* 0x000fe40000000800 */
[----:B------:R-:W-:-:S04]  /*18650*/  IMAD.U32 R16, RZ, RZ, UR4 ;  /* 0x00000004ff107e24 */ /* 0x000fc8000f8e00ff */
[----:B-1----:R-:W-:-:S04]  /*18660*/  IMAD R5, R14, R16, RZ ;  /* 0x000000100e057224 */ /* 0x002fc800078e02ff */
[----:B------:R-:W-:-:S05]  /*18670*/  IMAD.IADD R4, R4, 0x1, R5 ;  /* 0x0000000104047824 */ /* 0x000fca00078e0205 */
[----:B------:R-:W-:-:S13]  /*18680*/  ISETP.GT.AND P6, PT, R4, R0, PT ;  /* 0x000000000400720c */ /* 0x000fda0003fc4270 */
[----:B------:R-:W-:Y:S05]  /*18690*/  @P6 BRA `(.L_x_546) ;  /* 0x00000000009c6947 */ /* 0x000fea0003800000 */
.L_x_551:
[----:B------:R-:W1:Y:S01]  /*186a0*/  LDC R6, c[0x0][0xc3c] ;  /* 0x00030f00ff067b82 */ /* 0x000e620000000800 */
[----:B------:R-:W-:-:S05]  /*186b0*/  VIADD R19, R19, 0x1f ;  /* 0x0000001f13137836 */ /* 0x000fca0000000000 */
[----:B-1----:R-:W-:-:S13]  /*186c0*/  ISETP.GE.AND P6, PT, R19, R6, PT ;  /* 0x000000061300720c */ /* 0x002fda0003fc6270 */
[----:B------:R-:W-:Y:S05]  /*186d0*/  @P6 BRA `(.L_x_547) ;  /* 0x0000000400446947 */ /* 0x000fea0003800000 */
[----:B------:R-:W1:Y:S01]  /*186e0*/  S2R R2, SR_TID.X ;  /* 0x0000000000027919 */ /* 0x000e620000002100 */
[----:B------:R-:W-:Y:S01]  /*186f0*/  BSSY B0, `(.L_x_548) ;  /* 0x0000009000007945 */ /* 0x000fe20003800000 */
[----:B-1----:R-:W-:-:S05]  /*18700*/  LOP3.LUT R2, R2, 0x1f, RZ, 0xc0, !PT ;  /* 0x0000001f02027812 */ /* 0x002fca00078ec0ff */
[----:B------:R-:W-:Y:S02]  /*18710*/  IMAD.IADD R5, R19, 0x1, R2 ;  /* 0x0000000113057824 */ /* 0x000fe400078e0202 */
[----:B------:R-:W-:-:S03]  /*18720*/  IMAD.MOV.U32 R2, RZ, RZ, RZ ;  /* 0x000000ffff027224 */ /* 0x000fc600078e00ff */
[----:B------:R-:W-:-:S13]  /*18730*/  ISETP.GE.OR P6, PT, R5, R6, !P0 ;  /* 0x000000060500720c */ /* 0x000fda00047c6670 */
[----:B------:R-:W-:Y:S05]  /*18740*/  @P6 BRA `(.L_x_549) ;  /* 0x00000000000c6947 */ /* 0x000fea0003800000 */
[----:B0-----:R-:W0:Y:S02]  /*18750*/  LDC.64 R2, c[0x0][0xc80] ;  /* 0x00032000ff027b82 */ /* 0x001e240000000a00 */
[----:B0-----:R-:W-:-:S06]  /*18760*/  IMAD.WIDE R2, R5, 0x4, R2 ;  /* 0x0000000405027825 */ /* 0x001fcc00078e0202 */
[----:B------:R1:W5:Y:S02]  /*18770*/  LDG.E R2, desc[UR42][R2.64] ;  /* 0x0000002a02027981 */ /* 0x000364000c1e1900 */
.L_x_549:
[----:B------:R-:W-:Y:S05]  /*18780*/  BSYNC B0 ;  /* 0x0000000000007941 */ /* 0x000fea0003800000 */
.L_x_548:
[----:B------:R-:W-:-:S03]  /*18790*/  UMOV UR4, 0xffffffff ;  /* 0xffffffff00047882 */ /* 0x000fc60000000000 */
[----:B------:R-:W-:Y:S05]  /*187a0*/  BRA.DIV UR4, `(.L_x_550) ;  /* 0x0000001e04e47947 */ /* 0x000fea000b800000 */
[----:B-----5:R-:W2:Y:S02]  /*187b0*/  SHFL.UP PT, R14, R2, 0x1, RZ ;  /* 0x04200000020e7989 */ /* 0x020ea400000e00ff */
[----:B--2---:R-:W-:-:S04]  /*187c0*/  SEL R13, R14, RZ, P1 ;  /* 0x000000ff0e0d7207 */ /* 0x004fc80000800000 */
[----:B------:R-:W-:-:S05]  /*187d0*/  IADD3 R13, R2, R13, RZ ;  /* 0x0000000d020d7210 */ /* 0x000fca0007ffe0ff */
[----:B------:R-:W2:Y:S02]  /*187e0*/  SHFL.UP PT, R14, R13, 0x2, RZ ;  /* 0x044000000d0e7989 */ /* 0x000ea400000e00ff */
[----:B--2---:R-:W-:-:S05]  /*187f0*/  SEL R14, R14, RZ, P2 ;  /* 0x000000ff0e0e7207 */ /* 0x004fca0001000000 */
[----:B------:R-:W-:-:S05]  /*18800*/  IMAD.IADD R5, R13, 0x1, R14 ;  /* 0x000000010d057824 */ /* 0x000fca00078e020e */
        /* <DEDUP_REMOVED lines=8> */
[----:B01----:R-:W-:-:S05]  /*18890*/  IMAD.IADD R3, R7, 0x1, R14 ;  /* 0x0000000107037824 */ /* 0x003fca00078e020e */
[----:B------:R0:W1:Y:S02]  /*188a0*/  SHFL.IDX PT, R14, R3, 0x1f, 0x1f ;  /* 0x03e01f00030e7f89 */ /* 0x00006400000e0000 */
.L_x_638:
[----:B------:R-:W-:Y:S02]  /*188b0*/  ULDC UR4, c[0x0][0xc38] ;  /* 0x00030e0000047ab9 */ /* 0x000fe40000000800 */
[----:B------:R-:W-:-:S04]  /*188c0*/  IMAD.U32 R16, RZ, RZ, UR4 ;  /* 0x00000004ff107e24 */ /* 0x000fc8000f8e00ff */
[----:B-1----:R-:W-:-:S04]  /*188d0*/  IMAD R5, R14, R16, RZ ;  /* 0x000000100e057224 */ /* 0x002fc800078e02ff */
[----:B------:R-:W-:-:S05]  /*188e0*/  IMAD.IADD R4, R5, 0x1, R4 ;  /* 0x0000000105047824 */ /* 0x000fca00078e0204 */
[----:B------:R-:W-:-:S13]  /*188f0*/  ISETP.GT.AND P6, PT, R4, R0, PT ;  /* 0x000000000400720c */ /* 0x000fda0003fc4270 */
[----:B------:R-:W-:Y:S05]  /*18900*/  @!P6 BRA `(.L_x_551) ;  /* 0xfffffffc0064e947 */ /* 0x000fea000383ffff */
.L_x_546:
[----:B------:R-:W-:Y:S01]  /*18910*/  IMAD.IADD R6, R4, 0x1, -R5 ;  /* 0x0000000104067824 */ /* 0x000fe200078e0a05 */
[----:B------:R-:W-:-:S03]  /*18920*/  UMOV UR4, 0xffffffff ;  /* 0xffffffff00047882 */ /* 0x000fc60000000000 */
[----:B------:R-:W-:-:S05]  /*18930*/  IMAD R5, R3, R16, R6 ;  /* 0x0000001003057224 */ /* 0x000fca00078e0206 */
[----:B------:R-:W-:Y:S01]  /*18940*/  ISETP.GT.AND P6, PT, R5, R0, PT ;  /* 0x000000000500720c */ /* 0x000fe20003fc4270 */
[----:B------:R-:W-:-:S12]  /*18950*/  BRA.DIV UR4, `(.L_x_552) ;  /* 0x0000002204347947 */ /* 0x000fd8000b800000 */
[----:B------:R-:W-:-:S04]  /*18960*/  VOTE.ANY R5, PT, !P6 ;  /* 0x0000000000057806 */ /* 0x000fc800070e0100 */
[----:B------:R-:W1:Y:S02]  /*18970*/  POPC R4, R5 ;  /* 0x0000000500047309 */ /* 0x000e640000000000 */
[----:B-1----:R1:W2:Y:S02]  /*18980*/  SHFL.IDX PT, R17, R2, R4, 0x1f ;  /* 0x00001f0402117589 */ /* 0x0022a400000e0000 */
.L_x_642:
[----:B------:R-:W-:Y:S01]  /*18990*/  ISETP.NE.AND P0, PT, R5, RZ, PT ;  /* 0x000000ff0500720c */ /* 0x000fe20003f05270 */
[----:B------:R-:W-:-:S12]  /*189a0*/  IMAD.MOV.U32 R14, RZ, RZ, RZ ;  /* 0x000000ffff0e7224 */ /* 0x000fd800078e00ff */
[----:B------:R-:W-:Y:S05]  /*189b0*/  @!P0 BRA `(.L_x_553) ;  /* 0x0000000000108947 */ /* 0x000fea0003800000 */
[----:B------:R-:W-:Y:S01]  /*189c0*/  UMOV UR4, 0xffffffff ;  /* 0xffffffff00047882 */ /* 0x000fe20000000000 */
[----:B------:R-:W-:Y:S02]  /*189d0*/  VIADD R12, R4, 0xffffffff ;  /* 0xffffffff040c7836 */ /* 0x000fe40000000000 */
[----:B------:R-:W-:Y:S05]  /*189e0*/  BRA.DIV UR4, `(.L_x_554) ;  /* 0x0000002204587947 */ /* 0x000fea000b800000 */
[----:B------:R3:W4:Y:S02]  /*189f0*/  SHFL.IDX PT, R14, R3, R12, 0x1f ;  /* 0x00001f0c030e7589 */ /* 0x00072400000e0000 */
.L_x_553:
[-C--:B--2---:R-:W-:Y:S01]  /*18a00*/  IABS R5, R17.reuse ;  /* 0x0000001100057213 */ /* 0x084fe20000000000 */
[----:B----4-:R-:W-:Y:S01]  /*18a10*/  IMAD R16, R14, R16, R6 ;  /* 0x000000100e107224 */ /* 0x010fe200078e0206 */
[----:B------:R-:W-:Y:S02]  /*18a20*/  IABS R8, R17 ;  /* 0x0000001100087213 */ /* 0x000fe40000000000 */
[----:B------:R-:W2:Y:S01]  /*18a30*/  I2F.RP R6, R5 ;  /* 0x0000000500067306 */ /* 0x000ea20000209400 */
[----:B------:R-:W-:Y:S01]  /*18a40*/  IMAD.IADD R0, R0, 0x1, -R16 ;  /* 0x0000000100007824 */ /* 0x000fe200078e0a10 */
[----:B------:R-:W-:-:S06]  /*18a50*/  IADD3 R19, R4, R19, RZ ;  /* 0x0000001304137210 */ /* 0x000fcc0007ffe0ff */
[----:B--2---:R-:W2:Y:S02]  /*18a60*/  MUFU.RCP R6, R6 ;  /* 0x0000000600067308 */ /* 0x004ea40000001000 */
[----:B--2---:R-:W-:Y:S01]  /*18a70*/  IADD3 R7, R6, 0xffffffe, RZ ;  /* 0x0ffffffe06077810 */ /* 0x004fe20007ffe0ff */
[----:B------:R-:W-:-:S05]  /*18a80*/  IMAD.MOV R6, RZ, RZ, -R8 ;  /* 0x000000ffff067224 */ /* 0x000fca00078e0a08 */
[----:B0--3--:R-:W1:Y:S02]  /*18a90*/  F2I.FTZ.U32.TRUNC.NTZ R3, R7 ;  /* 0x0000000700037305 */ /* 0x009e64000021f000 */
[----:B-1----:R-:W-:-:S04]  /*18aa0*/  IMAD.MOV R2, RZ, RZ, -R3 ;  /* 0x000000ffff027224 */ /* 0x002fc800078e0a03 */
[----:B------:R-:W-:Y:S02]  /*18ab0*/  IMAD R9, R2, R5, RZ ;  /* 0x0000000502097224 */ /* 0x000fe400078e02ff */
[----:B------:R-:W-:-:S04]  /*18ac0*/  IMAD.MOV.U32 R2, RZ, RZ, RZ ;  /* 0x000000ffff027224 */ /* 0x000fc800078e00ff */
[----:B------:R-:W-:Y:S01]  /*18ad0*/  IMAD.HI.U32 R2, R3, R9, R2 ;  /* 0x0000000903027227 */ /* 0x000fe200078e0002 */
[----:B------:R-:W-:-:S05]  /*18ae0*/  IABS R3, R0 ;  /* 0x0000000000037213 */ /* 0x000fca0000000000 */
        /* <DEDUP_REMOVED lines=11> */
[----:B------:R-:W-:-:S05]  /*18ba0*/  @!P1 LOP3.LUT R2, RZ, R17, RZ, 0x33, !PT ;  /* 0x00000011ff029212 */ /* 0x000fca00078e33ff */
[--C-:B------:R-:W-:Y:S02]  /*18bb0*/  IMAD.MOV R3, RZ, RZ, -R2.reuse ;  /* 0x000000ffff037224 */ /* 0x100fe400078e0a02 */
[----:B------:R-:W-:Y:S02]  /*18bc0*/  IMAD.MOV.U32 R18, RZ, RZ, R2 ;  /* 0x000000ffff127224 */ /* 0x000fe400078e0002 */
[----:B------:R-:W-:Y:S01]  /*18bd0*/  IMAD R17, R17, R3, R0 ;  /* 0x0000000311117224 */ /* 0x000fe200078e0200 */
[----:B------:R-:W-:Y:S06]  /*18be0*/  BRA `(.L_x_555) ;  /* 0x00000000001c7947 */ /* 0x000fec0003800000 */
.L_x_547:
[----:B------:R-:W-:Y:S01]  /*18bf0*/  UMOV UR4, URZ ;  /* 0x0000003f00047c82 */ /* 0x000fe20008000000 */
[----:B------:R-:W-:Y:S01]  /*18c00*/  UMOV UR5, URZ ;  /* 0x0000003f00057c82 */ /* 0x000fe20008000000 */
[----:B------:R-:W-:Y:S01]  /*18c10*/  ULDC UR6, c[0x0][0xc3c] ;  /* 0x00030f0000067ab9 */ /* 0x000fe20000000800 */
[----:B------:R-:W-:Y:S02]  /*18c20*/  IMAD.MOV.U32 R16, RZ, RZ, R0 ;  /* 0x000000ffff107224 */ /* 0x000fe400078e0000 */
[----:B------:R-:W-:Y:S02]  /*18c30*/  IMAD.U32 R17, RZ, RZ, UR4 ;  /* 0x00000004ff117e24 */ /* 0x000fe4000f8e00ff */
[----:B------:R-:W-:Y:S02]  /*18c40*/  IMAD.U32 R18, RZ, RZ, UR5 ;  /* 0x00000005ff127e24 */ /* 0x000fe4000f8e00ff */
[----:B------:R-:W-:-:S07]  /*18c50*/  IMAD.U32 R19, RZ, RZ, UR6 ;  /* 0x00000006ff137e24 */ /* 0x000fce000f8e00ff */
.L_x_555:
[----:B------:R-:W1:Y:S01]  /*18c60*/  S2R R0, SR_TID.X ;  /* 0x0000000000007919 */ /* 0x000e620000002100 */
[----:B------:R-:W-:Y:S05]  /*18c70*/  WARPSYNC.ALL ;  /* 0x0000000000007948 */ /* 0x000fea0003800000 */
[----:B------:R-:W-:Y:S01]  /*18c80*/  BAR.SYNC.DEFER_BLOCKING 0x4, 0x200 ;  /* 0x0108000000007b1d */ /* 0x000fe20000010000 */
[----:B-1----:R-:W-:-:S04]  /*18c90*/  LOP3.LUT R0, R0, 0x1f, RZ, 0xc0, !PT ;  /* 0x0000001f00007812 */ /* 0x002fc800078ec0ff */
[----:B------:R-:W-:-:S13]  /*18ca0*/  ISETP.NE.AND P0, PT, R0, RZ, PT ;  /* 0x000000ff0000720c */ /* 0x000fda0003f05270 */
[----:B0-----:R-:W0:Y:S01]  /*18cb0*/  @!P0 S2R R3, SR_CgaCtaId ;  /* 0x0000000000038919 */ /* 0x001e220000008800 */
[----:B------:R-:W-:-:S04]  /*18cc0*/  @!P0 MOV R0, 0x400 ;  /* 0x0000040000008802 */ /* 0x000fc80000000f00 */
[----:B0-----:R-:W-:-:S05]  /*18cd0*/  @!P0 LEA R22, R3, R0, 0x18 ;  /* 0x0000000003168211 */ /* 0x001fca00078ec0ff */
[----:B------:R0:W-:Y:S01]  /*18ce0*/  @!P0 STS.128 [R22+0x19cd0], R16 ;  /* 0x019cd01016008388 */ /* 0x0001e20000000c00 */
[----:B------:R-:W-:Y:S06]  /*18cf0*/  BAR.ARV 0x5, 0x200 ;  /* 0x0148000000007b1d */ /* 0x000fec0000002000 */
.L_x_544:
[----:B------:R-:W-:Y:S02]  /*18d00*/  ULDC UR4, c[0x0][0xc3c] ;  /* 0x00030f0000047ab9 */ /* 0x000fe40000000800 */
[----:B--2---:R-:W-:-:S13]  /*18d10*/  ISETP.GE.AND P0, PT, R19, UR4, PT ;  /* 0x0000000413007c0c */ /* 0x004fda000bf06270 */
[----:B------:R-:W-:Y:S05]  /*18d20*/  @!P0 BRA `(.L_x_556) ;  /* 0xffffffa800b08947 */ /* 0x000fea000383ffff */
[----:B------:R-:W-:Y:S05]  /*18d30*/  BSYNC B7 ;  /* 0x0000000000077941 */ /* 0x000fea0003800000 */
.L_x_440:
[----:B------:R-:W2:Y:S01]  /*18d40*/  LDL.LU R0, [R1+0x3c] ;  /* 0x00003c0001007983 */ /* 0x000ea20000300800 */
[----:B------:R-:W-:Y:S01]  /*18d50*/  BSSY B0, `(.L_x_557) ;  /* 0x000000b000007945 */ /* 0x000fe20003800000 */
[----:B------:R-:W3:Y:S01]  /*18d60*/  S2R R5, SR_CgaCtaId ;  /* 0x0000000000057919 */ /* 0x000ee20000008800 */
[----:B--2---:R-:W-:-:S05]  /*18d70*/  VIADD R0, R0, 0x1 ;  /* 0x0000000100007836 */ /* 0x004fca0000000000 */
[----:B01----:R-:W-:-:S04]  /*18d80*/  LEA.HI R2, R0, R0, RZ, 0x1 ;  /* 0x0000000000027211 */ /* 0x003fc800078f08ff */
[----:B------:R-:W-:Y:S02]  /*18d90*/  LOP3.LUT R3, R2, 0xfffffffe, RZ, 0xc0, !PT ;  /* 0xfffffffe02037812 */ /* 0x000fe400078ec0ff */
[----:B------:R-:W-:-:S03]  /*18da0*/  MOV R2, 0x400 ;  /* 0x0000040000027802 */ /* 0x000fc60000000f00 */
[----:B------:R-:W-:Y:S01]  /*18db0*/  IMAD.IADD R0, R0, 0x1, -R3 ;  /* 0x0000000100007824 */ /* 0x000fe200078e0a03 */
[----:B---3--:R-:W-:-:S04]  /*18dc0*/  LEA R9, R5, R2, 0x18 ;  /* 0x0000000205097211 */ /* 0x008fc800078ec0ff */
[----:B------:R-:W-:-:S04]  /*18dd0*/  SHF.L.U32 R0, R0, 0x1f, RZ ;  /* 0x0000001f00007819 */ /* 0x000fc800000006ff */
[----:B------:R-:W0:Y:S02]  /*18de0*/  SYNCS.PHASECHK.TRANS64.TRYWAIT P0, [R9+URZ+0x19c20], R0 ;  /* 0x019c2000090075a7 */ /* 0x000e24000800017f */
[----:B0-----:R-:W-:Y:S05]  /*18df0*/  @!P0 BRA `(.L_x_558) ;  /* 0x0000001c00788947 */ /* 0x001fea0003800000 */
.L_x_645:
[----:B------:R-:W-:Y:S05]  /*18e00*/  BSYNC B0 ;  /* 0x0000000000007941 */ /* 0x000fea0003800000 */
.L_x_557:
[----:B------:R-:W-:-:S03]  /*18e10*/  UMOV UR4, 0xffffffff ;  /* 0xffffffff00047882 */ /* 0x000fc60000000000 */
[----:B------:R-:W-:Y:S05]  /*18e20*/  BRA.DIV UR4, `(.L_x_559) ;  /* 0x0000001e04807947 */ /* 0x000fea000b800000 */
[----:B0-----:R-:W0:Y:S02]  /*18e30*/  S2R R0, SR_TID.X ;  /* 0x0000000000007919 */ /* 0x001e240000002100 */
[----:B0-----:R-:W-:-:S04]  /*18e40*/  SHF.R.U32.HI R0, RZ, 0x5, R0 ;  /* 0x00000005ff007819 */ /* 0x001fc80000011600 */
[----:B------:R-:W-:-:S05]  /*18e50*/  LOP3.LUT R0, R0, 0x3, RZ, 0xc0, !PT ;  /* 0x0000000300007812 */ /* 0x000fca00078ec0ff */
[----:B------:R0:W1:Y:S02]  /*18e60*/  SHFL.IDX PT, R14, R0, RZ, 0x1f ;  /* 0x00001fff000e7589 */ /* 0x00006400000e0000 */
.L_x_648:
[----:B-1----:R-:W-:-:S13]  /*18e70*/  ISETP.NE.AND P0, PT, R14, RZ, PT ;  /* 0x000000ff0e00720c */ /* 0x002fda0003f05270 */
[----:B------:R-:W-:Y:S05]  /*18e80*/  @P0 BRA `(.L_x_315) ;  /* 0x0000000000a40947 */ /* 0x000fea0003800000 */
[----:B------:R-:W-:-:S03]  /*18e90*/  UMOV UR4, 0xffffffff ;  /* 0xffffffff00047882 */ /* 0x000fc60000000000 */
[----:B------:R-:W-:Y:S05]  /*18ea0*/  BRA.DIV UR4, `(.L_x_560) ;  /* 0x0000001e04947947 */ /* 0x000fea000b800000 */
[----:B------:R-:W-:-:S13]  /*18eb0*/  ELECT P6, URZ, PT ;  /* 0x00000000003f782f */ /* 0x000fda00038c0000 */
.L_x_651:
[----:B------:R-:W-:Y:S05]  /*18ec0*/  @!P6 BRA `(.L_x_315) ;  /* 0x000000000094e947 */ /* 0x000fea0003800000 */
[----:B------:R-:W-:-:S06]  /*18ed0*/  ULOP3.LUT UR4, UR37, 0x2, URZ, 0xfc, !UPT ;  /* 0x0000000225047892 */ /* 0x000fcc000f8efc3f */
[----:B0-----:R-:W-:-:S05]  /*18ee0*/  IMAD.U32 R0, RZ, RZ, UR4 ;  /* 0x00000004ff007e24 */ /* 0x001fca000f8e00ff */
[----:B------:R-:W-:-:S13]  /*18ef0*/  ISETP.NE.AND P0, PT, R0, 0x3, PT ;  /* 0x000000030000780c */ /* 0x000fda0003f05270 */
[----:B------:R-:W-:Y:S05]  /*18f00*/  @!P0 BRA `(.L_x_561) ;  /* 0x0000000000048947 */ /* 0x000fea0003800000 */
[----:B------:R-:W-:Y:S01]  /*18f10*/  BPT.TRAP 0x1 ;  /* 0x000000040000795c */ /* 0x000fe20000300000 */
.L_x_561:
[----:B------:R-:W-:Y:S01]  /*18f20*/  VIADD R3, R9, 0x19c40 ;  /* 0x00019c4009037836 */ /* 0x000fe20000000000 */
[----:B------:R-:W-:Y:S01]  /*18f30*/  SHF.L.U32 R2, R26, 0x1f, RZ ;  /* 0x0000001f1a027819 */ /* 0x000fe200000006ff */
[----:B------:R-:W-:-:S03]  /*18f40*/  VIADD R0, R24, 0x1 ;  /* 0x0000000118007836 */ /* 0x000fc60000000000 */
[----:B------:R-:W-:Y:S02]  /*18f50*/  LEA R7, R24, R3, 0x3 ;  /* 0x0000000318077211 */ /* 0x000fe400078e18ff */
[C---:B------:R-:W-:Y:S02]  /*18f60*/  ISETP.NE.AND P2, PT, R0.reuse, 0x2, PT ;  /* 0x000000020000780c */ /* 0x040fe40003f45270 */
[----:B------:R-:W0:Y:S02]  /*18f70*/  SYNCS.PHASECHK.TRANS64.TRYWAIT P1, [R7+URZ], R2 ;  /* 0x00000002070075a7 */ /* 0x000e24000802017f */
[----:B------:R-:W-:Y:S02]  /*18f80*/  SEL R5, RZ, 0x1, P2 ;  /* 0x00000001ff057807 */ /* 0x000fe40001000000 */
[----:B------:R-:W-:Y:S02]  /*18f90*/  SEL R4, R0, RZ, P2 ;  /* 0x000000ff00047207 */ /* 0x000fe40001000000 */
[----:B------:R-:W-:-:S03]  /*18fa0*/  LOP3.LUT R0, R26, R5, RZ, 0x3c, !PT ;  /* 0x000000051a007212 */ /* 0x000fc600078e3cff */
[----:B------:R-:W-:Y:S01]  /*18fb0*/  IMAD R3, R4, 0x8, R3 ;  /* 0x0000000804037824 */ /* 0x000fe200078e0203 */
[----:B------:R-:W-:Y:S01]  /*18fc0*/  SHF.L.U32 R0, R0, 0x1f, RZ ;  /* 0x0000001f00007819 */ /* 0x000fe200000006ff */
[----:B0-----:R-:W-:Y:S06]  /*18fd0*/  @!P1 BRA `(.L_x_562) ;  /* 0x0000001c00689947 */ /* 0x001fec0003800000 */
.L_x_652:
[----:B------:R-:W1:Y:S02]  /*18fe0*/  SYNCS.PHASECHK.TRANS64.TRYWAIT P1, [R3+URZ], R0 ;  /* 0x00000000030075a7 */ /* 0x000e64000802017f */
[----:B-1----:R-:W-:Y:S05]  /*18ff0*/  @!P1 BRA `(.L_x_563) ;  /* 0x0000001c00749947 */ /* 0x002fea0003800000 */
.L_x_653:
[----:B------:R-:W-:Y:S05]  /*19000*/  @!P0 BRA `(.L_x_564) ;  /* 0x0000000000048947 */ /* 0x000fea0003800000 */
[----:B------:R-:W-:Y:S01]  /*19010*/  BPT.TRAP 0x1 ;  /* 0x000000040000795c */ /* 0x000fe20000300000 */
.L_x_564:
[----:B-1----:R-:W-:-:S04]  /*19020*/  IMAD R3, R24, 0x8, R9 ;  /* 0x0000000818037824 */ /* 0x002fc800078e0209 */
[----:B------:R-:W1:Y:S02]  /*19030*/  SYNCS.PHASECHK.TRANS64.TRYWAIT P1, [R3+URZ+0x19c60], R2 ;  /* 0x019c6002030075a7 */ /* 0x000e64000802017f */
[----:B-1----:R-:W-:Y:S05]  /*19040*/  @!P1 BRA `(.L_x_565) ;  /* 0x0000001c00749947 */ /* 0x002fea0003800000 */
.L_x_654:
[----:B------:R-:W-:Y:S05]  /*19050*/  @!P0 BRA `(.L_x_566) ;  /* 0x0000000000048947 */ /* 0x000fea0003800000 */
[----:B------:R-:W-:Y:S01]  /*19060*/  BPT.TRAP 0x1 ;  /* 0x000000040000795c */ /* 0x000fe20000300000 */
.L_x_566:
[----:B------:R-:W-:-:S04]  /*19070*/  IMAD R5, R4, 0x8, R9 ;  /* 0x0000000804057824 */ /* 0x000fc800078e0209 */
[----:B------:R-:W2:Y:S02]  /*19080*/  SYNCS.PHASECHK.TRANS64.TRYWAIT P1, [R5+URZ+0x19c60], R0 ;  /* 0x019c6000050075a7 */ /* 0x000ea4000802017f */
[----:B--2---:R-:W-:Y:S05]  /*19090*/  @!P1 BRA `(.L_x_567) ;  /* 0x0000001c00749947 */ /* 0x004fea0003800000 */
.L_x_655:
[----:B------:R-:W-:Y:S05]  /*190a0*/  @!P0 BRA `(.L_x_568) ;  /* 0x0000000000048947 */ /* 0x000fea0003800000 */
[----:B------:R-:W-:Y:S01]  /*190b0*/  BPT.TRAP 0x1 ;  /* 0x000000040000795c */ /* 0x000fe20000300000 */
.L_x_568:
[----:B------:R-:W3:Y:S02]  /*190c0*/  SYNCS.PHASECHK.TRANS64.TRYWAIT P0, [R3+URZ+0x19c80], R2 ;  /* 0x019c8002030075a7 */ /* 0x000ee4000800017f */
[----:B---3--:R-:W-:Y:S05]  /*190d0*/  @!P0 BRA `(.L_x_569) ;  /* 0x0000001c00788947 */ /* 0x008fea0003800000 */
.L_x_570:
[----:B----4-:R4:W0:Y:S02]  /*190e0*/  SYNCS.PHASECHK.TRANS64.TRYWAIT P0, [R5+URZ+0x19c80], R0 ;  /* 0x019c8000050075a7 */ /* 0x010824000800017f */
[----:B0-----:R-:W-:Y:S05]  /*190f0*/  @!P0 NANOSLEEP.SYNCS 0x989680 ;  /* 0x009896800000895d */ /* 0x001fea0003900000 */
[----:B------:R-:W0:Y:S02]  /*19100*/  @!P0 SYNCS.PHASECHK.TRANS64 P0, [R5+URZ+0x19c80], R0 ;  /* 0x019c8000050085a7 */ /* 0x000e24000800007f */
[----:B0-----:R-:W-:Y:S05]  /*19110*/  @!P0 BRA `(.L_x_570) ;  /* 0xfffffffc00f08947 */ /* 0x001fea000383ffff */
.L_x_315:
[----:B------:R-:W-:Y:S05]  /*19120*/  BSYNC B8 ;  /* 0x0000000000087941 */ /* 0x000fea0003800000 */
.L_x_312:
[----:B------:R-:W-:Y:S05]  /*19130*/  EXIT ;  /* 0x000000000000794d */ /* 0x000fea0003800000 */
.L_x_331:
[----:B0-----:R0:W1:Y:S02]  /*19140*/  SYNCS.PHASECHK.TRANS64.TRYWAIT P5, [R83+URZ+0x19c90], R86 ;  /* 0x019c9056530075a7 */ /* 0x00106400080a017f */
[----:B-1----:R-:W-:Y:S05]  /*19150*/  @!P5 NANOSLEEP.SYNCS 0x989680 ;  /* 0x009896800000d95d */ /* 0x002fea0003900000 */
[----:B------:R-:W1:Y:S02]  /*19160*/  @!P5 SYNCS.PHASECHK.TRANS64 P5, [R83+URZ+0x19c90], R86 ;  /* 0x019c90565300d5a7 */ /* 0x000e6400080a007f */
[----:B-1----:R-:W-:Y:S05]  /*19170*/  @!P5 BRA `(.L_x_331) ;  /* 0xfffffffc00f0d947 */ /* 0x002fea000383ffff */
[----:B------:R-:W-:Y:S05]  /*19180*/  BRA `(.L_x_571) ;  /* 0xfffffe9400987947 */ /* 0x000fea000383ffff */
.L_x_347:
[----:B-1----:R1:W2:Y:S02]  /*19190*/  SYNCS.PHASECHK.TRANS64.TRYWAIT P5, [R83+URZ+0x19c90], R86 ;  /* 0x019c9056530075a7 */ /* 0x0022a400080a017f */
[----:B--2---:R-:W-:Y:S05]  /*191a0*/  @!P5 NANOSLEEP.SYNCS 0x989680 ;  /* 0x009896800000d95d */ /* 0x004fea0003900000 */
[----:B------:R-:W2:Y:S02]  /*191b0*/  @!P5 SYNCS.PHASECHK.TRANS64 P5, [R83+URZ+0x19c90], R86 ;  /* 0x019c90565300d5a7 */ /* 0x000ea400080a007f */
[----:B--2---:R-:W-:Y:S05]  /*191c0*/  @!P5 BRA `(.L_x_347) ;  /* 0xfffffffc00f0d947 */ /* 0x004fea000383ffff */
[----:B------:R-:W-:Y:S05]  /*191d0*/  BRA `(.L_x_572) ;  /* 0xfffffeac008c7947 */ /* 0x000fea000383ffff */
.L_x_356:
[----:B0-----:R0:W1:Y:S02]  /*191e0*/  SYNCS.PHASECHK.TRANS64.TRYWAIT P5, [R83+URZ+0x19c90], R86 ;  /* 0x019c9056530075a7 */ /* 0x00106400080a017f */
[----:B-1----:R-:W-:Y:S05]  /*191f0*/  @!P5 NANOSLEEP.SYNCS 0x989680 ;  /* 0x009896800000d95d */ /* 0x002fea0003900000 */
[----:B------:R-:W1:Y:S02]  /*19200*/  @!P5 SYNCS.PHASECHK.TRANS64 P5, [R83+URZ+0x19c90], R86 ;  /* 0x019c90565300d5a7 */ /* 0x000e6400080a007f */
[----:B-1----:R-:W-:Y:S05]  /*19210*/  @!P5 BRA `(.L_x_356) ;  /* 0xfffffffc00f0d947 */ /* 0x002fea000383ffff */
[----:B------:R-:W-:Y:S05]  /*19220*/  BRA `(.L_x_573) ;  /* 0xfffffecc00907947 */ /* 0x000fea000383ffff */
.L_x_360:
[----:B--2---:R2:W3:Y:S02]  /*19230*/  SYNCS.PHASECHK.TRANS64.TRYWAIT P5, [R83+URZ+0x19cb0], R86 ;  /* 0x019cb056530075a7 */ /* 0x0044e400080a017f */
[----:B---3--:R-:W-:Y:S05]  /*19240*/  @!P5 NANOSLEEP.SYNCS 0x989680 ;  /* 0x009896800000d95d */ /* 0x008fea0003900000 */
[----:B------:R-:W3:Y:S02]  /*19250*/  @!P5 SYNCS.PHASECHK.TRANS64 P5, [R83+URZ+0x19cb0], R86 ;  /* 0x019cb0565300d5a7 */ /* 0x000ee400080a007f */
[----:B---3--:R-:W-:Y:S05]  /*19260*/  @!P5 BRA `(.L_x_360) ;  /* 0xfffffffc00f0d947 */ /* 0x008fea000383ffff */
[----:B------:R-:W-:Y:S05]  /*19270*/  BRA `(.L_x_574) ;  /* 0xfffffed000007947 */ /* 0x000fea000383ffff */
.L_x_378:
[----:B------:R-:W-:Y:S01]  /*19280*/  BSSY B1, `(.L_x_575) ;  /* 0x0000008000017945 */ /* 0x000fe20003800000 */
[----:B------:R-:W-:Y:S02]  /*19290*/  IMAD.MOV.U32 R13, RZ, RZ, R24 ;  /* 0x000000ffff0d7224 */ /* 0x000fe400078e0018 */
[----:B------:R-:W-:Y:S02]  /*192a0*/  IMAD.MOV.U32 R12, RZ, RZ, RZ ;  /* 0x000000ffff0c7224 */ /* 0x000fe400078e00ff */
[----:B------:R-:W-:Y:S02]  /*192b0*/  IMAD.MOV.U32 R11, RZ, RZ, 0x1e1f ;  /* 0x00001e1fff0b7424 */ /* 0x000fe400078e00ff */
[----:B------:R-:W-:-:S07]  /*192c0*/  IMAD.MOV.U32 R15, RZ, RZ, -0x1 ;  /* 0xffffffffff0f7424 */ /* 0x000fce00078e00ff */
[----:B------:R-:W-:Y:S05]  /*192d0*/  WARPSYNC.COLLECTIVE R15, `(.L_x_576) ;  /* 0x000000000f087348 */ /* 0x000fea0003c00000 */
[----:B------:R0:W1:Y:S02]  /*192e0*/  SHFL.IDX P6, R14, R13, R12, R11 ;  /* 0x0000000c0d0e7389 */ /* 0x00006400000c000b */
[----:B01----:R-:W-:Y:S01]  /*192f0*/  ENDCOLLECTIVE ;  /* 0x000000000000791b */ /* 0x003fe20003800000 */
.L_x_576:
[----:B------:R-:W-:Y:S05]  /*19300*/  BSYNC B1 ;  /* 0x0000000000017941 */ /* 0x000fea0003800000 */
.L_x_575:
[----:B------:R-:W-:Y:S01]  /*19310*/  MOV R13, R28 ;  /* 0x0000001c000d7202 */ /* 0x000fe20000000f00 */
[----:B------:R-:W-:Y:S02]  /*19320*/  IMAD.MOV.U32 R12, RZ, RZ, RZ ;  /* 0x000000ffff0c7224 */ /* 0x000fe400078e00ff */
[----:B------:R-:W-:Y:S02]  /*19330*/  IMAD.MOV.U32 R11, RZ, RZ, 0x1e1f ;  /* 0x00001e1fff0b7424 */ /* 0x000fe400078e00ff */
[----:B------:R-:W-:Y:S02]  /*19340*/  IMAD.MOV.U32 R15, RZ, RZ, -0x1 ;  /* 0xffffffffff0f7424 */ /* 0x000fe400078e00ff */
[----:B------:R-:W-:-:S07]  /*19350*/  IMAD.MOV.U32 R0, RZ, RZ, R14 ;  /* 0x000000ffff007224 */ /* 0x000fce00078e000e */
[----:B------:R-:W-:Y:S05]  /*19360*/  WARPSYNC.COLLECTIVE R15, `(.L_x_577) ;  /* 0x000000000f087348 */ /* 0x000fea0003c00000 */
[----:B------:R0:W1:Y:S02]  /*19370*/  SHFL.IDX P6, R14, R13, R12, R11 ;  /* 0x0000000c0d0e7389 */ /* 0x00006400000c000b */
[----:B01----:R-:W-:Y:S01]  /*19380*/  ENDCOLLECTIVE ;  /* 0x000000000000791b */ /* 0x003fe20003800000 */
.L_x_577:
[----:B------:R-:W-:Y:S02]  /*19390*/  IMAD.MOV.U32 R13, RZ, RZ, R30 ;  /* 0x000000ffff0d7224 */ /* 0x000fe400078e001e */
[----:B------:R-:W-:-:S07]  /*193a0*/  IMAD.MOV.U32 R28, RZ, RZ, R14 ;  /* 0x000000ffff1c7224 */ /* 0x000fce00078e000e */
[----:B------:R-:W-:Y:S05]  /*193b0*/  WARPSYNC.COLLECTIVE R15, `(.L_x_578) ;  /* 0x000000000f087348 */ /* 0x000fea0003c00000 */
[----:B------:R0:W1:Y:S02]  /*193c0*/  SHFL.IDX P6, R14, R13, R12, R11 ;  /* 0x0000000c0d0e7389 */ /* 0x00006400000c000b */
[----:B01----:R-:W-:Y:S01]  /*193d0*/  ENDCOLLECTIVE ;  /* 0x000000000000791b */ /* 0x003fe20003800000 */
.L_x_578:
[----:B------:R-:W-:Y:S02]  /*193e0*/  IMAD.MOV.U32 R13, RZ, RZ, R26 ;  /* 0x000000ffff0d7224 */ /* 0x000fe400078e001a */
[----:B------:R-:W-:-:S07]  /*193f0*/  IMAD.MOV.U32 R3, RZ, RZ, R14 ;  /* 0x000000ffff037224 */ /* 0x000fce00078e000e */
[----:B------:R-:W-:Y:S05]  /*19400*/  WARPSYNC.COLLECTIVE R15, `(.L_x_579) ;  /* 0x000000000f087348 */ /* 0x000fea0003c00000 */
[----:B------:R0:W1:Y:S02]  /*19410*/  SHFL.IDX P6, R14, R13, R12, R11 ;  /* 0x0000000c0d0e7389 */ /* 0x00006400000c000b */
[----:B01----:R-:W-:Y:S01]  /*19420*/  ENDCOLLECTIVE ;  /* 0x000000000000791b */ /* 0x003fe20003800000 */
.L_x_579:
[----:B------:R-:W-:Y:S05]  /*19430*/  BRA `(.L_x_580) ;  /* 0xfffffed800fc7947 */ /* 0x000fea000383ffff */
.L_x_382:
[----:B0-----:R0:W3:Y:S02]  /*19440*/  SYNCS.PHASECHK.TRANS64.TRYWAIT P0, [R16+URZ+0x19c00], R21 ;  /* 0x019c0015100075a7 */ /* 0x0010e4000800017f */
[----:B---3--:R-:W-:Y:S05]  /*19450*/  @!P0 NANOSLEEP.SYNCS 0x989680 ;  /* 0x009896800000895d */ /* 0x008fea0003900000 */
[----:B------:R-:W3:Y:S02]  /*19460*/  @!P0 SYNCS.PHASECHK.TRANS64 P0, [R16+URZ+0x19c00], R21 ;  /* 0x019c0015100085a7 */ /* 0x000ee4000800007f */
[----:B---3--:R-:W-:Y:S05]  /*19470*/  @!P0 BRA `(.L_x_382) ;  /* 0xfffffffc00f08947 */ /* 0x008fea000383ffff */
[----:B------:R-:W-:Y:S05]  /*19480*/  BRA `(.L_x_581) ;  /* 0xfffffedc00c47947 */ /* 0x000fea000383ffff */
.L_x_388:
[----:B------:R-:W-:Y:S01]  /*19490*/  BSSY B1, `(.L_x_582) ;  /* 0x0000008000017945 */ /* 0x000fe20003800000 */
[----:B------:R-:W-:Y:S01]  /*194a0*/  IMAD.MOV.U32 R13, RZ, RZ, R24 ;  /* 0x000000ffff0d7224 */ /* 0x000fe200078e0018 */
[----:B------:R-:W-:Y:S01]  /*194b0*/  MOV R11, 0x1e1f ;  /* 0x00001e1f000b7802 */ /* 0x000fe20000000f00 */
[----:B------:R-:W-:Y:S02]  /*194c0*/  IMAD.MOV.U32 R12, RZ, RZ, RZ ;  /* 0x000000ffff0c7224 */ /* 0x000fe400078e00ff */
[----:B------:R-:W-:-:S07]  /*194d0*/  IMAD.MOV.U32 R15, RZ, RZ, -0x1 ;  /* 0xffffffffff0f7424 */ /* 0x000fce00078e00ff */
[----:B------:R-:W-:Y:S05]  /*194e0*/  WARPSYNC.COLLECTIVE R15, `(.L_x_583) ;  /* 0x000000000f087348 */ /* 0x000fea0003c00000 */
[----:B------:R0:W1:Y:S02]  /*194f0*/  SHFL.IDX P6, R14, R13, R12, R11 ;  /* 0x0000000c0d0e7389 */ /* 0x00006400000c000b */
[----:B01----:R-:W-:Y:S01]  /*19500*/  ENDCOLLECTIVE ;  /* 0x000000000000791b */ /* 0x003fe20003800000 */
.L_x_583:
[----:B------:R-:W-:Y:S05]  /*19510*/  BSYNC B1 ;  /* 0x0000000000017941 */ /* 0x000fea0003800000 */
.L_x_582:
[----:B------:R-:W-:Y:S02]  /*19520*/  IMAD.MOV.U32 R13, RZ, RZ, R28 ;  /* 0x000000ffff0d7224 */ /* 0x000fe400078e001c */
[----:B------:R-:W-:Y:S02]  /*19530*/  IMAD.MOV.U32 R12, RZ, RZ, RZ ;  /* 0x000000ffff0c7224 */ /* 0x000fe400078e00ff */
[----:B------:R-:W-:Y:S02]  /*19540*/  IMAD.MOV.U32 R11, RZ, RZ, 0x1e1f ;  /* 0x00001e1fff0b7424 */ /* 0x000fe400078e00ff */
[----:B------:R-:W-:Y:S02]  /*19550*/  IMAD.MOV.U32 R15, RZ, RZ, -0x1 ;  /* 0xffffffffff0f7424 */ /* 0x000fe400078e00ff */
[----:B------:R-:W-:-:S07]  /*19560*/  IMAD.MOV.U32 R0, RZ, RZ, R14 ;  /* 0x000000ffff007224 */ /* 0x000fce00078e000e */
[----:B------:R-:W-:Y:S05]  /*19570*/  WARPSYNC.COLLECTIVE R15, `(.L_x_584) ;  /* 0x000000000f087348 */ /* 0x000fea0003c00000 */
[----:B------:R0:W1:Y:S02]  /*19580*/  SHFL.IDX P6, R14, R13, R12, R11 ;  /* 0x0000000c0d0e7389 */ /* 0x00006400000c000b */
[----:B01----:R-:W-:Y:S01]  /*19590*/  ENDCOLLECTIVE ;  /* 0x000000000000791b */ /* 0x003fe20003800000 */
.L_x_584:
[----:B------:R-:W-:Y:S02]  /*195a0*/  IMAD.MOV.U32 R13, RZ, RZ, R30 ;  /* 0x000000ffff0d7224 */ /* 0x000fe400078e001e */
[----:B------:R-:W-:-:S07]  /*195b0*/  IMAD.MOV.U32 R29, RZ, RZ, R14 ;  /* 0x000000ffff1d7224 */ /* 0x000fce00078e000e */
[----:B------:R-:W-:Y:S05]  /*195c0*/  WARPSYNC.COLLECTIVE R15, `(.L_x_585) ;  /* 0x000000000f087348 */ /* 0x000fea0003c00000 */
[----:B------:R0:W1:Y:S02]  /*195d0*/  SHFL.IDX P6, R14, R13, R12, R11 ;  /* 0x0000000c0d0e7389 */ /* 0x00006400000c000b */
[----:B01----:R-:W-:Y:S01]  /*195e0*/  ENDCOLLECTIVE ;  /* 0x000000000000791b */ /* 0x003fe20003800000 */
.L_x_585:
[----:B------:R-:W-:Y:S01]  /*195f0*/  MOV R13, R26 ;  /* 0x0000001a000d7202 */ /* 0x000fe20000000f00 */
[----:B------:R-:W-:-:S07]  /*19600*/  IMAD.MOV.U32 R3, RZ, RZ, R14 ;  /* 0x000000ffff037224 */ /* 0x000fce00078e000e */
[----:B------:R-:W-:Y:S05]  /*19610*/  WARPSYNC.COLLECTIVE R15, `(.L_x_586) ;  /* 0x000000000f087348 */ /* 0x000fea0003c00000 */
[----:B------:R0:W1:Y:S02]  /*19620*/  SHFL.IDX P6, R14, R13, R12, R11 ;  /* 0x0000000c0d0e7389 */ /* 0x00006400000c000b */
[----:B01----:R-:W-:Y:S01]  /*19630*/  ENDCOLLECTIVE ;  /* 0x000000000000791b */ /* 0x003fe20003800000 */
.L_x_586:
[----:B------:R-:W-:Y:S01]  /*19640*/  IMAD.MOV.U32 R21, RZ, RZ, R14 ;  /* 0x000000ffff157224 */ /* 0x000fe200078e000e */
[----:B------:R-:W-:Y:S06]  /*19650*/  BRA `(.L_x_587) ;  /* 0xfffffef4003c7947 */ /* 0x000fec000383ffff */
.L_x_392:
[----:B-1----:R1:W3:Y:S02]  /*19660*/  SYNCS.PHASECHK.TRANS64.TRYWAIT P0, [R16+URZ+0x19c00], R37 ;  /* 0x019c0025100075a7 */ /* 0x0022e4000800017f */
[----:B---3--:R-:W-:Y:S05]  /*19670*/  @!P0 NANOSLEEP.SYNCS 0x989680 ;  /* 0x009896800000895d */ /* 0x008fea0003900000 */
[----:B------:R-:W3:Y:S02]  /*19680*/  @!P0 SYNCS.PHASECHK.TRANS64 P0, [R16+URZ+0x19c00], R37 ;  /* 0x019c0025100085a7 */ /* 0x000ee4000800007f */
[----:B---3--:R-:W-:Y:S05]  /*19690*/  @!P0 BRA `(.L_x_392) ;  /* 0xfffffffc00f08947 */ /* 0x008fea000383ffff */
[----:B------:R-:W-:Y:S05]  /*196a0*/  BRA `(.L_x_588) ;  /* 0xfffffef800007947 */ /* 0x000fea000383ffff */
.L_x_398:
[----:B-1----:R1:W2:Y:S02]  /*196b0*/  SYNCS.PHASECHK.TRANS64.TRYWAIT P1, [R0+URZ+0x19c30], R7 ;  /* 0x019c3007000075a7 */ /* 0x0022a4000802017f */
[----:B--2---:R-:W-:Y:S05]  /*196c0*/  @!P1 NANOSLEEP.SYNCS 0x989680 ;  /* 0x009896800000995d */ /* 0x004fea0003900000 */
[----:B------:R-:W2:Y:S02]  /*196d0*/  @!P1 SYNCS.PHASECHK.TRANS64 P1, [R0+URZ+0x19c30], R7 ;  /* 0x019c3007000095a7 */ /* 0x000ea4000802007f */
[----:B--2---:R-:W-:Y:S05]  /*196e0*/  @!P1 BRA `(.L_x_398) ;  /* 0xfffffffc00f09947 */ /* 0x004fea000383ffff */
[----:B------:R-:W-:Y:S05]  /*196f0*/  BRA `(.L_x_397) ;  /* 0xffffff1800647947 */ /* 0x000fea000383ffff */
.L_x_405:
[----:B-1----:R1:W2:Y:S02]  /*19700*/  SYNCS.PHASECHK.TRANS64.TRYWAIT P1, [R15+URZ+0x19c30], R10 ;  /* 0x019c300a0f0075a7 */ /* 0x0022a4000802017f */
[----:B--2---:R-:W-:Y:S05]  /*19710*/  @!P1 NANOSLEEP.SYNCS 0x989680 ;  /* 0x009896800000995d */ /* 0x004fea0003900000 */
[----:B------:R-:W2:Y:S02]  /*19720*/  @!P1 SYNCS.PHASECHK.TRANS64 P1, [R15+URZ+0x19c30], R10 ;  /* 0x019c300a0f0095a7 */ /* 0x000ea4000802007f */
[----:B--2---:R-:W-:Y:S05]  /*19730*/  @!P1 BRA `(.L_x_405) ;  /* 0xfffffffc00f09947 */ /* 0x004fea000383ffff */
[----:B------:R-:W-:Y:S05]  /*19740*/  BRA `(.L_x_404) ;  /* 0xffffff4000c47947 */ /* 0x000fea000383ffff */
.L_x_410:
[----:B-1----:R1:W2:Y:S02]  /*19750*/  SYNCS.PHASECHK.TRANS64.TRYWAIT P1, [R20+URZ+0x19c50], R9 ;  /* 0x019c5009140075a7 */ /* 0x0022a4000802017f */
[----:B--2---:R-:W-:Y:S05]  /*19760*/  @!P1 NANOSLEEP.SYNCS 0x989680 ;  /* 0x009896800000995d */ /* 0x004fea0003900000 */
[----:B------:R-:W2:Y:S02]  /*19770*/  @!P1 SYNCS.PHASECHK.TRANS64 P1, [R20+URZ+0x19c50], R9 ;  /* 0x019c5009140095a7 */ /* 0x000ea4000802007f */
[----:B--2---:R-:W-:Y:S05]  /*19780*/  @!P1 BRA `(.L_x_410) ;  /* 0xfffffffc00f09947 */ /* 0x004fea000383ffff */
[----:B------:R-:W-:Y:S05]  /*19790*/  BRA `(.L_x_409) ;  /* 0xffffff4400487947 */ /* 0x000fea000383ffff */
.L_x_417:
[----:B--2---:R2:W3:Y:S02]  /*197a0*/  SYNCS.PHASECHK.TRANS64.TRYWAIT P1, [R10+URZ+0x19c50], R5 ;  /* 0x019c50050a0075a7 */ /* 0x0044e4000802017f */
[----:B---3--:R-:W-:Y:S05]  /*197b0*/  @!P1 NANOSLEEP.SYNCS 0x989680 ;  /* 0x009896800000995d */ /* 0x008fea0003900000 */
[----:B------:R-:W3:Y:S02]  /*197c0*/  @!P1 SYNCS.PHASECHK.TRANS64 P1, [R10+URZ+0x19c50], R5 ;  /* 0x019c50050a0095a7 */ /* 0x000ee4000802007f */
[----:B---3--:R-:W-:Y:S05]  /*197d0*/  @!P1 BRA `(.L_x_417) ;  /* 0xfffffffc00f09947 */ /* 0x008fea000383ffff */
[----:B------:R-:W-:Y:S05]  /*197e0*/  BRA `(.L_x_416) ;  /* 0xffffff6400d47947 */ /* 0x000fea000383ffff */
.L_x_446:
[----:B------:R-:W1:Y:S01]  /*197f0*/  S2R R6, SR_TID.X ;  /* 0x0000000000067919 */ /* 0x000e620000002100 */
[----:B------:R-:W-:Y:S01]  /*19800*/  BSSY B1, `(.L_x_589) ;  /* 0x000000a000017945 */ /* 0x000fe20003800000 */
[----:B------:R-:W-:Y:S02]  /*19810*/  IMAD.MOV.U32 R12, RZ, RZ, RZ ;  /* 0x000000ffff0c7224 */ /* 0x000fe400078e00ff */
[----:B0-----:R-:W-:Y:S02]  /*19820*/  IMAD.MOV.U32 R11, RZ, RZ, 0x1f ;  /* 0x0000001fff0b7424 */ /* 0x001fe400078e00ff */
[----:B------:R-:W-:Y:S01]  /*19830*/  IMAD.MOV.U32 R15, RZ, RZ, -0x1 ;  /* 0xffffffffff0f7424 */ /* 0x000fe200078e00ff */
[----:B-1----:R-:W-:-:S04]  /*19840*/  SHF.R.U32.HI R6, RZ, 0x5, R6 ;  /* 0x00000005ff067819 */ /* 0x002fc80000011606 */
[----:B------:R-:W-:-:S05]  /*19850*/  LOP3.LUT R6, R6, 0x3, RZ, 0xc0, !PT ;  /* 0x0000000306067812 */ /* 0x000fca00078ec0ff */
[----:B------:R-:W-:-:S07]  /*19860*/  IMAD.MOV.U32 R13, RZ, RZ, R6 ;  /* 0x000000ffff0d7224 */ /* 0x000fce00078e0006 */
[----:B------:R-:W-:Y:S05]  /*19870*/  WARPSYNC.COLLECTIVE R15, `(.L_x_590) ;  /* 0x000000000f087348 */ /* 0x000fea0003c00000 */
[----:B------:R0:W1:Y:S02]  /*19880*/  SHFL.IDX P6, R14, R13, R12, R11 ;  /* 0x0000000c0d0e7389 */ /* 0x00006400000c000b */
[----:B01----:R-:W-:Y:S01]  /*19890*/  ENDCOLLECTIVE ;  /* 0x000000000000791b */ /* 0x003fe20003800000 */
.L_x_590:
[----:B------:R-:W-:Y:S05]  /*198a0*/  BSYNC B1 ;  /* 0x0000000000017941 */ /* 0x000fea0003800000 */
.L_x_589:
[----:B------:R-:W-:Y:S05]  /*198b0*/  BRA `(.L_x_591) ;  /* 0xffffffa400847947 */ /* 0x000fea000383ffff */
.L_x_448:
[----:B------:R-:W-:Y:S01]  /*198c0*/  BSSY B1, `(.L_x_592) ;  /* 0x0000006000017945 */ /* 0x000fe20003800000 */
[----:B------:R-:W-:-:S07]  /*198d0*/  IMAD.MOV.U32 R15, RZ, RZ, -0x1 ;  /* 0xffffffffff0f7424 */ /* 0x000fce00078e00ff */
[----:B01----:R-:W-:Y:S05]  /*198e0*/  WARPSYNC.COLLECTIVE R15, `(.L_x_593) ;  /* 0x000000000f0c7348 */ /* 0x003fea0003c00000 */
[----:B------:R-:W-:Y:S02]  /*198f0*/  ELECT P6, UR62, PT ;  /* 0x00000000003e782f */ /* 0x000fe400038c0000 */
[----:B------:R-:W-:Y:S01]  /*19900*/  MOV R14, UR62 ;  /* 0x0000003e000e7c02 */ /* 0x000fe20008000f00 */
[----:B01----:R-:W-:Y:S10]  /*19910*/  ENDCOLLECTIVE ;  /* 0x000000000000791b */ /* 0x003ff40003800000 */
.L_x_593:
[----:B------:R-:W-:Y:S05]  /*19920*/  BSYNC B1 ;  /* 0x0000000000017941 */ /* 0x000fea0003800000 */
.L_x_592:
[----:B------:R-:W-:Y:S05]  /*19930*/  BRA `(.L_x_447) ;  /* 0xffffffa4007c7947 */ /* 0x000fea000383ffff */
.L_x_450:
[----:B-1----:R1:W2:Y:S02]  /*19940*/  SYNCS.PHASECHK.TRANS64.TRYWAIT P0, [R22+URZ+0x19c20], R5 ;  /* 0x019c2005160075a7 */ /* 0x0022a4000800017f */
[----:B--2---:R-:W-:Y:S05]  /*19950*/  @!P0 NANOSLEEP.SYNCS 0x989680 ;  /* 0x009896800000895d */ /* 0x004fea0003900000 */
[----:B------:R-:W2:Y:S02]  /*19960*/  @!P0 SYNCS.PHASECHK.TRANS64 P0, [R22+URZ+0x19c20], R5 ;  /* 0x019c2005160085a7 */ /* 0x000ea4000800007f */
[----:B--2---:R-:W-:Y:S05]  /*19970*/  @!P0 BRA `(.L_x_450) ;  /* 0xfffffffc00f08947 */ /* 0x004fea000383ffff */
[----:B------:R-:W-:Y:S05]  /*19980*/  BRA `(.L_x_594) ;  /* 0xffffffa4008c7947 */ /* 0x000fea000383ffff */
.L_x_454:
[----:B--2---:R2:W3:Y:S02]  /*19990*/  SYNCS.PHASECHK.TRANS64.TRYWAIT P0, [R8+URZ+0x19ca0], R10 ;  /* 0x019ca00a080075a7 */ /* 0x0044e4000800017f */
[----:B---3--:R-:W-:Y:S05]  /*199a0*/  @!P0 NANOSLEEP.SYNCS 0x989680 ;  /* 0x009896800000895d */ /* 0x008fea0003900000 */
[----:B------:R-:W3:Y:S02]  /*199b0*/  @!P0 SYNCS.PHASECHK.TRANS64 P0, [R8+URZ+0x19ca0], R10 ;  /* 0x019ca00a080085a7 */ /* 0x000ee4000800007f */
[----:B---3--:R-:W-:Y:S05]  /*199c0*/  @!P0 BRA `(.L_x_454) ;  /* 0xfffffffc00f08947 */ /* 0x008fea000383ffff */
[----:B------:R-:W-:Y:S05]  /*199d0*/  BRA `(.L_x_595) ;  /* 0xffffffa400a47947 */ /* 0x000fea000383ffff */
.L_x_461:
[----:B-1----:R1:W3:Y:S02]  /*199e0*/  SYNCS.PHASECHK.TRANS64.TRYWAIT P0, [R8+URZ+0x19cc0], R10 ;  /* 0x019cc00a080075a7 */ /* 0x0022e4000800017f */
[----:B---3--:R-:W-:Y:S05]  /*199f0*/  @!P0 NANOSLEEP.SYNCS 0x989680 ;  /* 0x009896800000895d */ /* 0x008fea0003900000 */
[----:B------:R-:W3:Y:S02]  /*19a00*/  @!P0 SYNCS.PHASECHK.TRANS64 P0, [R8+URZ+0x19cc0], R10 ;  /* 0x019cc00a080085a7 */ /* 0x000ee4000800007f */
[----:B---3--:R-:W-:Y:S05]  /*19a10*/  @!P0 BRA `(.L_x_461) ;  /* 0xfffffffc00f08947 */ /* 0x008fea000383ffff */
[----:B------:R-:W-:Y:S05]  /*19a20*/  BRA `(.L_x_596) ;  /* 0xffffffa800a07947 */ /* 0x000fea000383ffff */
.L_x_470:
[----:B--2---:R2:W3:Y:S02]  /*19a30*/  SYNCS.PHASECHK.TRANS64.TRYWAIT P1, [R8+URZ+0x19ca0], R7 ;  /* 0x019ca007080075a7 */ /* 0x0044e4000802017f */
[----:B---3--:R-:W-:Y:S05]  /*19a40*/  @!P1 NANOSLEEP.SYNCS 0x989680 ;  /* 0x009896800000995d */ /* 0x008fea0003900000 */
[----:B------:R-:W3:Y:S02]  /*19a50*/  @!P1 SYNCS.PHASECHK.TRANS64 P1, [R8+URZ+0x19ca0], R7 ;  /* 0x019ca007080095a7 */ /* 0x000ee4000802007f */
[----:B---3--:R-:W-:Y:S05]  /*19a60*/  @!P1 BRA `(.L_x_470) ;  /* 0xfffffffc00f09947 */ /* 0x008fea000383ffff */
[----:B------:R-:W-:Y:S05]  /*19a70*/  BRA `(.L_x_597) ;  /* 0xffffffac00d47947 */ /* 0x000fea000383ffff */
.L_x_477:
[----:B-1----:R1:W3:Y:S02]  /*19a80*/  SYNCS.PHASECHK.TRANS64.TRYWAIT P1, [R8+URZ+0x19cc0], R7 ;  /* 0x019cc007080075a7 */ /* 0x0022e4000802017f */
[----:B---3--:R-:W-:Y:S05]  /*19a90*/  @!P1 NANOSLEEP.SYNCS 0x989680 ;  /* 0x009896800000995d */ /* 0x008fea0003900000 */
[----:B------:R-:W3:Y:S02]  /*19aa0*/  @!P1 SYNCS.PHASECHK.TRANS64 P1, [R8+URZ+0x19cc0], R7 ;  /* 0x019cc007080095a7 */ /* 0x000ee4000802007f */
[----:B---3--:R-:W-:Y:S05]  /*19ab0*/  @!P1 BRA `(.L_x_477) ;  /* 0xfffffffc00f09947 */ /* 0x008fea000383ffff */
[----:B------:R-:W-:Y:S05]  /*19ac0*/  BRA `(.L_x_598) ;  /* 0xffffffb000cc7947 */ /* 0x000fea000383ffff */
.L_x_494:
[----:B------:R-:W3:Y:S01]  /*19ad0*/  S2R R20, SR_TID.X ;  /* 0x0000000000147919 */ /* 0x000ee20000002100 */
[----:B------:R-:W-:Y:S01]  /*19ae0*/  BSSY B0, `(.L_x_599) ;  /* 0x000000a000007945 */ /* 0x000fe20003800000 */
[----:B------:R-:W-:Y:S01]  /*19af0*/  IMAD.MOV.U32 R12, RZ, RZ, RZ ;  /* 0x000000ffff0c7224 */ /* 0x000fe200078e00ff */
[----:B------:R-:W-:Y:S01]  /*19b00*/  MOV R15, 0xffffffff ;  /* 0xffffffff000f7802 */ /* 0x000fe20000000f00 */
[----:B0-----:R-:W-:Y:S01]  /*19b10*/  IMAD.MOV.U32 R11, RZ, RZ, 0x1f ;  /* 0x0000001fff0b7424 */ /* 0x001fe200078e00ff */
[----:B---3--:R-:W-:-:S04]  /*19b20*/  SHF.R.U32.HI R20, RZ, 0x5, R20 ;  /* 0x00000005ff147819 */ /* 0x008fc80000011614 */
[----:B------:R-:W-:-:S05]  /*19b30*/  LOP3.LUT R20, R20, 0x3, RZ, 0xc0, !PT ;  /* 0x0000000314147812 */ /* 0x000fca00078ec0ff */
[----:B------:R-:W-:-:S07]  /*19b40*/  IMAD.MOV.U32 R13, RZ, RZ, R20 ;  /* 0x000000ffff0d7224 */ /* 0x000fce00078e0014 */
[----:B-12---:R-:W-:Y:S05]  /*19b50*/  WARPSYNC.COLLECTIVE R15, `(.L_x_600) ;  /* 0x000000000f087348 */ /* 0x006fea0003c00000 */
[----:B------:R0:W3:Y:S02]  /*19b60*/  SHFL.IDX P6, R14, R13, R12, R11 ;  /* 0x0000000c0d0e7389 */ /* 0x0000e400000c000b */
[----:B0123--:R-:W-:Y:S01]  /*19b70*/  ENDCOLLECTIVE ;  /* 0x000000000000791b */ /* 0x00ffe20003800000 */
.L_x_600:
[----:B------:R-:W-:Y:S05]  /*19b80*/  BSYNC B0 ;  /* 0x0000000000007941 */ /* 0x000fea0003800000 */
.L_x_599:
[----:B------:R-:W-:Y:S05]  /*19b90*/  BRA `(.L_x_601) ;  /* 0xffffffbc00b07947 */ /* 0x000fea000383ffff */
.L_x_496:
[----:B------:R-:W-:Y:S01]  /*19ba0*/  BSSY B0, `(.L_x_602) ;  /* 0x0000006000007945 */ /* 0x000fe20003800000 */
[----:B------:R-:W-:-:S07]  /*19bb0*/  IMAD.MOV.U32 R15, RZ, RZ, -0x1 ;  /* 0xffffffffff0f7424 */ /* 0x000fce00078e00ff */
[----:B0123--:R-:W-:Y:S05]  /*19bc0*/  WARPSYNC.COLLECTIVE R15, `(.L_x_603) ;  /* 0x000000000f0c7348 */ /* 0x00ffea0003c00000 */
[----:B------:R-:W-:Y:S02]  /*19bd0*/  ELECT P6, UR62, PT ;  /* 0x00000000003e782f */ /* 0x000fe400038c0000 */
[----:B------:R-:W-:Y:S01]  /*19be0*/  MOV R14, UR62 ;  /* 0x0000003e000e7c02 */ /* 0x000fe20008000f00 */
[----:B0123--:R-:W-:Y:S10]  /*19bf0*/  ENDCOLLECTIVE ;  /* 0x000000000000791b */ /* 0x00fff40003800000 */
.L_x_603:
[----:B------:R-:W-:Y:S05]  /*19c00*/  BSYNC B0 ;  /* 0x0000000000007941 */ /* 0x000fea0003800000 */
.L_x_602:
[----:B------:R-:W-:Y:S05]  /*19c10*/  BRA `(.L_x_604) ;  /* 0xffffffbc00b07947 */ /* 0x000fea000383ffff */
.L_x_498:
[----:B---3--:R3:W4:Y:S02]  /*19c20*/  SYNCS.PHASECHK.TRANS64.TRYWAIT P0, [R4+URZ+0x19c80], R3 ;  /* 0x019c8003040075a7 */ /* 0x008724000800017f */
[----:B----4-:R-:W-:Y:S05]  /*19c30*/  @!P0 NANOSLEEP.SYNCS 0x989680 ;  /* 0x009896800000895d */ /* 0x010fea0003900000 */
[----:B------:R-:W4:Y:S02]  /*19c40*/  @!P0 SYNCS.PHASECHK.TRANS64 P0, [R4+URZ+0x19c80], R3 ;  /* 0x019c8003040085a7 */ /* 0x000f24000800007f */
[----:B----4-:R-:W-:Y:S05]  /*19c50*/  @!P0 BRA `(.L_x_498) ;  /* 0xfffffffc00f08947 */ /* 0x010fea000383ffff */
[----:B------:R-:W-:Y:S05]  /*19c60*/  BRA `(.L_x_605) ;  /* 0xffffffc000147947 */ /* 0x000fea000383ffff */
.L_x_500:
[----:B-1----:R1:W4:Y:S02]  /*19c70*/  SYNCS.PHASECHK.TRANS64.TRYWAIT P0, [R4+URZ+0x19c40], R3 ;  /* 0x019c4003040075a7 */ /* 0x002324000800017f */
[----:B----4-:R-:W-:Y:S05]  /*19c80*/  @!P0 NANOSLEEP.SYNCS 0x989680 ;  /* 0x009896800000895d */ /* 0x010fea0003900000 */
[----:B------:R-:W4:Y:S02]  /*19c90*/  @!P0 SYNCS.PHASECHK.TRANS64 P0, [R4+URZ+0x19c40], R3 ;  /* 0x019c4003040085a7 */ /* 0x000f24000800007f */
[----:B----4-:R-:W-:Y:S05]  /*19ca0*/  @!P0 BRA `(.L_x_500) ;  /* 0xfffffffc00f08947 */ /* 0x010fea000383ffff */
[----:B------:R-:W-:Y:S05]  /*19cb0*/  BRA `(.L_x_606) ;  /* 0xffffffc000907947 */ /* 0x000fea000383ffff */
.L_x_504:
[----:B------:R-:W-:Y:S02]  /*19cc0*/  IMAD.MOV.U32 R13, RZ, RZ, R4 ;  /* 0x000000ffff0d7224 */ /* 0x000fe400078e0004 */
[----:B------:R-:W-:Y:S02]  /*19cd0*/  IMAD.MOV.U32 R12, RZ, RZ, RZ ;  /* 0x000000ffff0c7224 */ /* 0x000fe400078e00ff */
[----:B------:R-:W-:Y:S02]  /*19ce0*/  IMAD.MOV.U32 R11, RZ, RZ, 0x1e1f ;  /* 0x00001e1fff0b7424 */ /* 0x000fe400078e00ff */
[----:B------:R-:W-:Y:S02]  /*19cf0*/  IMAD.MOV.U32 R15, RZ, RZ, -0x1 ;  /* 0xffffffffff0f7424 */ /* 0x000fe400078e00ff */
[----:B-----5:R-:W-:Y:S02]  /*19d00*/  IMAD R0, R21, R9, RZ ;  /* 0x0000000915007224 */ /* 0x020fe400078e02ff */
[----:B------:R-:W-:-:S07]  /*19d10*/  IMAD R17, R17, 0xc0, R20 ;  /* 0x000000c011117824 */ /* 0x000fce00078e0214 */
[----:B------:R-:W-:Y:S05]  /*19d20*/  WARPSYNC.COLLECTIVE R15, `(.L_x_607) ;  /* 0x000000000f087348 */ /* 0x000fea0003c00000 */
[----:B------:R0:W1:Y:S02]  /*19d30*/  SHFL.IDX P6, R14, R13, R12, R11 ;  /* 0x0000000c0d0e7389 */ /* 0x00006400000c000b */
[----:B01----:R-:W-:Y:S01]  /*19d40*/  ENDCOLLECTIVE ;  /* 0x000000000000791b */ /* 0x003fe20003800000 */
.L_x_607:
[----:B------:R-:W-:Y:S01]  /*19d50*/  ISETP.GE.AND P4, PT, R17, R0, PT ;  /* 0x000000001100720c */ /* 0x000fe20003f86270 */
[----:B------:R-:W-:Y:S02]  /*19d60*/  IMAD.MOV.U32 R13, RZ, RZ, R6 ;  /* 0x000000ffff0d7224 */ /* 0x000fe400078e0006 */
[----:B------:R-:W-:-:S10]  /*19d70*/  IMAD.MOV.U32 R2, RZ, RZ, R14 ;  /* 0x000000ffff027224 */ /* 0x000fd400078e000e */
[----:B------:R-:W-:Y:S05]  /*19d80*/  WARPSYNC.COLLECTIVE R15, `(.L_x_608) ;  /* 0x000000000f087348 */ /* 0x000fea0003c00000 */
[----:B------:R0:W1:Y:S02]  /*19d90*/  SHFL.IDX P6, R14, R13, R12, R11 ;  /* 0x0000000c0d0e7389 */ /* 0x00006400000c000b */
[----:B01----:R-:W-:Y:S01]  /*19da0*/  ENDCOLLECTIVE ;  /* 0x000000000000791b */ /* 0x003fe20003800000 */
.L_x_608:
[----:B------:R-:W-:Y:S01]  /*19db0*/  MOV R13, R4 ;  /* 0x00000004000d7202 */ /* 0x000fe20000000f00 */
[----:B------:R-:W-:Y:S02]  /*19dc0*/  IMAD.MOV.U32 R12, RZ, RZ, 0x1 ;  /* 0x00000001ff0c7424 */ /* 0x000fe400078e00ff */
[----:B------:R-:W-:-:S07]  /*19dd0*/  IMAD.MOV.U32 R3, RZ, RZ, R14 ;  /* 0x000000ffff037224 */ /* 0x000fce00078e000e */
[----:B------:R-:W-:Y:S05]  /*19de0*/  WARPSYNC.COLLECTIVE R15, `(.L_x_609) ;  /* 0x000000000f087348 */ /* 0x000fea0003c00000 */
[----:B------:R0:W1:Y:S02]  /*19df0*/  SHFL.IDX P6, R14, R13, R12, R11 ;  /* 0x0000000c0d0e7389 */ /* 0x00006400000c000b */
[----:B01----:R-:W-:Y:S01]  /*19e00*/  ENDCOLLECTIVE ;  /* 0x000000000000791b */ /* 0x003fe20003800000 */
.L_x_609:
[----:B------:R-:W-:-:S05]  /*19e10*/  @!P4 IADD3 R3, P3, R10, R3, RZ ;  /* 0x000000030a03c210 */ /* 0x000fca0007f7e0ff */
[----:B------:R-:W-:-:S05]  /*19e20*/  @!P4 IMAD.X R2, RZ, RZ, R2, P3 ;  /* 0x000000ffff02c224 */ /* 0x000fca00018e0602 */
[----:B------:R-:W-:Y:S01]  /*19e30*/  @!P4 LOP3.LUT R3, R3, R2, RZ, 0x3c, !PT ;  /* 0x000000020303c212 */ /* 0x000fe200078e3cff */
[----:B------:R-:W-:-:S03]  /*19e40*/  IMAD.MOV.U32 R13, RZ, RZ, R6 ;  /* 0x000000ffff0d7224 */ /* 0x000fc600078e0006 */
[----:B------:R-:W-:-:S04]  /*19e50*/  @!P4 LOP3.LUT R2, R3, R2, RZ, 0x3c, !PT ;  /* 0x000000020302c212 */ /* 0x000fc800078e3cff */
[----:B------:R-:W-:Y:S01]  /*19e60*/  @!P4 LOP3.LUT R3, R3, R2, RZ, 0x3c, !PT ;  /* 0x000000020303c212 */ /* 0x000fe200078e3cff */
[----:B------:R-:W-:-:S07]  /*19e70*/  IMAD.MOV.U32 R4, RZ, RZ, R14 ;  /* 0x000000ffff047224 */ /* 0x000fce00078e000e */
[----:B------:R-:W-:Y:S05]  /*19e80*/  WARPSYNC.COLLECTIVE R15, `(.L_x_610) ;  /* 0x000000000f087348 */ /* 0x000fea0003c00000 */
[----:B------:R0:W1:Y:S02]  /*19e90*/  SHFL.IDX P6, R14, R13, R12, R11 ;  /* 0x0000000c0d0e7389 */ /* 0x00006400000c000b */
[----:B01----:R-:W-:Y:S01]  /*19ea0*/  ENDCOLLECTIVE ;  /* 0x000000000000791b */ /* 0x003fe20003800000 */
.L_x_610:
[----:B------:R-:W-:Y:S01]  /*19eb0*/  @!PT LDS RZ, [RZ] ;  /* 0x00000000fffff984 */ /* 0x000fe20000000800 */
[----:B------:R-:W-:Y:S01]  /*19ec0*/  @!PT LDS RZ, [RZ] ;  /* 0x00000000fffff984 */ /* 0x000fe20000000800 */
[----:B------:R-:W-:Y:S01]  /*19ed0*/  @!PT LDS RZ, [RZ] ;  /* 0x00000000fffff984 */ /* 0x000fe20000000800 */
[----:B------:R-:W-:Y:S04]  /*19ee0*/  @!P4 LDGSTS.E.BYPASS.LTC128B.128 [R8+0xf000], desc[UR42][R2.64], !P2 ;  /* 0x0f0000000208cfae */ /* 0x000fe8000d101d6a */
[----:B------:R-:W-:Y:S04]  /*19ef0*/  @!P4 LDGSTS.E.BYPASS.LTC128B.128 [R8+0x10800], desc[UR42][R2.64+0x20], !P1 ;  /* 0x108000200208cfae */ /* 0x000fe8000c901d6a */
[----:B------:R0:W-:Y:S01]  /*19f00*/  @!P4 LDGSTS.E.BYPASS.LTC128B.128 [R8+0x12000], desc[UR42][R2.64+0x40], !P0 ;  /* 0x120000400208cfae */ /* 0x0001e2000c101d6a */
[----:B------:R-:W-:Y:S02]  /*19f10*/  IMAD.MOV.U32 R13, RZ, RZ, R5 ;  /* 0x000000ffff0d7224 */ /* 0x000fe400078e0005 */
[----:B------:R-:W-:-:S02]  /*19f20*/  IMAD.MOV.U32 R12, RZ, RZ, RZ ;  /* 0x000000ffff0c7224 */ /* 0x000fc400078e00ff */
[----:B0-----:R-:W-:Y:S02]  /*19f30*/  VIADD R3, R17, 0x40 ;  /* 0x0000004011037836 */ /* 0x001fe40000000000 */
[----:B------:R-:W-:-:S07]  /*19f40*/  IMAD.MOV.U32 R6, RZ, RZ, R14 ;  /* 0x000000ffff067224 */ /* 0x000fce00078e000e */
[----:B------:R-:W-:Y:S05]  /*19f50*/  WARPSYNC.COLLECTIVE R15, `(.L_x_611) ;  /* 0x000000000f087348 */ /* 0x000fea0003c00000 */
[----:B------:R0:W1:Y:S02]  /*19f60*/  SHFL.IDX P6, R14, R13, R12, R11 ;  /* 0x0000000c0d0e7389 */ /* 0x00006400000c000b */
[----:B01----:R-:W-:Y:S01]  /*19f70*/  ENDCOLLECTIVE ;  /* 0x000000000000791b */ /* 0x003fe20003800000 */
.L_x_611:
[----:B------:R-:W-:-:S13]  /*19f80*/  ISETP.GE.AND P4, PT, R3, R0, PT ;  /* 0x000000000300720c */ /* 0x000fda0003f86270 */
[----:B------:R-:W-:Y:S02]  /*19f90*/  @!P4 IADD3 R2, P3, R10, R6, RZ ;  /* 0x000000060a02c210 */ /* 0x000fe40007f7e0ff */
[----:B------:R-:W-:-:S03]  /*19fa0*/  MOV R13, R7 ;  /* 0x00000007000d7202 */ /* 0x000fc60000000f00 */
[----:B------:R-:W-:-:S05]  /*19fb0*/  @!P4 IMAD.X R3, RZ, RZ, R4, P3 ;  /* 0x000000ffff03c224 */ /* 0x000fca00018e0604 */
[----:B------:R-:W-:Y:S01]  /*19fc0*/  @!PT LDS RZ, [RZ] ;  /* 0x00000000fffff984 */ /* 0x000fe20000000800 */
[----:B------:R-:W-:Y:S01]  /*19fd0*/  @!PT LDS RZ, [RZ] ;  /* 0x00000000fffff984 */ /* 0x000fe20000000800 */
[----:B------:R-:W-:Y:S01]  /*19fe0*/  @!PT LDS RZ, [RZ] ;  /* 0x00000000fffff984 */ /* 0x000fe20000000800 */
[----:B------:R-:W-:Y:S04]  /*19ff0*/  @!P4 LDGSTS.E.BYPASS.LTC128B.128 [R8+0xf800], desc[UR42][R2.64], !P2 ;  /* 0x0f8000000208cfae */ /* 0x000fe8000d101d6a */
[----:B------:R-:W-:Y:S04]  /*1a000*/  @!P4 LDGSTS.E.BYPASS.LTC128B.128 [R8+0x11000], desc[UR42][R2.64+0x20], !P1 ;  /* 0x110000200208cfae */ /* 0x000fe8000c901d6a */
[----:B------:R0:W-:Y:S02]  /*1a010*/  @!P4 LDGSTS.E.BYPASS.LTC128B.128 [R8+0x12800], desc[UR42][R2.64+0x40], !P0 ;  /* 0x128000400208cfae */ /* 0x0001e4000c101d6a */
[----:B0-----:R-:W-:-:S07]  /*1a020*/  IMAD.MOV.U32 R3, RZ, RZ, R14 ;  /* 0x000000ffff037224 */ /* 0x001fce00078e000e */
[----:B------:R-:W-:Y:S05]  /*1a030*/  WARPSYNC.COLLECTIVE R15, `(.L_x_612) ;  /* 0x000000000f087348 */ /* 0x000fea0003c00000 */
[----:B------:R0:W1:Y:S02]  /*1a040*/  SHFL.IDX P6, R14, R13, R12, R11 ;  /* 0x0000000c0d0e7389 */ /* 0x00006400000c000b */
[----:B01----:R-:W-:Y:S01]  /*1a050*/  ENDCOLLECTIVE ;  /* 0x000000000000791b */ /* 0x003fe20003800000 */
.L_x_612:
[----:B------:R-:W-:Y:S01]  /*1a060*/  IMAD.MOV.U32 R2, RZ, RZ, R14 ;  /* 0x000000ffff027224 */ /* 0x000fe200078e000e */
[----:B------:R-:W-:Y:S06]  /*1a070*/  BRA `(.L_x_613) ;  /* 0xffffffc800847947 */ /* 0x000fec000383ffff */
.L_x_509:
[----:B-1----:R1:W2:Y:S02]  /*1a080*/  SYNCS.PHASECHK.TRANS64.TRYWAIT P0, [R22+URZ+0x19c20], R3 ;  /* 0x019c2003160075a7 */ /* 0x0022a4000800017f */
[----:B--2---:R-:W-:Y:S05]  /*1a090*/  @!P0 NANOSLEEP.SYNCS 0x989680 ;  /* 0x009896800000895d */ /* 0x004fea0003900000 */
[----:B------:R-:W2:Y:S02]  /*1a0a0*/  @!P0 SYNCS.PHASECHK.TRANS64 P0, [R22+URZ+0x19c20], R3 ;  /* 0x019c2003160085a7 */ /* 0x000ea4000800007f */
[----:B--2---:R-:W-:Y:S05]  /*1a0b0*/  @!P0 BRA `(.L_x_509) ;  /* 0xfffffffc00f08947 */ /* 0x004fea000383ffff */
[----:B------:R-:W-:Y:S05]  /*1a0c0*/  BRA `(.L_x_614) ;  /* 0xffffffc800f47947 */ /* 0x000fea000383ffff */
.L_x_515:
[----:B0-----:R0:W1:Y:S02]  /*1a0d0*/  SYNCS.PHASECHK.TRANS64.TRYWAIT P0, [R6+URZ+0x19c80], R4 ;  /* 0x019c8004060075a7 */ /* 0x001064000800017f */
[----:B-1----:R-:W-:Y:S05]  /*1a0e0*/  @!P0 NANOSLEEP.SYNCS 0x989680 ;  /* 0x009896800000895d */ /* 0x002fea0003900000 */
[----:B------:R-:W1:Y:S02]  /*1a0f0*/  @!P0 SYNCS.PHASECHK.TRANS64 P0, [R6+URZ+0x19c80], R4 ;  /* 0x019c8004060085a7 */ /* 0x000e64000800007f */
[----:B-1----:R-:W-:Y:S05]  /*1a100*/  @!P0 BRA `(.L_x_515) ;  /* 0xfffffffc00f08947 */ /* 0x002fea000383ffff */
[----:B------:R-:W-:Y:S05]  /*1a110*/  BRA `(.L_x_615) ;  /* 0xffffffcc00a07947 */ /* 0x000fea000383ffff */
.L_x_522:
[----:B-1----:R1:W2:Y:S02]  /*1a120*/  SYNCS.PHASECHK.TRANS64.TRYWAIT P0, [R6+URZ+0x19c40], R4 ;  /* 0x019c4004060075a7 */ /* 0x0022a4000800017f */
[----:B--2---:R-:W-:Y:S05]  /*1a130*/  @!P0 NANOSLEEP.SYNCS 0x989680 ;  /* 0x009896800000895d */ /* 0x004fea0003900000 */
[----:B------:R-:W2:Y:S02]  /*1a140*/  @!P0 SYNCS.PHASECHK.TRANS64 P0, [R6+URZ+0x19c40], R4 ;  /* 0x019c4004060085a7 */ /* 0x000ea4000800007f */
[----:B--2---:R-:W-:Y:S05]  /*1a150*/  @!P0 BRA `(.L_x_522) ;  /* 0xfffffffc00f08947 */ /* 0x004fea000383ffff */
[----:B------:R-:W-:Y:S05]  /*1a160*/  BRA `(.L_x_616) ;  /* 0xffffffd0009c7947 */ /* 0x000fea000383ffff */
.L_x_530:
[----:B-1----:R1:W2:Y:S02]  /*1a170*/  SYNCS.PHASECHK.TRANS64.TRYWAIT P0, [R3+URZ+0x19c70], R4 ;  /* 0x019c7004030075a7 */ /* 0x0022a4000800017f */
[----:B--2---:R-:W-:Y:S05]  /*1a180*/  @!P0 NANOSLEEP.SYNCS 0x989680 ;  /* 0x009896800000895d */ /* 0x004fea0003900000 */
[----:B------:R-:W2:Y:S02]  /*1a190*/  @!P0 SYNCS.PHASECHK.TRANS64 P0, [R3+URZ+0x19c70], R4 ;  /* 0x019c7004030085a7 */ /* 0x000ea4000800007f */
[----:B--2---:R-:W-:Y:S05]  /*1a1a0*/  @!P0 BRA `(.L_x_530) ;  /* 0xfffffffc00f08947 */ /* 0x004fea000383ffff */
[----:B------:R-:W-:Y:S05]  /*1a1b0*/  BRA `(.L_x_617) ;  /* 0xffffffd400b07947 */ /* 0x000fea000383ffff */
.L_x_532:
[----:B-1----:R1:W2:Y:S02]  /*1a1c0*/  SYNCS.PHASECHK.TRANS64.TRYWAIT P0, [R3+URZ+0x19c60], R4 ;  /* 0x019c6004030075a7 */ /* 0x0022a4000800017f */
[----:B--2---:R-:W-:Y:S05]  /*1a1d0*/  @!P0 NANOSLEEP.SYNCS 0x989680 ;  /* 0x009896800000895d */ /* 0x004fea0003900000 */
[----:B------:R-:W2:Y:S02]  /*1a1e0*/  @!P0 SYNCS.PHASECHK.TRANS64 P0, [R3+URZ+0x19c60], R4 ;  /* 0x019c6004030085a7 */ /* 0x000ea4000800007f */
[----:B--2---:R-:W-:Y:S05]  /*1a1f0*/  @!P0 BRA `(.L_x_532) ;  /* 0xfffffffc00f08947 */ /* 0x004fea000383ffff */
[----:B------:R-:W-:Y:S05]  /*1a200*/  BRA `(.L_x_618) ;  /* 0xffffffd400b87947 */ /* 0x000fea000383ffff */
.L_x_539:
[----:B-1----:R1:W2:Y:S02]  /*1a210*/  SYNCS.PHASECHK.TRANS64.TRYWAIT P1, [R3+URZ+0x19c70], R0 ;  /* 0x019c7000030075a7 */ /* 0x0022a4000802017f */
[----:B--2---:R-:W-:Y:S05]  /*1a220*/  @!P1 NANOSLEEP.SYNCS 0x989680 ;  /* 0x009896800000995d */ /* 0x004fea0003900000 */
[----:B------:R-:W2:Y:S02]  /*1a230*/  @!P1 SYNCS.PHASECHK.TRANS64 P1, [R3+URZ+0x19c70], R0 ;  /* 0x019c7000030095a7 */ /* 0x000ea4000802007f */
[----:B--2---:R-:W-:Y:S05]  /*1a240*/  @!P1 BRA `(.L_x_539) ;  /* 0xfffffffc00f09947 */ /* 0x004fea000383ffff */
[----:B------:R-:W-:Y:S05]  /*1a250*/  BRA `(.L_x_619) ;  /* 0xffffffdc00247947 */ /* 0x000fea000383ffff */
.L_x_541:
[----:B-1----:R1:W2:Y:S02]  /*1a260*/  SYNCS.PHASECHK.TRANS64.TRYWAIT P1, [R3+URZ+0x19c60], R0 ;  /* 0x019c6000030075a7 */ /* 0x0022a4000802017f */
[----:B--2---:R-:W-:Y:S05]  /*1a270*/  @!P1 NANOSLEEP.SYNCS 0x989680 ;  /* 0x009896800000995d */ /* 0x004fea0003900000 */
[----:B------:R-:W2:Y:S02]  /*1a280*/  @!P1 SYNCS.PHASECHK.TRANS64 P1, [R3+URZ+0x19c60], R0 ;  /* 0x019c6000030095a7 */ /* 0x000ea4000802007f */
[----:B--2---:R-:W-:Y:S05]  /*1a290*/  @!P1 BRA `(.L_x_541) ;  /* 0xfffffffc00f09947 */ /* 0x004fea000383ffff */
[----:B------:R-:W-:Y:S05]  /*1a2a0*/  BRA `(.L_x_620) ;  /* 0xffffffdc00287947 */ /* 0x000fea000383ffff */
.L_x_545:
[----:B------:R-:W-:Y:S01]  /*1a2b0*/  BSSY B0, `(.L_x_621) ;  /* 0x0000008000007945 */ /* 0x000fe20003800000 */
[----:B------:R-:W-:Y:S02]  /*1a2c0*/  IMAD.MOV.U32 R13, RZ, RZ, R16 ;  /* 0x000000ffff0d7224 */ /* 0x000fe400078e0010 */
[----:B------:R-:W-:Y:S02]  /*1a2d0*/  IMAD.MOV.U32 R12, RZ, RZ, RZ ;  /* 0x000000ffff0c7224 */ /* 0x000fe400078e00ff */
[----:B------:R-:W-:Y:S02]  /*1a2e0*/  IMAD.MOV.U32 R11, RZ, RZ, 0x1f ;  /* 0x0000001fff0b7424 */ /* 0x000fe400078e00ff */
[----:B------:R-:W-:-:S07]  /*1a2f0*/  IMAD.MOV.U32 R15, RZ, RZ, -0x1 ;  /* 0xffffffffff0f7424 */ /* 0x000fce00078e00ff */
[----:B-1----:R-:W-:Y:S05]  /*1a300*/  WARPSYNC.COLLECTIVE R15, `(.L_x_622) ;  /* 0x000000000f087348 */ /* 0x002fea0003c00000 */
[----:B------:R0:W2:Y:S02]  /*1a310*/  SHFL.IDX P6, R14, R13, R12, R11 ;  /* 0x0000000c0d0e7389 */ /* 0x0000a400000c000b */
[----:B012---:R-:W-:Y:S01]  /*1a320*/  ENDCOLLECTIVE ;  /* 0x000000000000791b */ /* 0x007fe20003800000 */
.L_x_622:
[----:B------:R-:W-:Y:S05]  /*1a330*/  BSYNC B0 ;  /* 0x0000000000007941 */ /* 0x000fea0003800000 */
.L_x_621:
[----:B------:R-:W-:Y:S01]  /*1a340*/  IMAD.MOV.U32 R13, RZ, RZ, R16 ;  /* 0x000000ffff0d7224 */ /* 0x000fe200078e0010 */
[----:B------:R-:W-:Y:S01]  /*1a350*/  MOV R15, 0xffffffff ;  /* 0xffffffff000f7802 */ /* 0x000fe20000000f00 */
[----:B------:R-:W-:Y:S02]  /*1a360*/  IMAD.MOV.U32 R12, RZ, RZ, 0x1 ;  /* 0x00000001ff0c7424 */ /* 0x000fe400078e00ff */
[----:B------:R-:W-:Y:S02]  /*1a370*/  IMAD.MOV.U32 R11, RZ, RZ, 0x1f ;  /* 0x0000001fff0b7424 */ /* 0x000fe400078e00ff */
[----:B------:R-:W-:Y:S02]  /*1a380*/  IMAD.IADD R5, R19, 0x1, R8 ;  /* 0x0000000113057824 */ /* 0x000fe400078e0208 */
[----:B------:R-:W-:-:S07]  /*1a390*/  IMAD.MOV.U32 R0, RZ, RZ, R14 ;  /* 0x000000ffff007224 */ /* 0x000fce00078e000e */
[----:B------:R-:W-:Y:S05]  /*1a3a0*/  WARPSYNC.COLLECTIVE R15, `(.L_x_623) ;  /* 0x000000000f087348 */ /* 0x000fea0003c00000 */
[----:B------:R0:W1:Y:S02]  /*1a3b0*/  SHFL.IDX P6, R14, R13, R12, R11 ;  /* 0x0000000c0d0e7389 */ /* 0x00006400000c000b */
[----:B01----:R-:W-:Y:S01]  /*1a3c0*/  ENDCOLLECTIVE ;  /* 0x000000000000791b */ /* 0x003fe20003800000 */
.L_x_623:
[----:B------:R-:W-:Y:S02]  /*1a3d0*/  ULDC UR4, c[0x0][0xc3c] ;  /* 0x00030f0000047ab9 */ /* 0x000fe40000000800 */
[----:B------:R-:W-:-:S13]  /*1a3e0*/  ISETP.GE.OR P1, PT, R5, UR4, !P0 ;  /* 0x0000000405007c0c */ /* 0x000fda000c726670 */
[----:B------:R-:W0:Y:S01]  /*1a3f0*/  @!P1 LDC.64 R2, c[0x0][0xc80] ;  /* 0x00032000ff029b82 */ /* 0x000e220000000a00 */
[----:B------:R-:W-:Y:S02]  /*1a400*/  IMAD.MOV.U32 R11, RZ, RZ, RZ ;  /* 0x000000ffff0b7224 */ /* 0x000fe400078e00ff */
[----:B------:R-:W-:Y:S02]  /*1a410*/  IMAD.MOV.U32 R4, RZ, RZ, R14 ;  /* 0x000000ffff047224 */ /* 0x000fe400078e000e */
[----:B0-----:R-:W-:-:S06]  /*1a420*/  @!P1 IMAD.WIDE R2, R5, 0x4, R2 ;  /* 0x0000000405029825 */ /* 0x001fcc00078e0202 */
[----:B------:R0:W2:Y:S01]  /*1a430*/  @!P1 LDG.E R3, desc[UR42][R2.64] ;  /* 0x0000002a02039981 */ /* 0x0000a2000c1e1900 */
[C---:B------:R-:W-:Y:S02]  /*1a440*/  ISETP.GE.U32.AND P2, PT, R8.reuse, 0x2, PT ;  /* 0x000000020800780c */ /* 0x040fe40003f46070 */
[C---:B------:R-:W-:Y:S02]  /*1a450*/  ISETP.GE.U32.AND P3, PT, R8.reuse, 0x4, PT ;  /* 0x000000040800780c */ /* 0x040fe40003f66070 */
[C---:B------:R-:W-:Y:S02]  /*1a460*/  ISETP.GE.U32.AND P4, PT, R8.reuse, 0x8, PT ;  /* 0x000000080800780c */ /* 0x040fe40003f86070 */
[C---:B------:R-:W-:Y:S01]  /*1a470*/  ISETP.GE.U32.AND P5, PT, R8.reuse, 0x10, PT ;  /* 0x000000100800780c */ /* 0x040fe20003fa6070 */
[----:B0-----:R-:W-:Y:S02]  /*1a480*/  IMAD.MOV.U32 R2, RZ, RZ, RZ ;  /* 0x000000ffff027224 */ /* 0x001fe400078e00ff */
[----:B--2---:R-:W-:Y:S01]  /*1a490*/  @!P1 IMAD.MOV.U32 R2, RZ, RZ, R3 ;  /* 0x000000ffff029224 */ /* 0x004fe200078e0003 */
[----:B------:R-:W-:-:S03]  /*1a4a0*/  ISETP.NE.AND P1, PT, R8, RZ, PT ;  /* 0x000000ff0800720c */ /* 0x000fc60003f25270 */
[----:B------:R-:W-:-:S10]  /*1a4b0*/  IMAD.MOV.U32 R13, RZ, RZ, R2 ;  /* 0x000000ffff0d7224 */ /* 0x000fd400078e0002 */
[----:B------:R-:W-:Y:S05]  /*1a4c0*/  WARPSYNC.COLLECTIVE R15, `(.L_x_624) ;  /* 0x000000000f087348 */ /* 0x000fea0003c00000 */
[----:B------:R0:W1:Y:S02]  /*1a4d0*/  SHFL.UP P6, R14, R13, R12, R11 ;  /* 0x0400000c0d0e7389 */ /* 0x00006400000c000b */
[----:B01----:R-:W-:Y:S01]  /*1a4e0*/  ENDCOLLECTIVE ;  /* 0x000000000000791b */ /* 0x003fe20003800000 */
.L_x_624:
[----:B------:R-:W-:Y:S01]  /*1a4f0*/  IMAD.MOV.U32 R12, RZ, RZ, 0x2 ;  /* 0x00000002ff0c7424 */ /* 0x000fe200078e00ff */
[----:B------:R-:W-:-:S05]  /*1a500*/  SEL R5, R14, RZ, P1 ;  /* 0x000000ff0e057207 */ /* 0x000fca0000800000 */
[----:B------:R-:W-:-:S04]  /*1a510*/  IMAD.IADD R5, R2, 0x1, R5 ;  /* 0x0000000102057824 */ /* 0x000fc800078e0205 */
[----:B------:R-:W-:-:S07]  /*1a520*/  IMAD.MOV.U32 R13, RZ, RZ, R5 ;  /* 0x000000ffff0d7224 */ /* 0x000fce00078e0005 */
[----:B------:R-:W-:Y:S05]  /*1a530*/  WARPSYNC.COLLECTIVE R15, `(.L_x_625) ;  /* 0x000000000f087348 */ /* 0x000fea0003c00000 */
[----:B------:R0:W1:Y:S02]  /*1a540*/  SHFL.UP P6, R14, R13, R12, R11 ;  /* 0x0400000c0d0e7389 */ /* 0x00006400000c000b */
[----:B01----:R-:W-:Y:S01]  /*1a550*/  ENDCOLLECTIVE ;  /* 0x000000000000791b */ /* 0x003fe20003800000 */
.L_x_625:
[----:B------:R-:W-:Y:S01]  /*1a560*/  IMAD.MOV.U32 R12, RZ, RZ, 0x4 ;  /* 0x00000004ff0c7424 */ /* 0x000fe200078e00ff */
[----:B------:R-:W-:-:S04]  /*1a570*/  SEL R6, R14, RZ, P2 ;  /* 0x000000ff0e067207 */ /* 0x000fc80001000000 */
[----:B------:R-:W-:-:S05]  /*1a580*/  IADD3 R6, R5, R6, RZ ;  /* 0x0000000605067210 */ /* 0x000fca0007ffe0ff */
[----:B------:R-:W-:-:S07]  /*1a590*/  IMAD.MOV.U32 R13, RZ, RZ, R6 ;  /* 0x000000ffff0d7224 */ /* 0x000fce00078e0006 */
[----:B------:R-:W-:Y:S05]  /*1a5a0*/  WARPSYNC.COLLECTIVE R15, `(.L_x_626) ;  /* 0x000000000f087348 */ /* 0x000fea0003c00000 */
[----:B------:R0:W1:Y:S02]  /*1a5b0*/  SHFL.UP P6, R14, R13, R12, R11 ;  /* 0x0400000c0d0e7389 */ /* 0x00006400000c000b */
[----:B01----:R-:W-:Y:S01]  /*1a5c0*/  ENDCOLLECTIVE ;  /* 0x000000000000791b */ /* 0x003fe20003800000 */
.L_x_626:
[----:B------:R-:W-:Y:S01]  /*1a5d0*/  IMAD.MOV.U32 R12, RZ, RZ, 0x8 ;  /* 0x00000008ff0c7424 */ /* 0x000fe200078e00ff */
[----:B------:R-:W-:-:S05]  /*1a5e0*/  SEL R7, R14, RZ, P3 ;  /* 0x000000ff0e077207 */ /* 0x000fca0001800000 */
[----:B------:R-:W-:-:S04]  /*1a5f0*/  IMAD.IADD R7, R6, 0x1, R7 ;  /* 0x0000000106077824 */ /* 0x000fc800078e0207 */
[----:B------:R-:W-:-:S07]  /*1a600*/  IMAD.MOV.U32 R13, RZ, RZ, R7 ;  /* 0x000000ffff0d7224 */ /* 0x000fce00078e0007 */
[----:B------:R-:W-:Y:S05]  /*1a610*/  WARPSYNC.COLLECTIVE R15, `(.L_x_627) ;  /* 0x000000000f087348 */ /* 0x000fea0003c00000 */
[----:B------:R0:W1:Y:S02]  /*1a620*/  SHFL.UP P6, R14, R13, R12, R11 ;  /* 0x0400000c0d0e7389 */ /* 0x00006400000c000b */
[----:B01----:R-:W-:Y:S01]  /*1a630*/  ENDCOLLECTIVE ;  /* 0x000000000000791b */ /* 0x003fe20003800000 */
.L_x_627:
[----:B------:R-:W-:Y:S01]  /*1a640*/  IMAD.MOV.U32 R12, RZ, RZ, 0x10 ;  /* 0x00000010ff0c7424 */ /* 0x000fe200078e00ff */
[----:B------:R-:W-:-:S05]  /*1a650*/  SEL R14, R14, RZ, P4 ;  /* 0x000000ff0e0e7207 */ /* 0x000fca0002000000 */
[----:B------:R-:W-:-:S04]  /*1a660*/  IMAD.IADD R5, R7, 0x1, R14 ;  /* 0x0000000107057824 */ /* 0x000fc800078e020e */
[----:B------:R-:W-:-:S07]  /*1a670*/  IMAD.MOV.U32 R13, RZ, RZ, R5 ;  /* 0x000000ffff0d7224 */ /* 0x000fce00078e0005 */
[----:B------:R-:W-:Y:S05]  /*1a680*/  WARPSYNC.COLLECTIVE R15, `(.L_x_628) ;  /* 0x000000000f087348 */ /* 0x000fea0003c00000 */
[----:B------:R0:W1:Y:S02]  /*1a690*/  SHFL.UP P6, R14, R13, R12, R11 ;  /* 0x0400000c0d0e7389 */ /* 0x00006400000c000b */
[----:B01----:R-:W-:Y:S01]  /*1a6a0*/  ENDCOLLECTIVE ;  /* 0x000000000000791b */ /* 0x003fe20003800000 */
.L_x_628:
[----:B------:R-:W-:Y:S02]  /*1a6b0*/  IMAD.MOV.U32 R12, RZ, RZ, 0x1f ;  /* 0x0000001fff0c7424 */ /* 0x000fe400078e00ff */
[----:B------:R-:W-:Y:S01]  /*1a6c0*/  IMAD.MOV.U32 R11, RZ, RZ, 0x1f ;  /* 0x0000001fff0b7424 */ /* 0x000fe200078e00ff */
[----:B------:R-:W-:-:S05]  /*1a6d0*/  SEL R14, R14, RZ, P5 ;  /* 0x000000ff0e0e7207 */ /* 0x000fca0002800000 */
[----:B------:R-:W-:-:S05]  /*1a6e0*/  IMAD.IADD R3, R5, 0x1, R14 ;  /* 0x0000000105037824 */ /* 0x000fca00078e020e */
[----:B------:R-:W-:-:S07]  /*1a6f0*/  MOV R13, R3 ;  /* 0x00000003000d7202 */ /* 0x000fce0000000f00 */
[----:B------:R-:W-:Y:S05]  /*1a700*/  WARPSYNC.COLLECTIVE R15, `(.L_x_629) ;  /* 0x000000000f087348 */ /* 0x000fea0003c00000 */
[----:B------:R0:W1:Y:S02]  /*1a710*/  SHFL.IDX P6, R14, R13, R12, R11 ;  /* 0x0000000c0d0e7389 */ /* 0x00006400000c000b */
[----:B01----:R-:W-:Y:S01]  /*1a720*/  ENDCOLLECTIVE ;  /* 0x000000000000791b */ /* 0x003fe20003800000 */
.L_x_629:
[----:B------:R-:W-:Y:S05]  /*1a730*/  BRA `(.L_x_630) ;  /* 0xffffffdc00c07947 */ /* 0x000fea000383ffff */
.L_x_550:
[----:B------:R-:W-:Y:S01]  /*1a740*/  BSSY B0, `(.L_x_631) ;  /* 0x0000008000007945 */ /* 0x000fe20003800000 */
[----:B-----5:R-:W-:Y:S02]  /*1a750*/  IMAD.MOV.U32 R13, RZ, RZ, R2 ;  /* 0x000000ffff0d7224 */ /* 0x020fe400078e0002 */
[----:B------:R-:W-:Y:S02]  /*1a760*/  IMAD.MOV.U32 R12, RZ, RZ, 0x1 ;  /* 0x00000001ff0c7424 */ /* 0x000fe400078e00ff */
[----:B------:R-:W-:Y:S02]  /*1a770*/  IMAD.MOV.U32 R11, RZ, RZ, RZ ;  /* 0x000000ffff0b7224 */ /* 0x000fe400078e00ff */
[----:B------:R-:W-:-:S07]  /*1a780*/  IMAD.MOV.U32 R15, RZ, RZ, -0x1 ;  /* 0xffffffffff0f7424 */ /* 0x000fce00078e00ff */
[----:B01----:R-:W-:Y:S05]  /*1a790*/  WARPSYNC.COLLECTIVE R15, `(.L_x_632) ;  /* 0x000000000f087348 */ /* 0x003fea0003c00000 */
[----:B------:R2:W3:Y:S02]  /*1a7a0*/  SHFL.UP P6, R14, R13, R12, R11 ;  /* 0x0400000c0d0e7389 */ /* 0x0004e400000c000b */
[----:B0123--:R-:W-:Y:S01]  /*1a7b0*/  ENDCOLLECTIVE ;  /* 0x000000000000791b */ /* 0x00ffe20003800000 */
.L_x_632:
[----:B------:R-:W-:Y:S05]  /*1a7c0*/  BSYNC B0 ;  /* 0x0000000000007941 */ /* 0x000fea0003800000 */
.L_x_631:
[----:B------:R-:W-:Y:S01]  /*1a7d0*/  SEL R13, R14, RZ, P1 ;  /* 0x000000ff0e0d7207 */ /* 0x000fe20000800000 */
[----:B------:R-:W-:Y:S01]  /*1a7e0*/  IMAD.MOV.U32 R12, RZ, RZ, 0x2 ;  /* 0x00000002ff0c7424 */ /* 0x000fe200078e00ff */
[----:B------:R-:W-:Y:S01]  /*1a7f0*/  MOV R15, 0xffffffff ;  /* 0xffffffff000f7802 */ /* 0x000fe20000000f00 */
[----:B------:R-:W-:Y:S02]  /*1a800*/  IMAD.MOV.U32 R11, RZ, RZ, RZ ;  /* 0x000000ffff0b7224 */ /* 0x000fe400078e00ff */
[----:B------:R-:W-:-:S07]  /*1a810*/  IMAD.IADD R13, R2, 0x1, R13 ;  /* 0x00000001020d7824 */ /* 0x000fce00078e020d */
[----:B------:R-:W-:Y:S05]  /*1a820*/  WARPSYNC.COLLECTIVE R15, `(.L_x_633) ;  /* 0x000000000f087348 */ /* 0x000fea0003c00000 */
[----:B------:R0:W1:Y:S02]  /*1a830*/  SHFL.UP P6, R14, R13, R12, R11 ;  /* 0x0400000c0d0e7389 */ /* 0x00006400000c000b */
[----:B01----:R-:W-:Y:S01]  /*1a840*/  ENDCOLLECTIVE ;  /* 0x000000000000791b */ /* 0x003fe20003800000 */
.L_x_633:
[----:B------:R-:W-:Y:S01]  /*1a850*/  IMAD.MOV.U32 R12, RZ, RZ, 0x4 ;  /* 0x00000004ff0c7424 */ /* 0x000fe200078e00ff */
[----:B------:R-:W-:-:S05]  /*1a860*/  SEL R14, R14, RZ, P2 ;  /* 0x000000ff0e0e7207 */ /* 0x000fca0001000000 */
[----:B------:R-:W-:-:S04]  /*1a870*/  IMAD.IADD R5, R13, 0x1, R14 ;  /* 0x000000010d057824 */ /* 0x000fc800078e020e */
[----:B------:R-:W-:-:S07]  /*1a880*/  IMAD.MOV.U32 R13, RZ, RZ, R5 ;  /* 0x000000ffff0d7224 */ /* 0x000fce00078e0005 */
[----:B------:R-:W-:Y:S05]  /*1a890*/  WARPSYNC.COLLECTIVE R15, `(.L_x_634) ;  /* 0x000000000f087348 */ /* 0x000fea0003c00000 */
[----:B------:R0:W1:Y:S02]  /*1a8a0*/  SHFL.UP P6, R14, R13, R12, R11 ;  /* 0x0400000c0d0e7389 */ /* 0x00006400000c000b */
[----:B01----:R-:W-:Y:S01]  /*1a8b0*/  ENDCOLLECTIVE ;  /* 0x000000000000791b */ /* 0x003fe20003800000 */
.L_x_634:
[----:B------:R-:W-:Y:S01]  /*1a8c0*/  IMAD.MOV.U32 R12, RZ, RZ, 0x8 ;  /* 0x00000008ff0c7424 */ /* 0x000fe200078e00ff */
[----:B------:R-:W-:-:S05]  /*1a8d0*/  SEL R6, R14, RZ, P3 ;  /* 0x000000ff0e067207 */ /* 0x000fca0001800000 */
[----:B------:R-:W-:-:S04]  /*1a8e0*/  IMAD.IADD R6, R5, 0x1, R6 ;  /* 0x0000000105067824 */ /* 0x000fc800078e0206 */
[----:B------:R-:W-:-:S07]  /*1a8f0*/  IMAD.MOV.U32 R13, RZ, RZ, R6 ;  /* 0x000000ffff0d7224 */ /* 0x000fce00078e0006 */
[----:B------:R-:W-:Y:S05]  /*1a900*/  WARPSYNC.COLLECTIVE R15, `(.L_x_635) ;  /* 0x000000000f087348 */ /* 0x000fea0003c00000 */
[----:B------:R0:W1:Y:S02]  /*1a910*/  SHFL.UP P6, R14, R13, R12, R11 ;  /* 0x0400000c0d0e7389 */ /* 0x00006400000c000b */
[----:B01----:R-:W-:Y:S01]  /*1a920*/  ENDCOLLECTIVE ;  /* 0x000000000000791b */ /* 0x003fe20003800000 */
.L_x_635:
[----:B------:R-:W-:Y:S01]  /*1a930*/  IMAD.MOV.U32 R12, RZ, RZ, 0x10 ;  /* 0x00000010ff0c7424 */ /* 0x000fe200078e00ff */
[----:B------:R-:W-:-:S05]  /*1a940*/  SEL R7, R14, RZ, P4 ;  /* 0x000000ff0e077207 */ /* 0x000fca0002000000 */
[----:B------:R-:W-:-:S04]  /*1a950*/  IMAD.IADD R7, R6, 0x1, R7 ;  /* 0x0000000106077824 */ /* 0x000fc800078e0207 */
[----:B------:R-:W-:-:S07]  /*1a960*/  IMAD.MOV.U32 R13, RZ, RZ, R7 ;  /* 0x000000ffff0d7224 */ /* 0x000fce00078e0007 */
[----:B------:R-:W-:Y:S05]  /*1a970*/  WARPSYNC.COLLECTIVE R15, `(.L_x_636) ;  /* 0x000000000f087348 */ /* 0x000fea0003c00000 */
[----:B------:R0:W1:Y:S02]  /*1a980*/  SHFL.UP P6, R14, R13, R12, R11 ;  /* 0x0400000c0d0e7389 */ /* 0x00006400000c000b */
[----:B01----:R-:W-:Y:S01]  /*1a990*/  ENDCOLLECTIVE ;  /* 0x000000000000791b */ /* 0x003fe20003800000 */
.L_x_636:
[----:B------:R-:W-:Y:S02]  /*1a9a0*/  IMAD.MOV.U32 R12, RZ, RZ, 0x1f ;  /* 0x0000001fff0c7424 */ /* 0x000fe400078e00ff */
[----:B------:R-:W-:Y:S01]  /*1a9b0*/  IMAD.MOV.U32 R11, RZ, RZ, 0x1f ;  /* 0x0000001fff0b7424 */ /* 0x000fe200078e00ff */
[----:B------:R-:W-:-:S04]  /*1a9c0*/  SEL R14, R14, RZ, P5 ;  /* 0x000000ff0e0e7207 */ /* 0x000fc80002800000 */
[----:B------:R-:W-:-:S05]  /*1a9d0*/  IADD3 R3, R7, R14, RZ ;  /* 0x0000000e07037210 */ /* 0x000fca0007ffe0ff */
[----:B------:R-:W-:-:S07]  /*1a9e0*/  IMAD.MOV.U32 R13, RZ, RZ, R3 ;  /* 0x000000ffff0d7224 */ /* 0x000fce00078e0003 */
[----:B------:R-:W-:Y:S05]  /*1a9f0*/  WARPSYNC.COLLECTIVE R15, `(.L_x_637) ;  /* 0x000000000f087348 */ /* 0x000fea0003c00000 */
[----:B------:R0:W1:Y:S02]  /*1aa00*/  SHFL.IDX P6, R14, R13, R12, R11 ;  /* 0x0000000c0d0e7389 */ /* 0x00006400000c000b */
[----:B01----:R-:W-:Y:S01]  /*1aa10*/  ENDCOLLECTIVE ;  /* 0x000000000000791b */ /* 0x003fe20003800000 */
.L_x_637:
[----:B------:R-:W-:Y:S05]  /*1aa20*/  BRA `(.L_x_638) ;  /* 0xffffffdc00a07947 */ /* 0x000fea000383ffff */
.L_x_552:
[----:B------:R-:W-:Y:S01]  /*1aa30*/  BSSY B0, `(.L_x_639) ;  /* 0x0000006000007945 */ /* 0x000fe20003800000 */
[----:B------:R-:W-:Y:S01]  /*1aa40*/  PLOP3.LUT P6, PT, P6, PT, PT, 0x8, 0x0 ;  /* 0x000000000000781c */ /* 0x000fe200037ce170 */
[----:B------:R-:W-:-:S12]  /*1aa50*/  IMAD.MOV.U32 R15, RZ, RZ, -0x1 ;  /* 0xffffffffff0f7424 */ /* 0x000fd800078e00ff */
[----:B0-----:R-:W-:Y:S05]  /*1aa60*/  WARPSYNC.COLLECTIVE R15, `(.L_x_640) ;  /* 0x000000000f087348 */ /* 0x001fea0003c00000 */
[----:B------:R-:W-:Y:S01]  /*1aa70*/  VOTE.ANY R14, PT, P6 ;  /* 0x00000000000e7806 */ /* 0x000fe200030e0100 */
[----:B0-----:R-:W-:Y:S06]  /*1aa80*/  ENDCOLLECTIVE ;  /* 0x000000000000791b */ /* 0x001fec0003800000 */
.L_x_640:
[----:B------:R-:W-:Y:S05]  /*1aa90*/  BSYNC B0 ;  /* 0x0000000000007941 */ /* 0x000fea0003800000 */
.L_x_639:
[----:B------:R-:W-:Y:S02]  /*1aaa0*/  IMAD.MOV.U32 R5, RZ, RZ, R14 ;  /* 0x000000ffff057224 */ /* 0x000fe400078e000e */
[----:B------:R-:W-:Y:S02]  /*1aab0*/  IMAD.MOV.U32 R13, RZ, RZ, R2 ;  /* 0x000000ffff0d7224 */ /* 0x000fe400078e0002 */
[----:B------:R-:W0:Y:S01]  /*1aac0*/  POPC R4, R5 ;  /* 0x0000000500047309 */ /* 0x000e220000000000 */
[----:B------:R-:W-:Y:S02]  /*1aad0*/  IMAD.MOV.U32 R11, RZ, RZ, 0x1f ;  /* 0x0000001fff0b7424 */ /* 0x000fe400078e00ff */
[----:B------:R-:W-:Y:S02]  /*1aae0*/  IMAD.MOV.U32 R15, RZ, RZ, -0x1 ;  /* 0xffffffffff0f7424 */ /* 0x000fe400078e00ff */
[----:B0-----:R-:W-:-:S07]  /*1aaf0*/  IMAD.MOV.U32 R12, RZ, RZ, R4 ;  /* 0x000000ffff0c7224 */ /* 0x001fce00078e0004 */
[----:B------:R-:W-:Y:S05]  /*1ab00*/  WARPSYNC.COLLECTIVE R15, `(.L_x_641) ;  /* 0x000000000f087348 */ /* 0x000fea0003c00000 */
[----:B------:R0:W1:Y:S02]  /*1ab10*/  SHFL.IDX P6, R14, R13, R12, R11 ;  /* 0x0000000c0d0e7389 */ /* 0x00006400000c000b */
[----:B01----:R-:W-:Y:S01]  /*1ab20*/  ENDCOLLECTIVE ;  /* 0x000000000000791b */ /* 0x003fe20003800000 */
.L_x_641:
[----:B------:R-:W-:Y:S01]  /*1ab30*/  MOV R17, R14 ;  /* 0x0000000e00117202 */ /* 0x000fe20000000f00 */
[----:B------:R-:W-:Y:S06]  /*1ab40*/  BRA `(.L_x_642) ;  /* 0xffffffdc00907947 */ /* 0x000fec000383ffff */
.L_x_554:
[----:B------:R-:W-:Y:S01]  /*1ab50*/  BSSY B0, `(.L_x_643) ;  /* 0x0000007000007945 */ /* 0x000fe20003800000 */
[----:B------:R-:W-:Y:S02]  /*1ab60*/  IMAD.MOV.U32 R13, RZ, RZ, R3 ;  /* 0x000000ffff0d7224 */ /* 0x000fe400078e0003 */
[----:B------:R-:W-:Y:S02]  /*1ab70*/  IMAD.MOV.U32 R11, RZ, RZ, 0x1f ;  /* 0x0000001fff0b7424 */ /* 0x000fe400078e00ff */
[----:B------:R-:W-:-:S07]  /*1ab80*/  IMAD.MOV.U32 R15, RZ, RZ, -0x1 ;  /* 0xffffffffff0f7424 */ /* 0x000fce00078e00ff */
[----:B012---:R-:W-:Y:S05]  /*1ab90*/  WARPSYNC.COLLECTIVE R15, `(.L_x_644) ;  /* 0x000000000f087348 */ /* 0x007fea0003c00000 */
[----:B------:R3:W4:Y:S02]  /*1aba0*/  SHFL.IDX P6, R14, R13, R12, R11 ;  /* 0x0000000c0d0e7389 */ /* 0x00072400000c000b */
[----:B01234-:R-:W-:Y:S01]  /*1abb0*/  ENDCOLLECTIVE ;  /* 0x000000000000791b */ /* 0x01ffe20003800000 */
.L_x_644:
[----:B------:R-:W-:Y:S05]  /*1abc0*/  BSYNC B0 ;  /* 0x0000000000007941 */ /* 0x000fea0003800000 */
.L_x_643:
[----:B------:R-:W-:Y:S05]  /*1abd0*/  BRA `(.L_x_553) ;  /* 0xffffffdc00887947 */ /* 0x000fea000383ffff */
.L_x_558:
[----:B0-----:R0:W1:Y:S02]  /*1abe0*/  SYNCS.PHASECHK.TRANS64.TRYWAIT P0, [R9+URZ+0x19c20], R0 ;  /* 0x019c2000090075a7 */ /* 0x001064000800017f */
[----:B-1----:R-:W-:Y:S05]  /*1abf0*/  @!P0 NANOSLEEP.SYNCS 0x989680 ;  /* 0x009896800000895d */ /* 0x002fea0003900000 */
[----:B------:R-:W1:Y:S02]  /*1ac00*/  @!P0 SYNCS.PHASECHK.TRANS64 P0, [R9+URZ+0x19c20], R0 ;  /* 0x019c2000090085a7 */ /* 0x000e64000800007f */
[----:B-1----:R-:W-:Y:S05]  /*1ac10*/  @!P0 BRA `(.L_x_558) ;  /* 0xfffffffc00f08947 */ /* 0x002fea000383ffff */
[----:B------:R-:W-:Y:S05]  /*1ac20*/  BRA `(.L_x_645) ;  /* 0xffffffe000747947 */ /* 0x000fea000383ffff */
.L_x_559:
[----:B------:R-:W1:Y:S01]  /*1ac30*/  S2R R2, SR_TID.X ;  /* 0x0000000000027919 */ /* 0x000e620000002100 */
[----:B------:R-:W-:Y:S01]  /*1ac40*/  BSSY B0, `(.L_x_646) ;  /* 0x000000a000007945 */ /* 0x000fe20003800000 */
[----:B------:R-:W-:Y:S02]  /*1ac50*/  IMAD.MOV.U32 R12, RZ, RZ, RZ ;  /* 0x000000ffff0c7224 */ /* 0x000fe400078e00ff */
[----:B------:R-:W-:Y:S02]  /*1ac60*/  IMAD.MOV.U32 R11, RZ, RZ, 0x1f ;  /* 0x0000001fff0b7424 */ /* 0x000fe400078e00ff */
[----:B------:R-:W-:Y:S01]  /*1ac70*/  IMAD.MOV.U32 R15, RZ, RZ, -0x1 ;  /* 0xffffffffff0f7424 */ /* 0x000fe200078e00ff */
[----:B-1----:R-:W-:-:S04]  /*1ac80*/  SHF.R.U32.HI R2, RZ, 0x5, R2 ;  /* 0x00000005ff027819 */ /* 0x002fc80000011602 */
[----:B------:R-:W-:-:S05]  /*1ac90*/  LOP3.LUT R2, R2, 0x3, RZ, 0xc0, !PT ;  /* 0x0000000302027812 */ /* 0x000fca00078ec0ff */
[----:B------:R-:W-:-:S07]  /*1aca0*/  IMAD.MOV.U32 R13, RZ, RZ, R2 ;  /* 0x000000ffff0d7224 */ /* 0x000fce00078e0002 */
[----:B0-----:R-:W-:Y:S05]  /*1acb0*/  WARPSYNC.COLLECTIVE R15, `(.L_x_647) ;  /* 0x000000000f087348 */ /* 0x001fea0003c00000 */
[----:B------:R1:W2:Y:S02]  /*1acc0*/  SHFL.IDX P6, R14, R13, R12, R11 ;  /* 0x0000000c0d0e7389 */ /* 0x0002a400000c000b */
[----:B012---:R-:W-:Y:S01]  /*1acd0*/  ENDCOLLECTIVE ;  /* 0x000000000000791b */ /* 0x007fe20003800000 */
.L_x_647:
[----:B------:R-:W-:Y:S05]  /*1ace0*/  BSYNC B0 ;  /* 0x0000000000007941 */ /* 0x000fea0003800000 */
.L_x_646:
[----:B------:R-:W-:Y:S05]  /*1acf0*/  BRA `(.L_x_648) ;  /* 0xffffffe0005c7947 */ /* 0x000fea000383ffff */
.L_x_560:
[----:B------:R-:W-:Y:S01]  /*1ad00*/  BSSY B0, `(.L_x_649) ;  /* 0x0000006000007945 */ /* 0x000fe20003800000 */
[----:B------:R-:W-:-:S07]  /*1ad10*/  IMAD.MOV.U32 R15, RZ, RZ, -0x1 ;  /* 0xffffffffff0f7424 */ /* 0x000fce00078e00ff */
[----:B0-----:R-:W-:Y:S05]  /*1ad20*/  WARPSYNC.COLLECTIVE R15, `(.L_x_650) ;  /* 0x000000000f0c7348 */ /* 0x001fea0003c00000 */
[----:B------:R-:W-:Y:S02]  /*1ad30*/  ELECT P6, UR62, PT ;  /* 0x00000000003e782f */ /* 0x000fe400038c0000 */
[----:B------:R-:W-:Y:S01]  /*1ad40*/  MOV R14, UR62 ;  /* 0x0000003e000e7c02 */ /* 0x000fe20008000f00 */
[----:B0-----:R-:W-:Y:S10]  /*1ad50*/  ENDCOLLECTIVE ;  /* 0x000000000000791b */ /* 0x001ff40003800000 */
.L_x_650:
[----:B------:R-:W-:Y:S05]  /*1ad60*/  BSYNC B0 ;  /* 0x0000000000007941 */ /* 0x000fea0003800000 */
.L_x_649:
[----:B------:R-:W-:Y:S05]  /*1ad70*/  BRA `(.L_x_651) ;  /* 0xffffffe000507947 */ /* 0x000fea000383ffff */
.L_x_562:
[----:B0-----:R0:W1:Y:S02]  /*1ad80*/  SYNCS.PHASECHK.TRANS64.TRYWAIT P1, [R7+URZ], R2 ;  /* 0x00000002070075a7 */ /* 0x001064000802017f */
[----:B-1----:R-:W-:Y:S05]  /*1ad90*/  @!P1 NANOSLEEP.SYNCS 0x989680 ;  /* 0x009896800000995d */ /* 0x002fea0003900000 */
[----:B------:R-:W1:Y:S02]  /*1ada0*/  @!P1 SYNCS.PHASECHK.TRANS64 P1, [R7+URZ], R2 ;  /* 0x00000002070095a7 */ /* 0x000e64000802007f */
[----:B-1----:R-:W-:Y:S05]  /*1adb0*/  @!P1 BRA `(.L_x_562) ;  /* 0xfffffffc00f09947 */ /* 0x002fea000383ffff */
[----:B------:R-:W-:Y:S05]  /*1adc0*/  BRA `(.L_x_652) ;  /* 0xffffffe000847947 */ /* 0x000fea000383ffff */
.L_x_563:
[----:B-1----:R1:W2:Y:S02]  /*1add0*/  SYNCS.PHASECHK.TRANS64.TRYWAIT P1, [R3+URZ], R0 ;  /* 0x00000000030075a7 */ /* 0x0022a4000802017f */
[----:B--2---:R-:W-:Y:S05]  /*1ade0*/  @!P1 NANOSLEEP.SYNCS 0x989680 ;  /* 0x009896800000995d */ /* 0x004fea0003900000 */
[----:B------:R-:W2:Y:S02]  /*1adf0*/  @!P1 SYNCS.PHASECHK.TRANS64 P1, [R3+URZ], R0 ;  /* 0x00000000030095a7 */ /* 0x000ea4000802007f */
[----:B--2---:R-:W-:Y:S05]  /*1ae00*/  @!P1 BRA `(.L_x_563) ;  /* 0xfffffffc00f09947 */ /* 0x004fea000383ffff */
[----:B------:R-:W-:Y:S05]  /*1ae10*/  BRA `(.L_x_653) ;  /* 0xffffffe000787947 */ /* 0x000fea000383ffff */
.L_x_565:
[----:B-1----:R1:W2:Y:S02]  /*1ae20*/  SYNCS.PHASECHK.TRANS64.TRYWAIT P1, [R3+URZ+0x19c60], R2 ;  /* 0x019c6002030075a7 */ /* 0x0022a4000802017f */
[----:B--2---:R-:W-:Y:S05]  /*1ae30*/  @!P1 NANOSLEEP.SYNCS 0x989680 ;  /* 0x009896800000995d */ /* 0x004fea0003900000 */
[----:B------:R-:W2:Y:S02]  /*1ae40*/  @!P1 SYNCS.PHASECHK.TRANS64 P1, [R3+URZ+0x19c60], R2 ;  /* 0x019c6002030095a7 */ /* 0x000ea4000802007f */
[----:B--2---:R-:W-:Y:S05]  /*1ae50*/  @!P1 BRA `(.L_x_565) ;  /* 0xfffffffc00f09947 */ /* 0x004fea000383ffff */
[----:B------:R-:W-:Y:S05]  /*1ae60*/  BRA `(.L_x_654) ;  /* 0xffffffe000787947 */ /* 0x000fea000383ffff */
.L_x_567:
[----:B--2---:R2:W3:Y:S02]  /*1ae70*/  SYNCS.PHASECHK.TRANS64.TRYWAIT P1, [R5+URZ+0x19c60], R0 ;  /* 0x019c6000050075a7 */ /* 0x0044e4000802017f */
[----:B---3--:R-:W-:Y:S05]  /*1ae80*/  @!P1 NANOSLEEP.SYNCS 0x989680 ;  /* 0x009896800000995d */ /* 0x008fea0003900000 */
[----:B------:R-:W3:Y:S02]  /*1ae90*/  @!P1 SYNCS.PHASECHK.TRANS64 P1, [R5+URZ+0x19c60], R0 ;  /* 0x019c6000050095a7 */ /* 0x000ee4000802007f */
[----:B---3--:R-:W-:Y:S05]  /*1aea0*/  @!P1 BRA `(.L_x_567) ;  /* 0xfffffffc00f09947 */ /* 0x008fea000383ffff */
[----:B------:R-:W-:Y:S05]  /*1aeb0*/  BRA `(.L_x_655) ;  /* 0xffffffe000787947 */ /* 0x000fea000383ffff */
.L_x_569:
[----:B---3--:R3:W4:Y:S02]  /*1aec0*/  SYNCS.PHASECHK.TRANS64.TRYWAIT P0, [R3+URZ+0x19c80], R2 ;  /* 0x019c8002030075a7 */ /* 0x008724000800017f */
[----:B----4-:R-:W-:Y:S05]  /*1aed0*/  @!P0 NANOSLEEP.SYNCS 0x989680 ;  /* 0x009896800000895d */ /* 0x010fea0003900000 */
[----:B------:R-:W4:Y:S02]  /*1aee0*/  @!P0 SYNCS.PHASECHK.TRANS64 P0, [R3+URZ+0x19c80], R2 ;  /* 0x019c8002030085a7 */ /* 0x000f24000800007f */
[----:B----4-:R-:W-:Y:S05]  /*1aef0*/  @!P0 BRA `(.L_x_569) ;  /* 0xfffffffc00f08947 */ /* 0x010fea000383ffff */
[----:B------:R-:W-:Y:S05]  /*1af00*/  BRA `(.L_x_570) ;  /* 0xffffffe000747947 */ /* 0x000fea000383ffff */
.L_x_656:
        /* <DEDUP_REMOVED lines=15> */
.L_x_2300:


//--------------------- .text._ZN7cutlass13device_kernelIN5flash11enable_sm90INS1_16FlashAttnFwdSm90INS1_25CollectiveMainloopFwdSm90ILi2EN4cute5tupleIJNS5_1CILi1EEES8_S8_EEENS6_IJNS7_ILi192EEENS7_ILi128EEENS7_ILi96EEEEEELi96ENS_12float_e4m3_tEfNS_4arch4Sm90ELb0ELb1ELb1ELb0ELb0ELb0ELb0ELb1ELb1ELb1ELb0ELb0EEENS1_21CollectiveEpilogueFwdINS6_IJSA_SC_SB_EEES9_NS_10bfloat16_tESG_Li384ELb0ELb1ELb0ELb1EEENS1_30DynamicPersistentTileSchedulerILi384ELi128ELb0ELb1ELb1EEEEEEEEEvNT_6ParamsE --------------------------
	.section	.text._ZN7cutlass13device_kernelIN5flash11enable_sm90INS1_16FlashAttnFwdSm90INS1_25CollectiveMainloopFwdSm90ILi2EN4cute5tupleIJNS5_1CILi1EEES8_S8_EEENS6_IJNS7_ILi192EEENS7_ILi128EEENS7_ILi96EEEEEELi96ENS_12float_e4m3_tEfNS_4arch4Sm90ELb0ELb1ELb1ELb0ELb0ELb0ELb0ELb1ELb1ELb1ELb0ELb0EEENS1_21CollectiveEpilogueFwdINS6_IJSA_SC_SB_EEES9_NS_10bfloat16_tESG_Li384ELb0ELb1ELb0ELb1EEENS1_30DynamicPersistentTileSchedulerILi384ELi128ELb0ELb1ELb1EEEEEEEEEvNT_6ParamsE,"ax",@progbits
	.align	128
.text._ZN7cutlass13device_kernelIN5flash11enable_sm90INS1_16FlashAttnFwdSm90INS1_25CollectiveMainloopFwdSm90ILi2EN4cute5tupleIJNS5_1CILi1EEES8_S8_EEENS6_IJNS7_ILi192EEENS7_ILi128EEENS7_ILi96EEEEEELi96ENS_12float_e4m3_tEfNS_4arch4Sm90ELb0ELb1ELb1ELb0ELb0ELb0ELb0ELb1ELb1ELb1ELb0ELb0EEENS1_21CollectiveEpilogueFwdINS6_IJSA_SC_SB_EEES9_NS_10bfloat16_tESG_Li384ELb0ELb1ELb0ELb1EEENS1_30DynamicPersistentTileSchedulerILi384ELi128ELb0ELb1ELb1EEEEEEEEEvNT_6ParamsE:
        .type           _ZN7cutlass13device_kernelIN5flash11enable_sm90INS1_16FlashAttnFwdSm90INS1_25CollectiveMainloopFwdSm90ILi2EN4cute5tupleIJNS5_1CILi1EEES8_S8_EEENS6_IJNS7_ILi192EEENS7_ILi128EEENS7_ILi96EEEEEELi96ENS_12float_e4m3_tEfNS_4arch4Sm90ELb0ELb1ELb1ELb0ELb0ELb0ELb0ELb1ELb1ELb1ELb0ELb0EEENS1_21CollectiveEpilogueFwdINS6_IJSA_SC_SB_EEES9_NS_10bfloat16_tESG_Li384ELb0ELb1ELb0ELb1EEENS1_30DynamicPersistentTileSchedulerILi384ELi128ELb0ELb1ELb1EEEEEEEEEvNT_6ParamsE,@function
        .size           _ZN7cutlass13device_kernelIN5flash11enable_sm90INS1_16FlashAttnFwdSm90INS1_25CollectiveMainloopFwdSm90ILi2EN4cute5tupleIJNS5_1CILi1EEES8_S8_EEENS6_IJNS7_ILi192EEENS7_ILi128EEENS7_ILi96EEEEEELi96ENS_12float_e4m3_tEfNS_4arch4Sm90ELb0ELb1ELb1ELb0ELb0ELb0ELb0ELb1ELb1ELb1ELb0ELb0EEENS1_21CollectiveEpilogueFwdINS6_IJSA_SC_SB_EEES9_NS_10bfloat16_tESG_Li384ELb0ELb1ELb0ELb1EEENS1_30DynamicPersistentTileSchedulerILi384ELi128ELb0ELb1ELb1EEEEEEEEEvNT_6ParamsE,(.L_x_2301 - _ZN7cutlass13device_kernelIN5flash11enable_sm90INS1_16FlashAttnFwdSm90INS1_25CollectiveMainloopFwdSm90ILi2EN4cute5tupleIJNS5_1CILi1EEES8_S8_EEENS6_IJNS7_ILi192EEENS7_ILi128EEENS7_ILi96EEEEEELi96ENS_12float_e4m3_tEfNS_4arch4Sm90ELb0ELb1ELb1ELb0ELb0ELb0ELb0ELb1ELb1ELb1ELb0ELb0EEENS1_21CollectiveEpilogueFwdINS6_IJSA_SC_SB_EEES9_NS_10bfloat16_tESG_Li384ELb0ELb1ELb0ELb1EEENS1_30DynamicPersistentTileSchedulerILi384ELi128ELb0ELb1ELb1EEEEEEEEEvNT_6ParamsE)
        .other          _ZN7cutlass13device_kernelIN5flash11enable_sm90INS1_16FlashAttnFwdSm90INS1_25CollectiveMainloopFwdSm90ILi2EN4cute5tupleIJNS5_1CILi1EEES8_S8_EEENS6_IJNS7_ILi192EEENS7_ILi128EEENS7_ILi96EEEEEELi96ENS_12float_e4m3_tEfNS_4arch4Sm90ELb0ELb1ELb1ELb0ELb0ELb0ELb0ELb1ELb1ELb1ELb0ELb0EEENS1_21CollectiveEpilogueFwdINS6_IJSA_SC_SB_EEES9_NS_10bfloat16_tESG_Li384ELb0ELb1ELb0ELb1EEENS1_30DynamicPersistentTileSchedulerILi384ELi128ELb0ELb1ELb1EEEEEEEEEvNT_6ParamsE,@"STO_CUDA_ENTRY STV_DEFAULT"
_ZN7cutlass13device_kernelIN5flash11enable_sm90INS1_16FlashAttnFwdSm90INS1_25CollectiveMainloopFwdSm90ILi2EN4cute5tupleIJNS5_1CILi1EEES8_S8_EEENS6_IJNS7_ILi192EEENS7_ILi128EEENS7_ILi96EEEEEELi96ENS_12float_e4m3_tEfNS_4arch4Sm90ELb0ELb1ELb1ELb0ELb0ELb0ELb0ELb1ELb1ELb1ELb0ELb0EEENS1_21CollectiveEpilogueFwdINS6_IJSA_SC_SB_EEES9_NS_10bfloat16_tESG_Li384ELb0ELb1ELb0ELb1EEENS1_30DynamicPersistentTileSchedulerILi384ELi128ELb0ELb1ELb1EEEEEEEEEvNT_6ParamsE:
        /* <DEDUP_REMOVED lines=18> */
.L_x_658:
[----:B------:R-:W-:Y:S05]  /*0120*/  BSYNC B0 ;  /* 0x0000000000007941 */ /* 0x000fea0003800000 */
.L_x_657:
        /* <DEDUP_REMOVED lines=41> */
.L_x_659:
        /* <DEDUP_REMOVED lines=22> */
.L_x_660:
        /* <DEDUP_REMOVED lines=18> */
.L_x_661:
        /* <DEDUP_REMOVED lines=22> */
.L_x_662:
        /* <DEDUP_REMOVED lines=22> */
.L_x_663:
[----:B------:R-:W-:Y:S01]  /*0900*/  PLOP3.LUT P0, PT, PT, PT, UP0, 0x80, 0x0 ;  /* 0x000000000000781c */ /* 0x000fe20003f0f008 */
[----:B------:R-:W-:Y:S01]  /*0910*/  UMOV UR42, 0x1 ;  /* 0x00000001002a7882 */ /* 0x000fe20000000000 */
[----:B------:R-:W-:Y:S01]  /*0920*/  NOP ;  /* 0x0000000000007918 */ /* 0x000fe20000000000 */
[----:B------:R-:W-:Y:S01]  /*0930*/  USEL UR42, UR42, 0x2, !UP0 ;  /* 0x000000022a2a7887 */ /* 0x000fe2000c000000 */
[----:B------:R-:W-:Y:S01]  /*0940*/  ULDC.64 UR46, c[0x0][0x208] ;  /* 0x00008200002e7ab9 */ /* 0x000fe20000000a00 */
[----:B012-4-:R-:W-:Y:S08]  /*0950*/  BAR.SYNC.DEFER_BLOCKING 0x0 ;  /* 0x0000000000007b1d */ /* 0x017ff00000010000 */
[----:B------:R-:W-:Y:S05]  /*0960*/  @!P0 BRA `(.L_x_664) ;  /* 0x0000010000ac8947 */ /* 0x000fea0003800000 */
.L_x_665:
[----:B------:R-:W-:-:S08]  /*0970*/  NOP ;  /* 0x0000000000007918 */ /* 0x000fd00000000000 */
[----:B------:R-:W0:Y:S02]  /*0980*/  USETMAXREG.TRY_ALLOC.CTAPOOL UP0, 0xa0 ;  /* 0x000000a0000079c8 */ /* 0x000e240008000600 */
[----:B0-----:R-:W-:-:S13]  /*0990*/  PLOP3.LUT P0, PT, PT, PT, UP0, 0x80, 0x0 ;  /* 0x000000000000781c */ /* 0x001fda0003f0f008 */
[----:B------:R-:W-:Y:S05]  /*09a0*/  @!P0 BRA `(.L_x_665) ;  /* 0xfffffffc00f08947 */ /* 0x000fea000383ffff */
[----:B------:R-:W0:Y:S08]  /*09b0*/  S2UR UR4, SR_CTAID.X ;  /* 0x00000000000479c3 */ /* 0x000e300000002500 */
[----:B------:R-:W-:Y:S08]  /*09c0*/  BAR.ARV 0x4, 0x200 ;  /* 0x0108000000007b1d */ /* 0x000ff00000002000 */
[----:B------:R-:W0:Y:S08]  /*09d0*/  LDC R0, c[0x0][0xc38] ;  /* 0x00030e00ff007b82 */ /* 0x000e300000000800 */
[----:B------:R-:W-:Y:S06]  /*09e0*/  BAR.ARV 0x8, 0x200 ;  /* 0x0208000000007b1d */ /* 0x000fec0000002000 */
        /* <DEDUP_REMOVED lines=10> */
[CC--:B------:R-:W-:Y:S02]  /*0a90*/  LEA.HI R2, R0.reuse, R10.reuse, RZ, 0x4 ;  /* 0x0000000a00027211 */ /* 0x0c0fe400078f20ff */
        /* <DEDUP_REMOVED lines=37> */
[----:B------:R-:W-:Y:S01]  /*0cf0*/  IMAD R156, R4, 0x40, R7 ;  /* 0x00000040049c7824 */ /* 0x000fe200078e0207 */
[----:B------:R-:W-:Y:S01]  /*0d00*/  SHF.R.S32.HI R2, RZ, 0x1f, R22 ;  /* 0x0000001fff027819 */ /* 0x000fe20000011416 */
[----:B------:R-:W-:Y:S01]  /*0d10*/  IMAD.IADD R3, R152, 0x1, -R3 ;  /* 0x0000000198037824 */ /* 0x000fe200078e0a03 */
[----:B------:R-:W-:Y:S01]  /*0d20*/  SHF.R.S32.HI R0, RZ, 0x1f, R23 ;  /* 0x0000001fff007819 */ /* 0x000fe20000011417 */
[----:B------:R-:W-:Y:S02]  /*0d30*/  IMAD.IADD R16, R154, 0x1, -R5 ;  /* 0x000000019a107824 */ /* 0x000fe400078e0a05 */
[----:B------:R-:W-:-:S07]  /*0d40*/  IMAD R17, R3, 0x8, R156 ;  /* 0x0000000803117824 */ /* 0x000fce00078e029c */
.L_x_758:
[----:B------:R-:W-:Y:S01]  /*0d50*/  ULDC UR5, c[0x0][0xc60] ;  /* 0x0003180000057ab9 */ /* 0x000fe20000000800 */
[----:B------:R-:W-:Y:S01]  /*0d60*/  UMOV UR8, UR4 ;  /* 0x0000000400087c82 */ /* 0x000fe20008000000 */
[----:B------:R-:W-:-:S11]  /*0d70*/  UISETP.NE.AND UP0, UPT, UR5, 0x1, UPT ;  /* 0x000000010500788c */ /* 0x000fd6000bf05270 */
[----:B------:R-:W-:Y:S01]  /*0d80*/  @UP0 ULDC UR6, c[0x0][0xc64] ;  /* 0x0003190000060ab9 */ /* 0x000fe20000000800 */
[----:B------:R-:W-:Y:S01]  /*0d90*/  @UP0 ULDC UR9, c[0x0][0xc68] ;  /* 0x00031a0000090ab9 */ /* 0x000fe20000000800 */
[----:B------:R-:W-:-:S04]  /*0da0*/  UIMAD.WIDE.U32 UR6, UR4, UR6, URZ ;  /* 0x00000006040672a5 */ /* 0x000fc8000f8e003f */
[----:B------:R-:W-:-:S03]  /*0db0*/  @UP0 USHF.R.U32.HI UR8, URZ, UR9, UR7 ;  /* 0x000000093f080299 */ /* 0x000fc60008011607 */
[----:B------:R-:W-:Y:S02]  /*0dc0*/  ULDC UR6, c[0x0][0xc78] ;  /* 0x00031e0000067ab9 */ /* 0x000fe40000000800 */
[----:B------:R-:W-:Y:S02]  /*0dd0*/  UISETP.GE.AND UP0, UPT, UR8, UR6, UPT ;  /* 0x000000060800728c */ /* 0x000fe4000bf06270 */
[----:B------:R-:W-:-:S04]  /*0de0*/  UIADD3 UR6, -UR8, URZ, URZ ;  /* 0x0000003f08067290 */ /* 0x000fc8000fffe13f */
[----:B------:R-:W-:Y:S01]  /*0df0*/  PLOP3.LUT P0, PT, PT, PT, UP0, 0x80, 0x0 ;  /* 0x000000000000781c */ /* 0x000fe20003f0f008 */
[----:B------:R-:W-:-:S12]  /*0e00*/  UIMAD UR9, UR5, UR6, UR4 ;  /* 0x00000006050972a4 */ /* 0x000fd8000f8e0204 */
[----:B01234-:R-:W-:Y:S05]  /*0e10*/  @!P0 BRA `(.L_x_666) ;  /* 0x0000000000208947 */ /* 0x01ffea0003800000 */
[----:B------:R-:W-:Y:S01]  /*0e20*/  ULDC UR7, c[0x0][0xc6c] ;  /* 0x00031b0000077ab9 */ /* 0x000fe20000000800 */
[----:B------:R-:W-:Y:S01]  /*0e30*/  UMOV UR6, UR9 ;  /* 0x0000000900067c82 */ /* 0x000fe20008000000 */
[----:B------:R-:W-:-:S11]  /*0e40*/  UISETP.NE.AND UP0, UPT, UR7, 0x1, UPT ;  /* 0x000000010700788c */ /* 0x000fd6000bf05270 */
[----:B------:R-:W-:Y:S02]  /*0e50*/  @UP0 ULDC.64 UR10, c[0x0][0xc70] ;  /* 0x00031c00000a0ab9 */ /* 0x000fe40000000a00 */
[----:B------:R-:W-:-:S04]  /*0e60*/  UIMAD.WIDE.U32 UR4, UR9, UR10, URZ ;  /* 0x0000000a090472a5 */ /* 0x000fc8000f8e003f */
[----:B------:R-:W-:-:S04]  /*0e70*/  @UP0 USHF.R.U32.HI UR6, URZ, UR11, UR5 ;  /* 0x0000000b3f060299 */ /* 0x000fc80008011605 */
[----:B------:R-:W-:Y:S01]  /*0e80*/  UIMAD UR4, UR6, UR7, URZ ;  /* 0x00000007060472a4 */ /* 0x000fe2000f8e023f */
[----:B------:R-:W-:Y:S11]  /*0e90*/  BRA `(.L_x_667) ;  /* 0x00000000001c7947 */ /* 0x000ff60003800000 */
.L_x_666:
[----:B------:R-:W-:Y:S01]  /*0ea0*/  ULDC UR7, c[0x0][0xc54] ;  /* 0x0003150000077ab9 */ /* 0x000fe20000000800 */
[----:B------:R-:W-:Y:S01]  /*0eb0*/  UMOV UR6, UR9 ;  /* 0x0000000900067c82 */ /* 0x000fe20008000000 */
[----:B------:R-:W-:-:S11]  /*0ec0*/  UISETP.NE.AND UP0, UPT, UR7, 0x1, UPT ;  /* 0x000000010700788c */ /* 0x000fd6000bf05270 */
[----:B------:R-:W-:Y:S02]  /*0ed0*/  @UP0 ULDC.64 UR10, c[0x0][0xc58] ;  /* 0x00031600000a0ab9 */ /* 0x000fe40000000a00 */
[----:B------:R-:W-:-:S04]  /*0ee0*/  UIMAD.WIDE.U32 UR4, UR9, UR10, URZ ;  /* 0x0000000a090472a5 */ /* 0x000fc8000f8e003f */
[----:B------:R-:W-:-:S04]  /*0ef0*/  @UP0 USHF.R.U32.HI UR6, URZ, UR11, UR5 ;  /* 0x0000000b3f060299 */ /* 0x000fc80008011605 */
[----:B------:R-:W-:-:S12]  /*0f00*/  UIMAD UR4, UR6, UR7, URZ ;  /* 0x00000007060472a4 */ /* 0x000fd8000f8e023f */
.L_x_667:
[----:B------:R-:W-:Y:S01]  /*0f10*/  ULOP3.LUT UR6, URZ, UR6, URZ, 0x33, !UPT ;  /* 0x000000063f067292 */ /* 0x000fe2000f8e333f */
[----:B------:R-:W-:Y:S01]  /*0f20*/  ULDC UR7, c[0x0][0x448] ;  /* 0x0001120000077ab9 */ /* 0x000fe20000000800 */
[----:B------:R-:W-:Y:S01]  /*0f30*/  ULDC UR5, c[0x0][0xc3c] ;  /* 0x00030f0000057ab9 */ /* 0x000fe20000000800 */
[----:B------:R-:W-:Y:S02]  /*0f40*/  UISETP.NE.AND UP1, UPT, UR7, 0x1, UPT ;  /* 0x000000010700788c */ /* 0x000fe4000bf25270 */
[----:B------:R-:W-:Y:S01]  /*0f50*/  UIADD3 UR6, UR6, UR5, URZ ;  /* 0x0000000506067290 */ /* 0x000fe2000fffe03f */
[----:B------:R-:W-:Y:S01]  /*0f60*/  ULDC.64 UR10, c[0x0][0x418] ;  /* 0x00010600000a7ab9 */ /* 0x000fe20000000a00 */
[----:B------:R-:W-:Y:S01]  /*0f70*/  UIADD3 UR4, UR9, -UR4, URZ ;  /* 0x8000000409047290 */ /* 0x000fe2000fffe03f */
[----:B------:R-:W-:Y:S01]  /*0f80*/  ULDC UR41, c[0x0][0xc48] ;  /* 0x0003120000297ab9 */ /* 0x000fe20000000800 */
[----:B------:R-:W-:Y:S02]  /*0f90*/  UISETP.NE.U32.AND UP0, UPT, UR10, URZ, UPT ;  /* 0x0000003f0a00728c */ /* 0x000fe4000bf05070 */
[----:B------:R-:W-:-:S02]  /*0fa0*/  UIMAD UR38, UR6, 0xc0, URZ ;  /* 0x000000c0062678a4 */ /* 0x000fc4000f8e023f */
[----:B------:R-:W-:Y:S01]  /*0fb0*/  UISETP.NE.AND UP2, UPT, UR41, 0x1, UPT ;  /* 0x000000012900788c */ /* 0x000fe2000bf45270 */
[----:B------:R-:W-:Y:S01]  /*0fc0*/  ULDC UR13, c[0x0][0xc54] ;  /* 0x00031500000d7ab9 */ /* 0x000fe20000000800 */
[----:B------:R-:W-:Y:S02]  /*0fd0*/  UISETP.NE.AND.EX UP0, UPT, UR11, URZ, UPT, UP0 ;  /* 0x0000003f0b00728c */ /* 0x000fe4000bf05300 */
[----:B------:R-:W-:Y:S02]  /*0fe0*/  UIADD3 UR10, UR38, 0xbf, URZ ;  /* 0x000000bf260a7890 */ /* 0x000fe4000fffe03f */
[----:B------:R-:W-:Y:S01]  /*0ff0*/  UIMAD UR13, UR8, UR13, UR4 ;  /* 0x0000000d080d72a4 */ /* 0x000fe2000f8e0204 */
[----:B------:R-:W-:Y:S01]  /*1000*/  ULDC UR40, c[0x0][0x424] ;  /* 0x0001090000287ab9 */ /* 0x000fe20000000800 */
[----:B------:R-:W-:Y:S01]  /*1010*/  ULDC UR50, c[0x0][0x288] ;  /* 0x0000a20000327ab9 */ /* 0x000fe20000000800 */
[----:B------:R-:W-:Y:S01]  /*1020*/  ULDC.64 UR4, c[0x0][0x9e0] ;  /* 0x0002780000047ab9 */ /* 0x000fe20000000a00 */
[----:B------:R-:W-:Y:S01]  /*1030*/  @UP1 ULDC UR8, c[0x0][0x44c] ;  /* 0x0001130000081ab9 */ /* 0x000fe20000000800 */
[----:B------:R-:W-:-:S02]  /*1040*/  UIADD3 UR11, -UR50, 0x1, URZ ;  /* 0x00000001320b7890 */ /* 0x000fc4000fffe13f */
[----:B------:R-:W-:Y:S02]  /*1050*/  UISETP.GE.AND UP3, UPT, UR5, 0x1, UPT ;  /* 0x000000010500788c */ /* 0x000fe4000bf66270 */
[----:B------:R-:W-:Y:S02]  /*1060*/  USEL UR40, UR40, 0x1, UP0 ;  /* 0x0000000128287887 */ /* 0x000fe40008000000 */
[----:B------:R-:W-:Y:S01]  /*1070*/  UIMAD.WIDE.U32 UR8, UR10, UR8, URZ ;  /* 0x000000080a0872a5 */ /* 0x000fe2000f8e003f */
[----:B------:R-:W-:Y:S01]  /*1080*/  ULDC UR12, c[0x0][0x2f0] ;  /* 0x0000bc00000c7ab9 */ /* 0x000fe20000000800 */
[----:B------:R-:W-:Y:S01]  /*1090*/  @UP1 ULDC UR15, c[0x0][0x450] ;  /* 0x00011400000f1ab9 */ /* 0x000fe20000000800 */
[----:B------:R-:W-:Y:S01]  /*10a0*/  @UP2 ULDC UR6, c[0x0][0xc4c] ;  /* 0x0003130000062ab9 */ /* 0x000fe20000000800 */
[----:B------:R-:W-:Y:S01]  /*10b0*/  UIMAD UR11, UR40, UR12, UR11 ;  /* 0x0000000c280b72a4 */ /* 0x000fe2000f8e020b */
[----:B------:R-:W-:Y:S01]  /*10c0*/  PLOP3.LUT P1, PT, PT, PT, UP3, 0x80, 0x0 ;  /* 0x000000000000781c */ /* 0x000fe20003f2f038 */
[----:B------:R-:W-:-:S02]  /*10d0*/  @UP1 USHF.R.U32.HI UR10, URZ, UR15, UR9 ;  /* 0x0000000f3f0a1299 */ /* 0x000fc40008011609 */
[----:B------:R-:W-:Y:S01]  /*10e0*/  UIMAD.WIDE.U32 UR6, UR13, UR6, URZ ;  /* 0x000000060d0672a5 */ /* 0x000fe2000f8e003f */
[----:B------:R-:W-:Y:S01]  /*10f0*/  @UP2 ULDC UR14, c[0x0][0xc50] ;  /* 0x00031400000e2ab9 */ /* 0x000fe20000000800 */
[----:B------:R-:W-:Y:S01]  /*1100*/  UIADD3 UR10, UR11, UR10, URZ ;  /* 0x0000000a0b0a7290 */ /* 0x000fe2000fffe03f */
[----:B------:R-:W-:Y:S01]  /*1110*/  UMOV UR39, UR13 ;  /* 0x0000000d00277c82 */ /* 0x000fe20008000000 */
[----:B------:R-:W-:Y:S02]  /*1120*/  @UP2 USHF.R.U32.HI UR39, URZ, UR14, UR7 ;  /* 0x0000000e3f272299 */ /* 0x000fe40008011607 */
[----:B------:R-:W-:Y:S02]  /*1130*/  UIADD3 UR4, UR10, UR4, URZ ;  /* 0x000000040a047290 */ /* 0x000fe4000fffe03f */
[----:B------:R-:W-:-:S04]  /*1140*/  UIADD3 UR6, -UR39, URZ, URZ ;  /* 0x0000003f27067290 */ /* 0x000fc8000fffe13f */
[----:B------:R-:W-:Y:S01]  /*1150*/  UIMAD UR41, UR41, UR6, UR13 ;  /* 0x00000006292972a4 */ /* 0x000fe2000f8e020d */
[----:B------:R-:W-:Y:S01]  /*1160*/  IMAD.U32 R0, RZ, RZ, UR4 ;  /* 0x00000004ff007e24 */ /* 0x000fe2000f8e00ff */
[----:B------:R-:W-:Y:S10]  /*1170*/  @!P1 BRA `(.L_x_668) ;  /* 0x0000000000409947 */ /* 0x000ff40003800000 */
[----:B------:R-:W-:Y:S01]  /*1180*/  ISETP.LT.AND P0, PT, RZ, UR10, PT ;  /* 0x0000000aff007c0c */ /* 0x000fe2000bf01270 */
[----:B------:R-:W-:-:S12]  /*1190*/  UIADD3 UR4, UR10, -0x1, URZ ;  /* 0xffffffff0a047890 */ /* 0x000fd8000fffe03f */
[----:B------:R-:W-:Y:S05]  /*11a0*/  @P0 BRA `(.L_x_669) ;  /* 0x00000000001c0947 */ /* 0x000fea0003800000 */
[----:B------:R-:W-:Y:S02]  /*11b0*/  UISETP.NE.AND UP0, UPT, UR5, 0x1, UPT ;  /* 0x000000010500788c */ /* 0x000fe4000bf05270 */
[----:B------:R-:W-:-:S09]  /*11c0*/  UIADD3 UR4, -UR10, URZ, URZ ;  /* 0x0000003f0a047290 */ /* 0x000fd2000fffe13f */
[----:B------:R-:W-:Y:S02]  /*11d0*/  @UP0 ULDC.64 UR8, c[0x0][0x9e8] ;  /* 0x00027a0000080ab9 */ /* 0x000fe40000000a00 */
[----:B------:R-:W-:-:S04]  /*11e0*/  UIMAD.WIDE.U32 UR6, UR4, UR8, URZ ;  /* 0x00000008040672a5 */ /* 0x000fc8000f8e003f */
[----:B------:R-:W-:-:S04]  /*11f0*/  @UP0 USHF.R.U32.HI UR4, URZ, UR9, UR7 ;  /* 0x000000093f040299 */ /* 0x000fc80008011607 */
[----:B------:R-:W-:Y:S01]  /*1200*/  ULOP3.LUT UR4, URZ, UR4, URZ, 0x33, !UPT ;  /* 0x000000043f047292 */ /* 0x000fe2000f8e333f */
[----:B------:R-:W-:Y:S11]  /*1210*/  BRA `(.L_x_670) ;  /* 0x0000000000107947 */ /* 0x000ff60003800000 */
.L_x_669:
[----:B------:R-:W-:-:S11]  /*1220*/  UISETP.NE.AND UP0, UPT, UR5, 0x1, UPT ;  /* 0x000000010500788c */ /* 0x000fd6000bf05270 */
[----:B------:R-:W-:Y:S02]  /*1230*/  @UP0 ULDC.64 UR8, c[0x0][0x9e8] ;  /* 0x00027a0000080ab9 */ /* 0x000fe40000000a00 */
[----:B------:R-:W-:-:S04]  /*1240*/  UIMAD.WIDE.U32 UR6, UR4, UR8, URZ ;  /* 0x00000008040672a5 */ /* 0x000fc8000f8e003f */
[----:B------:R-:W-:-:S12]  /*1250*/  @UP0 USHF.R.U32.HI UR4, URZ, UR9, UR7 ;  /* 0x000000093f040299 */ /* 0x000fd80008011607 */
.L_x_670:
[----:B------:R-:W-:-:S06]  /*1260*/  UIMAD UR4, UR4, UR5, UR5 ;  /* 0x00000005040472a4 */ /* 0x000fcc000f8e0205 */
[----:B------:R-:W-:-:S07]  /*1270*/  VIMNMX R0, R0, UR4, PT ;  /* 0x0000000400007c48 */ /* 0x000fce000bfe0100 */
.L_x_668:
[----:B------:R-:W-:Y:S01]  /*1280*/  UIMAD UR4, UR40, UR12, 0x7f ;  /* 0x0000007f280474a4 */ /* 0x000fe2000f8e020c */
[----:B------:R-:W-:Y:S01]  /*1290*/  VIADD R0, R0, 0x7f ;  /* 0x0000007f00007836 */ /* 0x000fe20000000000 */
[----:B------:R-:W-:Y:S01]  /*12a0*/  @UP1 ULDC UR6, c[0x0][0x44c] ;  /* 0x0001130000061ab9 */ /* 0x000fe20000000800 */
[----:B------:R-:W-:Y:S01]  /*12b0*/  @UP1 ULDC UR10, c[0x0][0x450] ;  /* 0x00011400000a1ab9 */ /* 0x000fe20000000800 */
[----:B------:R-:W-:Y:S02]  /*12c0*/  USHF.R.S32.HI UR8, URZ, 0x1f, UR4 ;  /* 0x0000001f3f087899 */ /* 0x000fe40008011404 */
[----:B------:R-:W-:Y:S01]  /*12d0*/  UIMAD.WIDE.U32 UR6, UR38, UR6, URZ ;  /* 0x00000006260672a5 */ /* 0x000fe2000f8e003f */
[----:B------:R-:W-:Y:S01]  /*12e0*/  SHF.R.S32.HI R3, RZ, 0x1f, R0 ;  /* 0x0000001fff037819 */ /* 0x000fe20000011400 */
[----:B------:R-:W-:Y:S01]  /*12f0*/  UMOV UR9, UR38 ;  /* 0x0000002600097c82 */ /* 0x000fe20008000000 */
[----:B------:R-:W-:Y:S02]  /*1300*/  ULEA.HI UR8, UR8, UR4, URZ, 0x7 ;  /* 0x0000000408087291 */ /* 0x000fe4000f8f383f */
[----:B------:R-:W-:Y:S01]  /*1310*/  @UP1 USHF.R.U32.HI UR9, URZ, UR10, UR7 ;  /* 0x0000000a3f091299 */ /* 0x000fe20008011607 */
[----:B------:R-:W-:Y:S01]  /*1320*/  LEA.HI R3, R3, R0, RZ, 0x7 ;  /* 0x0000000003037211 */ /* 0x000fe200078f38ff */
[----:B------:R-:W-:-:S02]  /*1330*/  UIMAD UR50, UR40, UR12, -UR50 ;  /* 0x0000000c283272a4 */ /* 0x000fc4000f8e0a32 */
[----:B------:R-:W-:Y:S01]  /*1340*/  USHF.R.S32.HI UR8, URZ, 0x7, UR8 ;  /* 0x000000073f087899 */ /* 0x000fe20008011408 */
[----:B------:R-:W-:Y:S01]  /*1350*/  SHF.R.S32.HI R3, RZ, 0x7, R3 ;  /* 0x00000007ff037819 */ /* 0x000fe20000011403 */
[----:B------:R-:W-:-:S03]  /*1360*/  UIADD3 UR4, UR50, UR9, URZ ;  /* 0x0000000932047290 */ /* 0x000fc6000fffe03f */
[----:B------:R-:W-:Y:S01]  /*1370*/  ULDC UR9, c[0x0][0x9dc] ;  /* 0x0002770000097ab9 */ /* 0x000fe20000000800 */
[----:B------:R-:W-:Y:S01]  /*1380*/  VIMNMX R88, R3, UR8, PT ;  /* 0x0000000803587c48 */ /* 0x000fe2000bfe0100 */
[----:B------:R-:W-:Y:S01]  /*1390*/  UIADD3 UR9, UR4, -UR9, URZ ;  /* 0x8000000904097290 */ /* 0x000fe2000fffe03f */
[----:B------:R-:W-:Y:S11]  /*13a0*/  @!P1 BRA `(.L_x_671) ;  /* 0x0000000000449947 */ /* 0x000ff60003800000 */
[----:B------:R-:W-:-:S06]  /*13b0*/  UISETP.GT.AND UP0, UPT, UR4, -0x1, UPT ;  /* 0xffffffff0400788c */ /* 0x000fcc000bf04270 */
[----:B------:R-:W-:-:S13]  /*13c0*/  PLOP3.LUT P0, PT, PT, PT, UP0, 0x80, 0x0 ;  /* 0x000000000000781c */ /* 0x000fda0003f0f008 */
[----:B------:R-:W-:Y:S05]  /*13d0*/  @P0 BRA `(.L_x_672) ;  /* 0x00000000001c0947 */ /* 0x000fea0003800000 */
[----:B------:R-:W-:Y:S02]  /*13e0*/  UISETP.NE.AND UP0, UPT, UR5, 0x1, UPT ;  /* 0x000000010500788c */ /* 0x000fe4000bf05270 */
[----:B------:R-:W-:-:S09]  /*13f0*/  ULOP3.LUT UR4, URZ, UR4, URZ, 0x33, !UPT ;  /* 0x000000043f047292 */ /* 0x000fd2000f8e333f */
[----:B------:R-:W-:Y:S02]  /*1400*/  @UP0 ULDC.64 UR10, c[0x0][0x9e8] ;  /* 0x00027a00000a0ab9 */ /* 0x000fe40000000a00 */
[----:B------:R-:W-:-:S04]  /*1410*/  UIMAD.WIDE.U32 UR6, UR4, UR10, URZ ;  /* 0x0000000a040672a5 */ /* 0x000fc8000f8e003f */
[----:B------:R-:W-:-:S04]  /*1420*/  @UP0 USHF.R.U32.HI UR4, URZ, UR11, UR7 ;  /* 0x0000000b3f040299 */ /* 0x000fc80008011607 */
[----:B------:R-:W-:Y:S01]  /*1430*/  ULOP3.LUT UR4, URZ, UR4, URZ, 0x33, !UPT ;  /* 0x000000043f047292 */ /* 0x000fe2000f8e333f */
[----:B------:R-:W-:Y:S11]  /*1440*/  BRA `(.L_x_673) ;  /* 0x0000000000107947 */ /* 0x000ff60003800000 */
.L_x_672:
[----:B------:R-:W-:-:S11]  /*1450*/  UISETP.NE.AND UP0, UPT, UR5, 0x1, UPT ;  /* 0x000000010500788c */ /* 0x000fd6000bf05270 */
[----:B------:R-:W-:Y:S02]  /*1460*/  @UP0 ULDC.64 UR10, c[0x0][0x9e8] ;  /* 0x00027a00000a0ab9 */ /* 0x000fe40000000a00 */
[----:B------:R-:W-:-:S04]  /*1470*/  UIMAD.WIDE.U32 UR6, UR4, UR10, URZ ;  /* 0x0000000a040672a5 */ /* 0x000fc8000f8e003f */
[----:B------:R-:W-:-:S12]  /*1480*/  @UP0 USHF.R.U32.HI UR4, URZ, UR11, UR7 ;  /* 0x0000000b3f040299 */ /* 0x000fd80008011607 */
.L_x_673:
[----:B------:R-:W-:-:S04]  /*1490*/  UIMAD UR4, UR4, UR5, URZ ;  /* 0x00000005040472a4 */ /* 0x000fc8000f8e023f */
[----:B------:R-:W-:-:S04]  /*14a0*/  UISETP.LT.AND UP0, UPT, UR9, UR4, UPT ;  /* 0x000000040900728c */ /* 0x000fc8000bf01270 */
[----:B------:R-:W-:-:S12]  /*14b0*/  USEL UR9, UR9, UR4, !UP0 ;  /* 0x0000000409097287 */ /* 0x000fd8000c000000 */
.L_x_671:
[----:B------:R-:W-:Y:S01]  /*14c0*/  USHF.R.S32.HI UR4, URZ, 0x1f, UR9 ;  /* 0x0000001f3f047899 */ /* 0x000fe20008011409 */
[----:B------:R-:W-:Y:S01]  /*14d0*/  PLOP3.LUT P0, PT, PT, PT, PT, 0x80, 0x0 ;  /* 0x000000000000781c */ /* 0x000fe20003f0f070 */
[----:B------:R-:W-:Y:S01]  /*14e0*/  IMAD.MOV.U32 R2, RZ, RZ, RZ ;  /* 0x000000ffff027224 */ /* 0x000fe200078e00ff */
[----:B------:R-:W-:Y:S01]  /*14f0*/  CS2R R134, SRZ ;  /* 0x0000000000867805 */ /* 0x000fe2000001ff00 */
[----:B------:R-:W-:Y:S01]  /*1500*/  ULEA.HI UR4, UR4, UR9, URZ, 0x7 ;  /* 0x0000000904047291 */ /* 0x000fe2000f8f383f */
[----:B------:R-:W-:Y:S01]  /*1510*/  IMAD.MOV.U32 R0, RZ, RZ, RZ ;  /* 0x000000ffff007224 */ /* 0x000fe200078e00ff */
[----:B------:R-:W-:Y:S02]  /*1520*/  CS2R R6, SRZ ;  /* 0x0000000000067805 */ /* 0x000fe4000001ff00 */
[----:B------:R-:W-:Y:S01]  /*1530*/  CS2R R132, SRZ ;  /* 0x0000000000847805 */ /* 0x000fe2000001ff00 */
[----:B------:R-:W-:Y:S01]  /*1540*/  USHF.R.S32.HI UR4, URZ, 0x7, UR4 ;  /* 0x000000073f047899 */ /* 0x000fe20008011404 */
[----:B------:R-:W-:-:S02]  /*1550*/  CS2R R8, SRZ ;  /* 0x0000000000087805 */ /* 0x000fc4000001ff00 */
[----:B------:R-:W-:Y:S02]  /*1560*/  CS2R R126, SRZ ;  /* 0x00000000007e7805 */ /* 0x000fe4000001ff00 */
[----:B------:R-:W-:Y:S01]  /*1570*/  CS2R R10, SRZ ;  /* 0x00000000000a7805 */ /* 0x000fe2000001ff00 */
[----:B------:R-:W-:Y:S01]  /*1580*/  UISETP.LT.AND UP0, UPT, URZ, UR4, UPT ;  /* 0x000000043f00728c */ /* 0x000fe2000bf01270 */
[----:B------:R-:W-:Y:S02]  /*1590*/  CS2R R124, SRZ ;  /* 0x00000000007c7805 */ /* 0x000fe4000001ff00 */
[----:B------:R-:W-:Y:S02]  /*15a0*/  CS2R R12, SRZ ;  /* 0x00000000000c7805 */ /* 0x000fe4000001ff00 */
[----:B------:R-:W-:Y:S01]  /*15b0*/  CS2R R118, SRZ ;  /* 0x0000000000767805 */ /* 0x000fe2000001ff00 */
[----:B------:R-:W-:Y:S01]  /*15c0*/  USEL UR43, URZ, UR4, !UP0 ;  /* 0x000000043f2b7287 */ /* 0x000fe2000c000000 */
[----:B------:R-:W-:-:S02]  /*15d0*/  CS2R R14, SRZ ;  /* 0x00000000000e7805 */ /* 0x000fc4000001ff00 */
[----:B------:R-:W-:Y:S02]  /*15e0*/  CS2R R116, SRZ ;  /* 0x0000000000747805 */ /* 0x000fe4000001ff00 */
[----:B------:R-:W-:Y:S02]  /*15f0*/  CS2R R20, SRZ ;  /* 0x0000000000147805 */ /* 0x000fe4000001ff00 */
[----:B------:R-:W-:Y:S02]  /*1600*/  CS2R R110, SRZ ;  /* 0x00000000006e7805 */ /* 0x000fe4000001ff00 */
[----:B------:R-:W-:Y:S02]  /*1610*/  CS2R R24, SRZ ;  /* 0x0000000000187805 */ /* 0x000fe4000001ff00 */
[----:B------:R-:W-:Y:S02]  /*1620*/  ISETP.GT.AND P1, PT, R88, UR43, PT ;  /* 0x0000002b58007c0c */ /* 0x000fe4000bf24270 */
        /* <DEDUP_REMOVED lines=10> */
[----:B------:R-:W-:Y:S06]  /*16d0*/  @!P1 BRA `(.L_x_674) ;  /* 0x000000d800149947 */ /* 0x000fec0003800000 */
[----:B------:R-:W0:Y:S01]  /*16e0*/  SHFL.IDX PT, R0, R155, RZ, 0x1f ;  /* 0x00001fff9b007589 */ /* 0x000e2200000e0000 */
[----:B------:R-:W1:Y:S01]  /*16f0*/  S2UR UR44, SR_CgaCtaId ;  /* 0x00000000002c79c3 */ /* 0x000e620000008800 */
[----:B------:R-:W-:Y:S01]  /*1700*/  UMOV UR45, 0x400 ;  /* 0x00000400002d7882 */ /* 0x000fe20000000000 */
        /* <DEDUP_REMOVED lines=28> */
.L_x_675:
        /* <DEDUP_REMOVED lines=13> */
[----:B------:R-:W-:Y:S01]  /*19a0*/  @UP1 ULDC.64 UR14, c[0x0][0x9b8] ;  /* 0x00026e00000e1ab9 */ /* 0x000fe20000000a00 */
[----:B------:R-:W-:Y:S02]  /*19b0*/  @UP0 UIMAD UR8, UR8, UR16, URZ ;  /* 0x00000010080802a4 */ /* 0x000fe4000f8e023f */
[----:B------:R-:W-:Y:S02]  /*19c0*/  @UP1 UIMAD UR10, UR10, UR14, URZ ;  /* 0x0000000e0a0a12a4 */ /* 0x000fe4000f8e023f */
[----:B------:R-:W-:Y:S02]  /*19d0*/  @UP0 UIMAD.WIDE.U32 UR12, UR39, UR16, URZ ;  /* 0x00000010270c02a5 */ /* 0x000fe4000f8e003f */
[----:B------:R-:W-:-:S02]  /*19e0*/  @UP0 UIMAD UR17, UR39, UR17, UR8 ;  /* 0x00000011271102a4 */ /* 0x000fc4000f8e0208 */
[----:B------:R-:W-:Y:S02]  /*19f0*/  @UP0 USHF.R.S32.HI UR16, URZ, 0x1f, UR41 ;  /* 0x0000001f3f100899 */ /* 0x000fe40008011429 */
[----:B------:R-:W-:Y:S02]  /*1a00*/  @UP1 USHF.R.S32.HI UR19, URZ, 0x1f, UR41 ;  /* 0x0000001f3f131899 */ /* 0x000fe40008011429 */
[----:B------:R-:W-:Y:S02]  /*1a10*/  @UP1 UIMAD.WIDE.U32 UR8, UR39, UR14, URZ ;  /* 0x0000000e270812a5 */ /* 0x000fe4000f8e003f */
[----:B------:R-:W-:Y:S02]  /*1a20*/  @UP1 UIMAD UR18, UR39, UR15, UR10 ;  /* 0x0000000f271212a4 */ /* 0x000fe4000f8e020a */
[----:B------:R-:W-:Y:S01]  /*1a30*/  @UP0 UIADD3 UR13, UR13, UR17, URZ ;  /* 0x000000110d0d0290 */ /* 0x000fe2000fffe03f */
[----:B------:R-:W-:Y:S01]  /*1a40*/  @UP0 ULDC.64 UR14, c[0x0][0x9b0] ;  /* 0x00026c00000e0ab9 */ /* 0x000fe20000000a00 */
[----:B------:R-:W-:Y:S01]  /*1a50*/  @UP1 ULDC.64 UR10, c[0x0][0x9c0] ;  /* 0x00027000000a1ab9 */ /* 0x000fe20000000a00 */
[----:B------:R-:W-:-:S02]  /*1a60*/  @UP0 UIMAD UR16, UR16, UR14, URZ ;  /* 0x0000000e101002a4 */ /* 0x000fc4000f8e023f */
[----:B------:R-:W-:Y:S02]  /*1a70*/  @UP1 UIMAD UR17, UR19, UR10, URZ ;  /* 0x0000000a131112a4 */ /* 0x000fe4000f8e023f */
[----:B------:R-:W-:Y:S02]  /*1a80*/  @UP1 UIADD3 UR9, UR9, UR18, URZ ;  /* 0x0000001209091290 */ /* 0x000fe4000fffe03f */
[----:B------:R-:W-:Y:S02]  /*1a90*/  @UP0 UIMAD UR16, UR41, UR15, UR16 ;  /* 0x0000000f291002a4 */ /* 0x000fe4000f8e0210 */
[----:B------:R-:W-:Y:S02]  /*1aa0*/  @UP1 UIMAD UR17, UR41, UR11, UR17 ;  /* 0x0000000b291112a4 */ /* 0x000fe4000f8e0211 */
[----:B------:R-:W-:Y:S02]  /*1ab0*/  @UP0 UIMAD.WIDE.U32 UR14, UR41, UR14, UR12 ;  /* 0x0000000e290e02a5 */ /* 0x000fe4000f8e000c */
[----:B------:R-:W-:-:S02]  /*1ac0*/  @UP1 UIMAD.WIDE.U32 UR10, UR41, UR10, UR8 ;  /* 0x0000000a290a12a5 */ /* 0x000fc4000f8e0008 */
[----:B------:R-:W-:Y:S02]  /*1ad0*/  @UP0 UIADD3 UR9, UR15, UR16, URZ ;  /* 0x000000100f090290 */ /* 0x000fe4000fffe03f */
[----:B------:R-:W-:Y:S02]  /*1ae0*/  @UP0 ULEA UR4, UP2, UR14, UR4, 0x2 ;  /* 0x000000040e040291 */ /* 0x000fe4000f84103f */
[----:B------:R-:W-:Y:S02]  /*1af0*/  @UP1 UIADD3 UR8, UR11, UR17, URZ ;  /* 0x000000110b081290 */ /* 0x000fe4000fffe03f */
[----:B------:R-:W-:Y:S02]  /*1b00*/  @UP1 ULEA UR6, UP3, UR10, UR6, 0x2 ;  /* 0x000000060a061291 */ /* 0x000fe4000f86103f */
[----:B------:R-:W-:Y:S01]  /*1b10*/  @UP0 ULEA.HI.X UR5, UR14, UR5, UR9, 0x2, UP2 ;  /* 0x000000050e050291 */ /* 0x000fe200090f1409 */
[----:B------:R-:W-:Y:S01]  /*1b20*/  IMAD.U32 R2, RZ, RZ, UR4 ;  /* 0x00000004ff027e24 */ /* 0x000fe2000f8e00ff */
[----:B------:R-:W-:-:S02]  /*1b30*/  @UP1 ULEA.HI.X UR7, UR10, UR7, UR8, 0x2, UP3 ;  /* 0x000000070a071291 */ /* 0x000fc400098f1408 */
[----:B------:R-:W-:Y:S02]  /*1b40*/  IMAD.U32 R4, RZ, RZ, UR6 ;  /* 0x00000006ff047e24 */ /* 0x000fe4000f8e00ff */
[----:B------:R-:W-:Y:S02]  /*1b50*/  IMAD.U32 R3, RZ, RZ, UR5 ;  /* 0x00000005ff037e24 */ /* 0x000fe4000f8e00ff */
[----:B------:R-:W-:-:S03]  /*1b60*/  IMAD.U32 R5, RZ, RZ, UR7 ;  /* 0x00000007ff057e24 */ /* 0x000fc6000f8e00ff */
[----:B------:R-:W2:Y:S04]  /*1b70*/  @P0 LDG.E R7, desc[UR46][R2.64] ;  /* 0x0000002e02070981 */ /* 0x000ea8000c1e1900 */
[----:B------:R-:W2:Y:S01]  /*1b80*/  @P1 LDG.E R0, desc[UR46][R4.64] ;  /* 0x0000002e04001981 */ /* 0x000ea2000c1e1900 */
[----:B------:R-:W-:Y:S01]  /*1b90*/  ULEA.HI UR4, UR48, UR48, URZ, 0x1 ;  /* 0x0000003030047291 */ /* 0x000fe2000f8f083f */
[----:B------:R-:W-:-:S03]  /*1ba0*/  IMAD.U32 R8, RZ, RZ, UR49 ;  /* 0x00000031ff087e24 */ /* 0x000fc6000f8e00ff */
[----:B------:R-:W-:Y:S02]  /*1bb0*/  ULOP3.LUT UR4, UR4, 0xfffffffe, URZ, 0xc0, !UPT ;  /* 0xfffffffe04047892 */ /* 0x000fe4000f8ec03f */
[----:B------:R-:W-:Y:S02]  /*1bc0*/  ISETP.NE.AND P0, PT, R8, 0x3, PT ;  /* 0x000000030800780c */ /* 0x000fe40003f05270 */
[----:B------:R-:W-:-:S06]  /*1bd0*/  UIADD3 UR4, UR48, -UR4, URZ ;  /* 0x8000000430047290 */ /* 0x000fcc000fffe03f */
[----:B------:R-:W-:Y:S01]  /*1be0*/  IMAD.U32 R6, RZ, RZ, UR4 ;  /* 0x00000004ff067e24 */ /* 0x000fe2000f8e00ff */
[----:B------:R-:W-:-:S04]  /*1bf0*/  ULDC UR4, c[0x0][0x9d8] ;  /* 0x0002760000047ab9 */ /* 0x000fc80000000800 */
[----:B------:R-:W-:-:S04]  /*1c00*/  SHF.L.U32 R6, R6, 0x1f, RZ ;  /* 0x0000001f06067819 */ /* 0x000fc800000006ff */
[----:B------:R-:W0:Y:S01]  /*1c10*/  SYNCS.PHASECHK.TRANS64.TRYWAIT P1, [UR45+0x19c00], R6 ;  /* 0x019c0006ff0075a7 */ /* 0x000e22000802016d */
[----:B--2---:R-:W-:-:S04]  /*1c20*/  FMUL.FTZ R0, R7, R0 ;  /* 0x0000000007007220 */ /* 0x004fc80000410000 */
[----:B------:R-:W-:Y:S01]  /*1c30*/  FMUL.FTZ R0, R0, UR4 ;  /* 0x0000000400007c20 */ /* 0x000fe20008410000 */
[----:B0-----:R-:W-:Y:S06]  /*1c40*/  @!P1 BRA `(.L_x_676) ;  /* 0x0000013000289947 */ /* 0x001fec0003800000 */
.L_x_847:
[----:B------:R-:W-:Y:S05]  /*1c50*/  @!P0 BRA `(.L_x_677) ;  /* 0x0000000000048947 */ /* 0x000fea0003800000 */
[----:B------:R-:W-:Y:S01]  /*1c60*/  BPT.TRAP 0x1 ;  /* 0x000000040000795c */ /* 0x000fe20000300000 */
.L_x_677:
[----:B------:R-:W-:Y:S02]  /*1c70*/  IMAD.U32 R90, RZ, RZ, UR37 ;  /* 0x00000025ff5a7e24 */ /* 0x000fe4000f8e00ff */
[----:B0-----:R-:W-:-:S03]  /*1c80*/  IMAD.U32 R3, RZ, RZ, UR36 ;  /* 0x00000024ff037e24 */ /* 0x001fc6000f8e00ff */
[----:B------:R-:W-:Y:S02]  /*1c90*/  LEA R90, R90, UR45, 0x3 ;  /* 0x0000002d5a5a7c11 */ /* 0x000fe4000f8e18ff */
[----:B------:R-:W-:-:S04]  /*1ca0*/  SHF.L.U32 R3, R3, 0x1f, RZ ;  /* 0x0000001f03037819 */ /* 0x000fc800000006ff */
[----:B------:R0:W1:Y:S01]  /*1cb0*/  SYNCS.PHASECHK.TRANS64.TRYWAIT P2, [R90+URZ+0x19c30], R3 ;  /* 0x019c30035a0075a7 */ /* 0x000062000804017f */
[----:B------:R-:W-:Y:S05]  /*1cc0*/  @!P0 BRA `(.L_x_678) ;  /* 0x0000000000048947 */ /* 0x000fea0003800000 */
[----:B------:R-:W-:Y:S01]  /*1cd0*/  BPT.TRAP 0x1 ;  /* 0x000000040000795c */ /* 0x000fe20000300000 */
.L_x_678:
[----:B------:R-:W2:Y:S02]  /*1ce0*/  S2R R2, SR_TID.X ;  /* 0x0000000000027919 */ /* 0x000ea40000002100 */
[----:B--2---:R-:W-:Y:S01]  /*1cf0*/  LOP3.LUT P1, RZ, R2, 0x7f, RZ, 0xc0, !PT ;  /* 0x0000007f02ff7812 */ /* 0x004fe2000782c0ff */
[----:B-1----:R-:W-:-:S12]  /*1d00*/  @P2 BRA `(.L_x_679) ;  /* 0x0000000000082947 */ /* 0x002fd80003800000 */
[----:B------:R-:W1:Y:S02]  /*1d10*/  SYNCS.PHASECHK.TRANS64.TRYWAIT P2, [R90+URZ+0x19c30], R3 ;  /* 0x019c30035a0075a7 */ /* 0x000e64000804017f */
[----:B-1----:R-:W-:Y:S05]  /*1d20*/  @!P2 BRA `(.L_x_680) ;  /* 0x000001300008a947 */ /* 0x002fea0003800000 */
.L_x_679:
[----:B------:R-:W-:Y:S05]  /*1d30*/  WARPSYNC.ALL ;  /* 0x0000000000007948 */ /* 0x000fea0003800000 */
[----:B------:R-:W-:Y:S01]  /*1d40*/  UIADD3 UR4, UR45, 0x13800, URZ ;  /* 0x000138002d047890 */ /* 0x000fe2000fffe03f */
[----:B------:R-:W-:Y:S01]  /*1d50*/  WARPGROUP.ARRIVE ;  /* 0x00000000000079c5 */ /* 0x000fe20000000000 */
[----:B------:R-:W-:Y:S01]  /*1d60*/  ULOP3.LUT UR12, UR51, 0x10000, URZ, 0xfc, !UPT ;  /* 0x00010000330c7892 */ /* 0x000fe2000f8efc3f */
[----:B01----:R-:W-:Y:S01]  /*1d70*/  @!P1 VIADD R90, R90, 0x19c40 ;  /* 0x00019c405a5a9836 */ /* 0x003fe20000000000 */
[----:B------:R-:W-:Y:S01]  /*1d80*/  USHF.R.U32.HI UR4, URZ, 0x4, UR4 ;  /* 0x000000043f047899 */ /* 0x000fe20008011604 */
[----:B------:R-:W-:Y:S01]  /*1d90*/  UMOV UR13, 0xc0000010 ;  /* 0xc0000010000d7882 */ /* 0x000fe20000000000 */
[----:B------:R-:W-:-:S02]  /*1da0*/  UMOV UR15, 0xc0000010 ;  /* 0xc0000010000f7882 */ /* 0x000fc40000000000 */
[----:B------:R-:W-:Y:S01]  /*1db0*/  ULOP3.LUT UR4, UR4, 0x3fff, URZ, 0xc0, !UPT ;  /* 0x00003fff04047892 */ /* 0x000fe2000f8ec03f */
[----:B------:R-:W-:Y:S01]  /*1dc0*/  @!P1 PRMT R90, RZ, 0x654, R90 ;  /* 0x00000654ff5a9816 */ /* 0x000fe2000000005a */
[----:B------:R-:W-:Y:S01]  /*1dd0*/  UMOV UR5, 0xc0000010 ;  /* 0xc000001000057882 */ /* 0x000fe20000000000 */
[----:B------:R-:W-:Y:S01]  /*1de0*/  UMOV UR7, 0xc0000010 ;  /* 0xc000001000077882 */ /* 0x000fe20000000000 */
[----:B------:R-:W-:Y:S02]  /*1df0*/  ULOP3.LUT UR16, UR4, 0x10000, URZ, 0xfc, !UPT ;  /* 0x0001000004107892 */ /* 0x000fe4000f8efc3f */
[----:B------:R-:W-:Y:S02]  /*1e00*/  UIADD3 UR4, UR12, 0x180, URZ ;  /* 0x000001800c047890 */ /* 0x000fe4000fffe03f */
[----:B------:R-:W-:Y:S02]  /*1e10*/  UIMAD UR14, UR37, 0x300, UR16 ;  /* 0x00000300250e78a4 */ /* 0x000fe4000f8e0210 */
[----:B------:R-:W-:-:S02]  /*1e20*/  UIADD3 UR8, UR12, 0x300, URZ ;  /* 0x000003000c087890 */ /* 0x000fc4000fffe03f */
[----:B------:R-:W-:Y:S02]  /*1e30*/  UIADD3 UR6, UR14, 0x100, URZ ;  /* 0x000001000e067890 */ /* 0x000fe4000fffe03f */
[----:B------:R-:W-:Y:S01]  /*1e40*/  UIADD3 UR10, UR14, 0x200, URZ ;  /* 0x000002000e0a7890 */ /* 0x000fe2000fffe03f */
[----:B------:R-:W-:Y:S02]  /*1e50*/  UMOV UR9, 0xc0000010 ;  /* 0xc000001000097882 */ /* 0x000fe40000000000 */
[----:B------:R-:W-:Y:S01]  /*1e60*/  QGMMA.64x128x32.F32.E4M3.E4M3 R24, gdesc[UR12], RZ, !UPT, gsb0 ;  /* 0x01e000000c1879f3 */ /* 0x000fe2000c0008ff */
[----:B------:R-:W-:Y:S01]  /*1e70*/  UMOV UR11, 0xc0000010 ;  /* 0xc0000010000b7882 */ /* 0x000fe20000000000 */
[----:B------:R-:W-:Y:S02]  /*1e80*/  ULDC UR17, c[0x0][0x9dc] ;  /* 0x0002770000117ab9 */ /* 0x000fe40000000800 */
[----:B------:R-:W-:Y:S01]  /*1e90*/  ULOP3.LUT UR17, URZ, UR17, URZ, 0x33, !UPT ;  /* 0x000000113f117292 */ /* 0x000fe2000f8e333f */
[----:B------:R-:W-:-:S02]  /*1ea0*/  WARPGROUP.DEPBAR.LE gsb0, 0x0 ;  /* 0x00008000000079c5 */ /* 0x000fc40000010000 */
[----:B------:R-:W-:-:S06]  /*1eb0*/  WARPGROUP.ARRIVE ;  /* 0x00000000000079c5 */ /* 0x000fcc0000000000 */
[----:B------:R-:W-:Y:S01]  /*1ec0*/  QGMMA.64x128x32.F32.E4M3.E4M3 R24, gdesc[UR4], R24, gsb0 ;  /* 0x01e00000041879f3 */ /* 0x000fe20008000818 */
[----:B------:R-:W-:Y:S02]  /*1ed0*/  ULDC UR6, c[0x0][0x448] ;  /* 0x0001120000067ab9 */ /* 0x000fe40000000800 */
[----:B------:R-:W-:-:S06]  /*1ee0*/  UISETP.NE.AND UP0, UPT, UR6, 0x1, UPT ;  /* 0x000000010600788c */ /* 0x000fcc000bf05270 */
[----:B------:R-:W-:Y:S02]  /*1ef0*/  PLOP3.LUT P2, PT, PT, PT, UP0, 0x80, 0x0 ;  /* 0x000000000000781c */ /* 0x000fe40003f4f008 */
[----:B------:R-:W-:-:S03]  /*1f00*/  PLOP3.LUT P3, PT, PT, PT, UP0, 0x80, 0x0 ;  /* 0x000000000000781c */ /* 0x000fc60003f6f008 */
[----:B------:R-:W-:Y:S01]  /*1f10*/  @UP0 ULDC UR6, c[0x0][0x44c] ;  /* 0x0001130000060ab9 */ /* 0x000fe20000000800 */
[----:B------:R-:W-:Y:S02]  /*1f20*/  WARPGROUP.DEPBAR.LE gsb0, 0x0 ;  /* 0x00008000000079c5 */ /* 0x000fe40000010000 */
[----:B------:R-:W-:-:S06]  /*1f30*/  WARPGROUP.ARRIVE ;  /* 0x00000000000079c5 */ /* 0x000fcc0000000000 */
[----:B------:R-:W-:Y:S03]  /*1f40*/  QGMMA.64x128x32.F32.E4M3.E4M3 R24, gdesc[UR8], R24, gsb0 ;  /* 0x01e00000081879f3 */ /* 0x000fe60008000818 */
[----:B------:R-:W-:Y:S02]  /*1f50*/  WARPGROUP.DEPBAR.LE gsb0, 0x0 ;  /* 0x00008000000079c5 */ /* 0x000fe40000010000 */
[C---:B------:R-:W-:Y:S01]  /*1f60*/  FMUL.FTZ R3, R0.reuse, R24 ;  /* 0x0000001800037220 */ /* 0x040fe20000410000 */
[C---:B------:R-:W-:Y:S01]  /*1f70*/  FMUL.FTZ R5, R0.reuse, R31 ;  /* 0x0000001f00057220 */ /* 0x040fe20000410000 */
[C---:B------:R-:W-:Y:S01]  /*1f80*/  FMUL.FTZ R31, R0.reuse, R58 ;  /* 0x0000003a001f7220 */ /* 0x040fe20000410000 */
[----:B------:R-:W-:Y:S02]  /*1f90*/  VIADD R24, R17, UR38 ;  /* 0x0000002611187c36 */ /* 0x000fe40008000000 */
[C---:B------:R-:W-:Y:S01]  /*1fa0*/  FMUL.FTZ R12, R0.reuse, R42 ;  /* 0x0000002a000c7220 */ /* 0x040fe20000410000 */
[----:B------:R-:W0:Y:S01]  /*1fb0*/  LDC R58, c[0x0][0x2f0] ;  /* 0x0000bc00ff3a7b82 */ /* 0x000e220000000800 */
[C---:B------:R-:W-:Y:S01]  /*1fc0*/  FMUL.FTZ R8, R0.reuse, R34 ;  /* 0x0000002200087220 */ /* 0x040fe20000410000 */
[C---:B------:R-:W-:Y:S01]  /*1fd0*/  FMUL.FTZ R42, R0.reuse, R48 ;  /* 0x00000030002a7220 */ /* 0x040fe20000410000 */
[C---:B------:R-:W-:Y:S01]  /*1fe0*/  FMUL.FTZ R89, R0.reuse, R25 ;  /* 0x0000001900597220 */ /* 0x040fe20000410000 */
[C---:B------:R-:W-:Y:S01]  /*1ff0*/  FMUL.FTZ R34, R0.reuse, R36 ;  /* 0x0000002400227220 */ /* 0x040fe20000410000 */
[C---:B------:R-:W-:Y:S01]  /*2000*/  FMUL.FTZ R48, R0.reuse, R53 ;  /* 0x0000003500307220 */ /* 0x040fe20000410000 */
[C---:B------:R-:W-:Y:S01]  /*2010*/  FMUL.FTZ R36, R0.reuse, R40 ;  /* 0x0000002800247220 */ /* 0x040fe20000410000 */
[C---:B------:R-:W-:Y:S01]  /*2020*/  FMUL.FTZ R14, R0.reuse, R46 ;  /* 0x0000002e000e7220 */ /* 0x040fe20000410000 */
[----:B------:R-:W-:Y:S01]  /*2030*/  FMUL.FTZ R53, R0, R60 ;  /* 0x0000003c00357220 */ /* 0x000fe20000410000 */
[----:B------:R-:W-:-:S04]  /*2040*/  @P2 IMAD.HI.U32 R25, R24, UR6, RZ ;  /* 0x0000000618192c27 */ /* 0x000fc8000f8e00ff */
[C---:B------:R-:W-:Y:S01]  /*2050*/  FMUL.FTZ R40, R0.reuse, R45 ;  /* 0x0000002d00287220 */ /* 0x040fe20000410000 */
[C---:B------:R-:W-:Y:S01]  /*2060*/  FMUL.FTZ R46, R0.reuse, R52 ;  /* 0x00000034002e7220 */ /* 0x040fe20000410000 */
[----:B------:R-:W1:Y:S01]  /*2070*/  LDC R60, c[0x0][0x288] ;  /* 0x0000a200ff3c7b82 */ /* 0x000e620000000800 */
[C---:B------:R-:W-:Y:S01]  /*2080*/  FMUL.FTZ R52, R0.reuse, R57 ;  /* 0x0000003900347220 */ /* 0x040fe20000410000 */
[C---:B------:R-:W-:Y:S01]  /*2090*/  FMUL.FTZ R45, R0.reuse, R71 ;  /* 0x00000047002d7220 */ /* 0x040fe20000410000 */
[C---:B------:R-:W-:Y:S01]  /*20a0*/  FMUL.FTZ R71, R0.reuse, R73 ;  /* 0x0000004900477220 */ /* 0x040fe20000410000 */
[----:B------:R-:W-:Y:S01]  /*20b0*/  IMAD.MOV.U32 R57, RZ, RZ, -0x80 ;  /* 0xffffff80ff397424 */ /* 0x000fe200078e00ff */
[----:B------:R-:W-:Y:S01]  /*20c0*/  @UP0 ULDC UR6, c[0x0][0x450] ;  /* 0x0001140000060ab9 */ /* 0x000fe20000000800 */
[----:B------:R-:W-:Y:S01]  /*20d0*/  IMAD.MOV.U32 R73, RZ, RZ, R24 ;  /* 0x000000ffff497224 */ /* 0x000fe200078e0018 */
[----:B------:R-:W-:Y:S01]  /*20e0*/  @P3 SHF.R.U32.HI R73, RZ, UR6, R25 ;  /* 0x00000006ff493c19 */ /* 0x000fe20008011619 */
[C---:B------:R-:W-:Y:S01]  /*20f0*/  FMUL.FTZ R15, R0.reuse, R79 ;  /* 0x0000004f000f7220 */ /* 0x040fe20000410000 */
[----:B------:R-:W-:Y:S01]  /*2100*/  FMUL.FTZ R92, R0, R29 ;  /* 0x0000001d005c7220 */ /* 0x000fe20000410000 */
[----:B------:R-:W-:-:S02]  /*2110*/  IMAD R79, R88, R57, 0x80 ;  /* 0x00000080584f7424 */ /* 0x000fc400078e0239 */
[C---:B------:R-:W-:Y:S01]  /*2120*/  FMUL.FTZ R29, R0.reuse, R54 ;  /* 0x00000036001d7220 */ /* 0x040fe20000410000 */
[C---:B------:R-:W-:Y:S01]  /*2130*/  FMUL.FTZ R54, R0.reuse, R61 ;  /* 0x0000003d00367220 */ /* 0x040fe20000410000 */
[----:B------:R-:W-:Y:S01]  /*2140*/  ULDC.64 UR6, c[0x0][0x9e0] ;  /* 0x0002780000067ab9 */ /* 0x000fe20000000a00 */
[----:B------:R-:W2:Y:S01]  /*2150*/  SHFL.IDX PT, R61, R73, RZ, 0x1c1f ;  /* 0x001c1fff493d7589 */ /* 0x000ea200000e0000 */
[----:B------:R-:W-:Y:S02]  /*2160*/  VIADD R25, R79, 0x1 ;  /* 0x000000014f197836 */ /* 0x000fe40000000000 */
[C---:B------:R-:W-:Y:S01]  /*2170*/  FMUL.FTZ R4, R0.reuse, R27 ;  /* 0x0000001b00047220 */ /* 0x040fe20000410000 */
[C---:B------:R-:W-:Y:S01]  /*2180*/  FMUL.FTZ R7, R0.reuse, R35 ;  /* 0x0000002300077220 */ /* 0x040fe20000410000 */
[C---:B------:R-:W-:Y:S01]  /*2190*/  FMUL.FTZ R10, R0.reuse, R38 ;  /* 0x00000026000a7220 */ /* 0x040fe20000410000 */
[C---:B------:R-:W-:Y:S01]  /*21a0*/  FMUL.FTZ R11, R0.reuse, R43 ;  /* 0x0000002b000b7220 */ /* 0x040fe20000410000 */
[----:B------:R-:W-:Y:S01]  /*21b0*/  UISETP.GE.AND UP1, UPT, UR7, 0x1, UPT ;  /* 0x000000010700788c */ /* 0x000fe2000bf26270 */
[C---:B------:R-:W-:Y:S01]  /*21c0*/  FMUL.FTZ R2, R0.reuse, R26 ;  /* 0x0000001a00027220 */ /* 0x040fe20000410000 */
        /* <DEDUP_REMOVED lines=16> */
[----:B------:R-:W-:-:S02]  /*22d0*/  IMAD R57, R16, -0x2, R25 ;  /* 0xfffffffe10397824 */ /* 0x000fc400078e0219 */
        /* <DEDUP_REMOVED lines=22> */
[----:B------:R-:W-:Y:S01]  /*2440*/  PLOP3.LUT P2, PT, PT, PT, UP1, 0x40, 0x0 ;  /* 0x000000000000781c */ /* 0x000fe20003f4e818 */
[C---:B0-----:R-:W-:Y:S01]  /*2450*/  IMAD R59, R58.reuse, UR40, R57 ;  /* 0x000000283a3b7c24 */ /* 0x041fe2000f8e0239 */
[----:B------:R-:W0:Y:S01]  /*2460*/  MUFU.TANH R3, R3 ;  /* 0x0000000300037308 */ /* 0x000e220000002400 */
[----:B------:R-:W-:Y:S01]  /*2470*/  IMAD R57, R58, UR40, R79 ;  /* 0x000000283a397c24 */ /* 0x000fe2000f8e024f */
[----:B------:R3:W-:Y:S01]  /*2480*/  @!P1 SYNCS.ARRIVE.TRANS64.RED.A1T0 RZ, [R90+URZ], RZ ;  /* 0x000000ff5aff99a7 */ /* 0x0007e2000810043f */
[----:B-1----:R-:W-:Y:S01]  /*2490*/  IMAD.IADD R59, R59, 0x1, -R60 ;  /* 0x000000013b3b7824 */ /* 0x002fe200078e0a3c */
[----:B------:R-:W-:Y:S01]  /*24a0*/  LEA R78, R88, 0xffffff80, 0x7 ;  /* 0xffffff80584e7811 */ /* 0x000fe200078e38ff */
[----:B------:R-:W-:-:S02]  /*24b0*/  IMAD R82, R16, -0x2, R57 ;  /* 0xfffffffe10527824 */ /* 0x000fc400078e0239 */
[C---:B------:R-:W-:Y:S01]  /*24c0*/  VIADD R83, R59.reuse, UR6 ;  /* 0x000000063b537c36 */ /* 0x040fe20008000000 */
[----:B------:R-:W1:Y:S01]  /*24d0*/  MUFU.TANH R89, R89 ;  /* 0x0000005900597308 */ /* 0x000e620000002400 */
[----:B------:R-:W-:-:S03]  /*24e0*/  VIADD R86, R59, UR17 ;  /* 0x000000113b567c36 */ /* 0x000fc60008000000 */
[----:B--2---:R-:W-:Y:S01]  /*24f0*/  VIADDMNMX R75, R61, R83, R82, PT ;  /* 0x000000533d4b7246 */ /* 0x004fe20003800152 */
[----:B------:R-:W-:-:S03]  /*2500*/  IMAD.IADD R76, R86, 0x1, R61 ;  /* 0x00000001564c7824 */ /* 0x000fc600078e023d */
[----:B------:R-:W2:Y:S08]  /*2510*/  MUFU.TANH R2, R2 ;  /* 0x0000000200027308 */ /* 0x000eb00000002400 */
[----:B------:R-:W4:Y:S08]  /*2520*/  MUFU.TANH R4, R4 ;  /* 0x0000000400047308 */ /* 0x000f300000002400 */
[----:B------:R-:W0:Y:S08]  /*2530*/  MUFU.TANH R91, R91 ;  /* 0x0000005b005b7308 */ /* 0x000e300000002400 */
        /* <DEDUP_REMOVED lines=58> */
[----:B------:R-:W0:Y:S01]  /*28e0*/  MUFU.TANH R25, R25 ;  /* 0x0000001900197308 */ /* 0x000e220000002400 */
[----:B-1234-:R-:W-:Y:S05]  /*28f0*/  @P2 BRA `(.L_x_681) ;  /* 0x00000000005c2947 */ /* 0x01efea0003800000 */
[----:B------:R-:W-:Y:S01]  /*2900*/  IMAD R57, R58, UR40, R61 ;  /* 0x000000283a397c24 */ /* 0x000fe2000f8e023d */
[----:B------:R-:W-:Y:S03]  /*2910*/  BSSY B0, `(.L_x_682) ;  /* 0x0000011000007945 */ /* 0x000fe60003800000 */
[----:B------:R-:W-:-:S05]  /*2920*/  IMAD.IADD R57, R57, 0x1, -R60 ;  /* 0x0000000139397824 */ /* 0x000fca00078e0a3c */
[----:B------:R-:W-:-:S13]  /*2930*/  ISETP.GT.AND P2, PT, R57, -0x1, PT ;  /* 0xffffffff3900780c */ /* 0x000fda0003f44270 */
[----:B------:R-:W-:Y:S05]  /*2940*/  @P2 BRA `(.L_x_683) ;  /* 0x0000000000202947 */ /* 0x000fea0003800000 */
[----:B------:R-:W-:Y:S01]  /*2950*/  UISETP.NE.AND UP2, UPT, UR7, 0x1, UPT ;  /* 0x000000010700788c */ /* 0x000fe2000bf45270 */
[----:B------:R-:W-:-:S05]  /*2960*/  LOP3.LUT R57, RZ, R57, RZ, 0x33, !PT ;  /* 0x00000039ff397212 */ /* 0x000fca00078e33ff */
[----:B------:R-:W-:-:S05]  /*2970*/  PLOP3.LUT P2, PT, PT, PT, UP2, 0x80, 0x0 ;  /* 0x000000000000781c */ /* 0x000fca0003f4f028 */
[----:B------:R-:W-:-:S08]  /*2980*/  @UP2 ULDC.64 UR10, c[0x0][0x9e8] ;  /* 0x00027a00000a2ab9 */ /* 0x000fd00000000a00 */
[----:B------:R-:W-:-:S05]  /*2990*/  @P2 IMAD.HI.U32 R59, R57, UR10, RZ ;  /* 0x0000000a393b2c27 */ /* 0x000fca000f8e00ff */
[----:B------:R-:W-:-:S04]  /*29a0*/  @P2 SHF.R.U32.HI R57, RZ, UR11, R59 ;  /* 0x0000000bff392c19 */ /* 0x000fc8000801163b */
[----:B------:R-:W-:Y:S01]  /*29b0*/  LOP3.LUT R57, RZ, R57, RZ, 0x33, !PT ;  /* 0x00000039ff397212 */ /* 0x000fe200078e33ff */
[----:B------:R-:W-:Y:S06]  /*29c0*/  BRA `(.L_x_684) ;  /* 0x0000000000147947 */ /* 0x000fec0003800000 */
.L_x_683:
[----:B------:R-:W-:-:S06]  /*29d0*/  UISETP.NE.AND UP2, UPT, UR7, 0x1, UPT ;  /* 0x000000010700788c */ /* 0x000fcc000bf45270 */
[----:B------:R-:W-:-:S05]  /*29e0*/  PLOP3.LUT P2, PT, PT, PT, UP2, 0x80, 0x0 ;  /* 0x000000000000781c */ /* 0x000fca0003f4f028 */
[----:B------:R-:W-:-:S08]  /*29f0*/  @UP2 ULDC.64 UR10, c[0x0][0x9e8] ;  /* 0x00027a00000a2ab9 */ /* 0x000fd00000000a00 */
[----:B------:R-:W-:-:S05]  /*2a00*/  @P2 IMAD.HI.U32 R59, R57, UR10, RZ ;  /* 0x0000000a393b2c27 */ /* 0x000fca000f8e00ff */
[----:B------:R-:W-:-:S07]  /*2a10*/  @P2 SHF.R.U32.HI R57, RZ, UR11, R59 ;  /* 0x0000000bff392c19 */ /* 0x000fce000801163b */
.L_x_684:
[----:B------:R-:W-:Y:S05]  /*2a20*/  BSYNC B0 ;  /* 0x0000000000007941 */ /* 0x000fea0003800000 */
.L_x_682:
[----:B------:R-:W-:-:S04]  /*2a30*/  IMAD R57, R57, UR7, -R78 ;  /* 0x0000000739397c24 */ /* 0x000fc8000f8e0a4e */
[----:B------:R-:W-:-:S05]  /*2a40*/  IMAD R57, R16, -0x2, R57 ;  /* 0xfffffffe10397824 */ /* 0x000fca00078e0239 */
[----:B------:R-:W-:Y:S02]  /*2a50*/  VIMNMX R76, R76, R57, !PT ;  /* 0x000000394c4c7248 */ /* 0x000fe40007fe0100 */
[----:B------:R-:W-:-:S07]  /*2a60*/  VIADDMNMX R75, R57, UR7, R75, PT ;  /* 0x00000007394b7c46 */ /* 0x000fce000b80014b */
.L_x_681:
[C---:B------:R-:W-:Y:S02]  /*2a70*/  ISETP.GE.AND P4, PT, R79.reuse, 0x9, PT ;  /* 0x000000094f00780c */ /* 0x040fe40003f86270 */
[C---:B------:R-:W-:Y:S02]  /*2a80*/  ISETP.GE.AND P2, PT, R79.reuse, 0x2, PT ;  /* 0x000000024f00780c */ /* 0x040fe40003f46270 */
[----:B------:R-:W-:Y:S02]  /*2a90*/  ISETP.GE.AND P5, PT, R79, 0xa, PT ;  /* 0x0000000a4f00780c */ /* 0x000fe40003fa6270 */
[----:B------:R-:W-:Y:S02]  /*2aa0*/  LOP3.LUT R18, R18, 0xfffffffd, RZ, 0xc0, !PT ;  /* 0xfffffffd12127812 */ /* 0x000fe400078ec0ff */
[----:B------:R-:W-:-:S04]  /*2ab0*/  ISETP.GT.AND P3, PT, R76, 0x1, !P2 ;  /* 0x000000014c00780c */ /* 0x000fc80005764270 */
[----:B------:R-:W-:Y:S02]  /*2ac0*/  ISETP.LT.OR P3, PT, R75, 0x2, P3 ;  /* 0x000000024b00780c */ /* 0x000fe40001f61670 */
[----:B------:R-:W-:Y:S02]  /*2ad0*/  @P4 LOP3.LUT R18, R18, 0x2, RZ, 0xfc, !PT ;  /* 0x0000000212124812 */ /* 0x000fe400078efcff */
[----:B------:R-:W-:Y:S02]  /*2ae0*/  FSEL R89, R89, -INF , !P3 ;  /* 0xff80000059597808 */ /* 0x000fe40005800000 */
[----:B------:R-:W-:Y:S02]  /*2af0*/  LOP3.LUT R18, R18, 0xfffffffb, RZ, 0xc0, !PT ;  /* 0xfffffffb12127812 */ /* 0x000fe400078ec0ff */
[----:B------:R-:W-:Y:S02]  /*2b00*/  ISETP.GT.AND P4, PT, R76, 0x8, !P4 ;  /* 0x000000084c00780c */ /* 0x000fe40006784270 */
[----:B------:R-:W-:-:S02]  /*2b10*/  @P5 LOP3.LUT R18, R18, 0x4, RZ, 0xfc, !PT ;  /* 0x0000000412125812 */ /* 0x000fc400078efcff */
[----:B------:R-:W-:Y:S02]  /*2b20*/  ISETP.GT.AND P3, PT, R76, 0x9, !P5 ;  /* 0x000000094c00780c */ /* 0x000fe40006f64270 */
[----:B------:R-:W-:Y:S02]  /*2b30*/  ISETP.GE.AND P5, PT, R79, 0x11, PT ;  /* 0x000000114f00780c */ /* 0x000fe40003fa6270 */
[C---:B------:R-:W-:Y:S02]  /*2b40*/  ISETP.LT.OR P4, PT, R75.reuse, 0x9, P4 ;  /* 0x000000094b00780c */ /* 0x040fe40002781670 */
[----:B------:R-:W-:Y:S02]  /*2b50*/  ISETP.LT.OR P3, PT, R75, 0xa, P3 ;  /* 0x0000000a4b00780c */ /* 0x000fe40001f61670 */
[----:B0-----:R-:W-:Y:S02]  /*2b60*/  FSEL R91, R91, -INF , !P4 ;  /* 0xff8000005b5b7808 */ /* 0x001fe40006000000 */
[----:B------:R-:W-:-:S02]  /*2b70*/  ISETP.GE.AND P4, PT, R79, 0x12, PT ;  /* 0x000000124f00780c */ /* 0x000fc40003f86270 */
[----:B------:R-:W-:Y:S02]  /*2b80*/  LOP3.LUT R18, R18, 0xfffffff7, RZ, 0xc0, !PT ;  /* 0xfffffff712127812 */ /* 0x000fe400078ec0ff */
[----:B------:R-:W-:Y:S02]  /*2b90*/  FSEL R92, R92, -INF , !P3 ;  /* 0xff8000005c5c7808 */ /* 0x000fe40005800000 */
[----:B------:R-:W-:Y:S02]  /*2ba0*/  ISETP.GT.AND P3, PT, R76, 0x10, !P5 ;  /* 0x000000104c00780c */ /* 0x000fe40006f64270 */
[----:B------:R-:W-:Y:S02]  /*2bb0*/  @P5 LOP3.LUT R18, R18, 0x8, RZ, 0xfc, !PT ;  /* 0x0000000812125812 */ /* 0x000fe400078efcff */
[----:B------:R-:W-:Y:S02]  /*2bc0*/  ISETP.LT.OR P3, PT, R75, 0x11, P3 ;  /* 0x000000114b00780c */ /* 0x000fe40001f61670 */
[----:B------:R-:W-:-:S02]  /*2bd0*/  LOP3.LUT R18, R18, 0xfdffffff, RZ, 0xc0, !PT ;  /* 0xfdffffff12127812 */ /* 0x000fc400078ec0ff */
[----:B------:R-:W-:Y:S02]  /*2be0*/  FSEL R93, R93, -INF , !P3 ;  /* 0xff8000005d5d7808 */ /* 0x000fe40005800000 */
[----:B------:R-:W-:Y:S02]  /*2bf0*/  @P4 LOP3.LUT R18, R18, 0x2000000, RZ, 0xfc, !PT ;  /* 0x0200000012124812 */ /* 0x000fe400078efcff */
[----:B------:R-:W-:Y:S02]  /*2c00*/  ISETP.GT.AND P3, PT, R76, 0x11, !P4 ;  /* 0x000000114c00780c */ /* 0x000fe40006764270 */
[----:B------:R-:W-:Y:S02]  /*2c10*/  ISETP.GE.AND P4, PT, R79, 0x19, PT ;  /* 0x000000194f00780c */ /* 0x000fe40003f86270 */
[----:B------:R-:W-:Y:S02]  /*2c20*/  ISETP.LT.OR P3, PT, R75, 0x12, P3 ;  /* 0x000000124b00780c */ /* 0x000fe40001f61670 */
[----:B------:R-:W-:-:S02]  /*2c30*/  LOP3.LUT R18, R18, 0xfeffffff, RZ, 0xc0, !PT ;  /* 0xfeffffff12127812 */ /* 0x000fc400078ec0ff */
[----:B------:R-:W-:Y:S02]  /*2c40*/  FSEL R94, R94, -INF , !P3 ;  /* 0xff8000005e5e7808 */ /* 0x000fe40005800000 */
[----:B------:R-:W-:-:S04]  /*2c50*/  ISETP.GT.AND P3, PT, R76, 0x18, !P4 ;  /* 0x000000184c00780c */ /* 0x000fc80006764270 */
[----:B------:R-:W-:Y:S02]  /*2c60*/  ISETP.LT.OR P3, PT, R75, 0x19, P3 ;  /* 0x000000194b00780c */ /* 0x000fe40001f61670 */
[----:B------:R-:W-:Y:S02]  /*2c70*/  @P4 LOP3.LUT R18, R18, 0x1000000, RZ, 0xfc, !PT ;  /* 0x0100000012124812 */ /* 0x000fe400078efcff */
[----:B------:R-:W-:Y:S02]  /*2c80*/  ISETP.GE.AND P4, PT, R79, 0x1a, PT ;  /* 0x0000001a4f00780c */ /* 0x000fe40003f86270 */
[----:B------:R-:W-:Y:S02]  /*2c90*/  LOP3.LUT R18, R18, 0xff7fffff, RZ, 0xc0, !PT ;  /* 0xff7fffff12127812 */ /* 0x000fe400078ec0ff */
[----:B------:R-:W-:Y:S02]  /*2ca0*/  FSEL R61, R34, -INF , !P3 ;  /* 0xff800000223d7808 */ /* 0x000fe40005800000 */
[----:B------:R-:W-:-:S04]  /*2cb0*/  ISETP.GT.AND P3, PT, R76, 0x19, !P4 ;  /* 0x000000194c00780c */ /* 0x000fc80006764270 */
[----:B------:R-:W-:-:S03]  /*2cc0*/  ISETP.LT.OR P3, PT, R75, 0x1a, P3 ;  /* 0x0000001a4b00780c */ /* 0x000fc60001f61670 */
        /* <DEDUP_REMOVED lines=110> */
[----:B------:R-:W-:Y:S02]  /*33b0*/  FSEL R42, R71, -INF , !P3 ;  /* 0xff800000472a7808 */ /* 0x000fe40005800000 */
[----:B------:R-:W-:Y:S01]  /*33c0*/  LOP3.LUT R18, R18, 0xffffffef, RZ, 0xc0, !PT ;  /* 0xffffffef12127812 */ /* 0x000fe200078ec0ff */
[----:B------:R-:W0:Y:S01]  /*33d0*/  SHFL.IDX PT, R71, R73, 0x1, 0x1c1f ;  /* 0x003c1f0049477f89 */ /* 0x000e2200000e0000 */
[----:B------:R-:W-:-:S04]  /*33e0*/  ISETP.GT.AND P3, PT, R76, 0x68, !P4 ;  /* 0x000000684c00780c */ /* 0x000fc80006764270 */
[----:B------:R-:W-:-:S03]  /*33f0*/  ISETP.LT.OR P3, PT, R75, 0x69, P3 ;  /* 0x000000694b00780c */ /* 0x000fc60001f61670 */
[----:B------:R-:W-:Y:S02]  /*3400*/  @P4 LOP3.LUT R18, R18, 0x10, RZ, 0xfc, !PT ;  /* 0x0000001012124812 */ /* 0x000fe400078efcff */
[----:B------:R-:W-:Y:S02]  /*3410*/  ISETP.GE.AND P4, PT, R79, 0x6a, PT ;  /* 0x0000006a4f00780c */ /* 0x000fe40003f86270 */
[----:B------:R-:W-:Y:S02]  /*3420*/  FSEL R40, R72, -INF , !P3 ;  /* 0xff80000048287808 */ /* 0x000fe40005800000 */
[----:B------:R-:W-:Y:S02]  /*3430*/  ISETP.GT.AND P3, PT, R76, 0x69, !P4 ;  /* 0x000000694c00780c */ /* 0x000fe40006764270 */
[----:B------:R-:W-:Y:S02]  /*3440*/  LOP3.LUT R18, R18, 0xfbffffff, RZ, 0xc0, !PT ;  /* 0xfbffffff12127812 */ /* 0x000fe400078ec0ff */
[----:B------:R-:W-:-:S04]  /*3450*/  ISETP.LT.OR P3, PT, R75, 0x6a, P3 ;  /* 0x0000006a4b00780c */ /* 0x000fc80001f61670 */
[----:B------:R-:W-:Y:S02]  /*3460*/  FSEL R37, R77, -INF , !P3 ;  /* 0xff8000004d257808 */ /* 0x000fe40005800000 */
[----:B------:R-:W-:Y:S01]  /*3470*/  ISETP.GE.AND P3, PT, R79, 0x71, PT ;  /* 0x000000714f00780c */ /* 0x000fe20003f66270 */
[----:B0-----:R-:W-:Y:S01]  /*3480*/  IMAD.IADD R72, R86, 0x1, R71 ;  /* 0x0000000156487824 */ /* 0x001fe200078e0247 */
[----:B------:R-:W-:Y:S02]  /*3490*/  @P4 LOP3.LUT R18, R18, 0x4000000, RZ, 0xfc, !PT ;  /* 0x0400000012124812 */ /* 0x000fe400078efcff */
[----:B------:R-:W-:Y:S02]  /*34a0*/  ISETP.GT.AND P4, PT, R76, 0x70, !P3 ;  /* 0x000000704c00780c */ /* 0x000fe40005f84270 */
[----:B------:R-:W-:Y:S02]  /*34b0*/  LOP3.LUT R18, R18, 0xfffffffe, RZ, 0xc0, !PT ;  /* 0xfffffffe12127812 */ /* 0x000fe400078ec0ff */
[----:B------:R-:W-:-:S02]  /*34c0*/  ISETP.LT.OR P4, PT, R75, 0x71, P4 ;  /* 0x000000714b00780c */ /* 0x000fc40002781670 */
[----:B------:R-:W-:Y:S02]  /*34d0*/  VIADDMNMX R70, R71, R83, R82, PT ;  /* 0x0000005347467246 */ /* 0x000fe40003800152 */
[----:B------:R-:W-:Y:S02]  /*34e0*/  FSEL R36, R80, -INF , !P4 ;  /* 0xff80000050247808 */ /* 0x000fe40006000000 */
[----:B------:R-:W-:-:S04]  /*34f0*/  ISETP.GE.AND P4, PT, R79, 0x72, PT ;  /* 0x000000724f00780c */ /* 0x000fc80003f86270 */
[----:B------:R-:W-:-:S04]  /*3500*/  ISETP.GT.AND P5, PT, R76, 0x71, !P4 ;  /* 0x000000714c00780c */ /* 0x000fc800067a4270 */
[----:B------:R-:W-:-:S04]  /*3510*/  ISETP.LT.OR P5, PT, R75, 0x72, P5 ;  /* 0x000000724b00780c */ /* 0x000fc80002fa1670 */
[----:B------:R-:W-:Y:S02]  /*3520*/  FSEL R35, R81, -INF , !P5 ;  /* 0xff80000051237808 */ /* 0x000fe40006800000 */
[----:B------:R-:W-:-:S04]  /*3530*/  ISETP.GE.AND P5, PT, R79, 0x79, PT ;  /* 0x000000794f00780c */ /* 0x000fc80003fa6270 */
[----:B------:R-:W-:-:S04]  /*3540*/  ISETP.GT.AND P6, PT, R76, 0x78, !P5 ;  /* 0x000000784c00780c */ /* 0x000fc80006fc4270 */
[----:B------:R-:W-:-:S04]  /*3550*/  ISETP.LT.OR P6, PT, R75, 0x79, P6 ;  /* 0x000000794b00780c */ /* 0x000fc800037c1670 */
[----:B------:R-:W-:Y:S02]  /*3560*/  FSEL R34, R84, -INF , !P6 ;  /* 0xff80000054227808 */ /* 0x000fe40007000000 */
[----:B------:R-:W-:-:S13]  /*3570*/  ISETP.GE.AND P6, PT, R79, 0x1, PT ;  /* 0x000000014f00780c */ /* 0x000fda0003fc6270 */
[----:B------:R-:W-:Y:S02]  /*3580*/  @P6 LOP3.LUT R18, R18, 0x1, RZ, 0xfc, !PT ;  /* 0x0000000112126812 */ /* 0x000fe400078efcff */
[----:B------:R-:W-:Y:S02]  /*3590*/  ISETP.GT.AND P6, PT, R76, RZ, !P6 ;  /* 0x000000ff4c00720c */ /* 0x000fe400077c4270 */
[----:B------:R-:W-:Y:S02]  /*35a0*/  LOP3.LUT R18, R18, 0xf7ffffff, RZ, 0xc0, !PT ;  /* 0xf7ffffff12127812 */ /* 0x000fe400078ec0ff */
[----:B------:R-:W-:-:S04]  /*35b0*/  ISETP.LT.OR P6, PT, R75, 0x1, P6 ;  /* 0x000000014b00780c */ /* 0x000fc800037c1670 */
[----:B------:R-:W-:Y:S02]  /*35c0*/  FSEL R74, R3, -INF , !P6 ;  /* 0xff800000034a7808 */ /* 0x000fe40007000000 */
[----:B------:R-:W-:-:S13]  /*35d0*/  ISETP.GE.AND P6, PT, R79, 0x7a, PT ;  /* 0x0000007a4f00780c */ /* 0x000fda0003fc6270 */
[----:B------:R-:W-:Y:S02]  /*35e0*/  @P6 LOP3.LUT R18, R18, 0x8000000, RZ, 0xfc, !PT ;  /* 0x0800000012126812 */ /* 0x000fe400078efcff */
[----:B------:R-:W-:-:S04]  /*35f0*/  ISETP.GT.AND P6, PT, R76, 0x79, !P6 ;  /* 0x000000794c00780c */ /* 0x000fc800077c4270 */
[----:B------:R-:W-:-:S04]  /*3600*/  ISETP.LT.OR P6, PT, R75, 0x7a, P6 ;  /* 0x0000007a4b00780c */ /* 0x000fc800037c1670 */
[----:B------:R-:W-:Y:S02]  /*3610*/  FSEL R3, R85, -INF , !P6 ;  /* 0xff80000055037808 */ /* 0x000fe40007000000 */
[----:B------:R-:W-:-:S13]  /*3620*/  PLOP3.LUT P6, PT, PT, PT, UP1, 0x40, 0x0 ;  /* 0x000000000000781c */ /* 0x000fda0003fce818 */
[----:B------:R-:W-:Y:S05]  /*3630*/  @P6 BRA `(.L_x_685) ;  /* 0x0000000000646947 */ /* 0x000fea0003800000 */
        /* <DEDUP_REMOVED lines=9> */
[----:B------:R-:W-:Y:S01]  /*36d0*/  @P6 IMAD.HI.U32 R48, R71, UR10, RZ ;  /* 0x0000000a47306c27 */ /* 0x000fe2000f8e00ff */
[----:B------:R-:W-:-:S13]  /*36e0*/  PLOP3.LUT P6, PT, PT, PT, UP2, 0x80, 0x0 ;  /* 0x000000000000781c */ /* 0x000fda0003fcf028 */
[----:B------:R-:W-:-:S04]  /*36f0*/  @P6 SHF.R.U32.HI R71, RZ, UR11, R48 ;  /* 0x0000000bff476c19 */ /* 0x000fc80008011630 */
[----:B------:R-:W-:Y:S01]  /*3700*/  LOP3.LUT R71, RZ, R71, RZ, 0x33, !PT ;  /* 0x00000047ff477212 */ /* 0x000fe200078e33ff */
[----:B------:R-:W-:Y:S06]  /*3710*/  BRA `(.L_x_688) ;  /* 0x0000000000187947 */ /* 0x000fec0003800000 */
.L_x_687:
[----:B------:R-:W-:-:S06]  /*3720*/  UISETP.NE.AND UP2, UPT, UR7, 0x1, UPT ;  /* 0x000000010700788c */ /* 0x000fcc000bf45270 */
[----:B------:R-:W-:-:S05]  /*3730*/  PLOP3.LUT P6, PT, PT, PT, UP2, 0x80, 0x0 ;  /* 0x000000000000781c */ /* 0x000fca0003fcf028 */
[----:B------:R-:W-:-:S08]  /*3740*/  @UP2 ULDC.64 UR10, c[0x0][0x9e8] ;  /* 0x00027a00000a2ab9 */ /* 0x000fd00000000a00 */
[----:B------:R-:W-:Y:S01]  /*3750*/  @P6 IMAD.HI.U32 R48, R71, UR10, RZ ;  /* 0x0000000a47306c27 */ /* 0x000fe2000f8e00ff */
[----:B------:R-:W-:-:S13]  /*3760*/  PLOP3.LUT P6, PT, PT, PT, UP2, 0x80, 0x0 ;  /* 0x000000000000781c */ /* 0x000fda0003fcf028 */
[----:B------:R-:W-:-:S07]  /*3770*/  @P6 SHF.R.U32.HI R71, RZ, UR11, R48 ;  /* 0x0000000bff476c19 */ /* 0x000fce0008011630 */
.L_x_688:
[----:B------:R-:W-:Y:S05]  /*3780*/  BSYNC B0 ;  /* 0x0000000000007941 */ /* 0x000fea0003800000 */
.L_x_686:
[----:B------:R-:W-:-:S04]  /*3790*/  IMAD R71, R71, UR7, -R78 ;  /* 0x0000000747477c24 */ /* 0x000fc8000f8e0a4e */
[----:B------:R-:W-:-:S05]  /*37a0*/  IMAD R71, R16, -0x2, R71 ;  /* 0xfffffffe10477824 */ /* 0x000fca00078e0247 */
[----:B------:R-:W-:Y:S02]  /*37b0*/  VIMNMX R72, R72, R71, !PT ;  /* 0x0000004748487248 */ /* 0x000fe40007fe0100 */
[----:B------:R-:W-:-:S07]  /*37c0*/  VIADDMNMX R70, R71, UR7, R70, PT ;  /* 0x0000000747467c46 */ /* 0x000fce000b800146 */
.L_x_685:
[----:B------:R-:W-:Y:S01]  /*37d0*/  ISETP.GT.AND P2, PT, R72, 0x1, !P2 ;  /* 0x000000014800780c */ /* 0x000fe20005744270 */
[----:B------:R-:W-:Y:S01]  /*37e0*/  ULDC UR10, c[0x0][0x988] ;  /* 0x00026200000a7ab9 */ /* 0x000fe20000000800 */
[----:B------:R-:W-:Y:S01]  /*37f0*/  LOP3.LUT P6, RZ, R18, 0x8, RZ, 0xc0, !PT ;  /* 0x0000000812ff7812 */ /* 0x000fe200078cc0ff */
[----:B------:R-:W-:Y:S01]  /*3800*/  IMAD.U32 R79, RZ, RZ, UR10 ;  /* 0x0000000aff4f7e24 */ /* 0x000fe2000f8e00ff */
[----:B------:R-:W-:Y:S01]  /*3810*/  ISETP.LT.OR P2, PT, R70, 0x2, P2 ;  /* 0x000000024600780c */ /* 0x000fe20001741670 */
[----:B------:R-:W-:Y:S01]  /*3820*/  @UP0 ULDC UR14, c[0x0][0x44c] ;  /* 0x00011300000e0ab9 */ /* 0x000fe20000000800 */
[----:B------:R-:W-:Y:S01]  /*3830*/  ISETP.GT.AND P3, PT, R72, 0x70, !P3 ;  /* 0x000000704800780c */ /* 0x000fe20005f64270 */
[----:B------:R-:W-:Y:S01]  /*3840*/  UIMAD.WIDE.U32 UR14, UR38, UR14, URZ ;  /* 0x0000000e260e72a5 */ /* 0x000fe2000f8e003f */
[----:B------:R-:W-:Y:S01]  /*3850*/  FSEL R50, R4, -INF , !P2 ;  /* 0xff80000004327808 */ /* 0x000fe20005000000 */
[----:B------:R-:W-:Y:S01]  /*3860*/  @UP0 ULDC UR18, c[0x0][0x450] ;  /* 0x0001140000120ab9 */ /* 0x000fe20000000800 */
[----:B------:R-:W-:Y:S01]  /*3870*/  LOP3.LUT P2, RZ, R18, 0x2, RZ, 0xc0, !PT ;  /* 0x0000000212ff7812 */ /* 0x000fe2000784c0ff */
[----:B------:R-:W-:Y:S01]  /*3880*/  UMOV UR11, UR38 ;  /* 0x00000026000b7c82 */ /* 0x000fe20008000000 */
[C---:B------:R-:W-:Y:S01]  /*3890*/  ISETP.GT.AND P4, PT, R72.reuse, 0x71, !P4 ;  /* 0x000000714800780c */ /* 0x040fe20006784270 */
[----:B------:R-:W-:Y:S01]  /*38a0*/  @UP0 USHF.R.U32.HI UR11, URZ, UR18, UR15 ;  /* 0x000000123f0b0299 */ /* 0x000fe2000801160f */
[----:B------:R-:W-:-:S02]  /*38b0*/  ISETP.GT.AND P2, PT, R72, 0x8, !P2 ;  /* 0x000000084800780c */ /* 0x000fc40005744270 */
[C---:B------:R-:W-:Y:S01]  /*38c0*/  ISETP.LT.OR P3, PT, R70.reuse, 0x71, P3 ;  /* 0x000000714600780c */ /* 0x040fe20001f61670 */
[----:B------:R-:W-:Y:S01]  /*38d0*/  UIADD3 UR50, UR50, UR11, URZ ;  /* 0x0000000b32327290 */ /* 0x000fe2000fffe03f */
[----:B------:R-:W-:Y:S02]  /*38e0*/  ISETP.LT.OR P2, PT, R70, 0x9, P2 ;  /* 0x000000094600780c */ /* 0x000fe40001741670 */
[----:B------:R-:W-:Y:S01]  /*38f0*/  ISETP.GT.AND P5, PT, R72, 0x78, !P5 ;  /* 0x000000784800780c */ /* 0x000fe20006fa4270 */
[----:B------:R-:W-:Y:S01]  /*3900*/  UIADD3 UR6, UR50, UR6, URZ ;  /* 0x0000000632067290 */ /* 0x000fe2000fffe03f */
[----:B------:R-:W-:Y:S02]  /*3910*/  FSEL R48, R6, -INF , !P2 ;  /* 0xff80000006307808 */ /* 0x000fe40005000000 */
[----:B------:R-:W-:Y:S02]  /*3920*/  LOP3.LUT P2, RZ, R18, 0x4, RZ, 0xc0, !PT ;  /* 0x0000000412ff7812 */ /* 0x000fe4000784c0ff */
[----:B------:R-:W-:-:S02]  /*3930*/  FMNMX.FTZ R6, R74, R89, !PT ;  /* 0x000000594a067209 */ /* 0x000fc40007810000 */
[----:B------:R-:W-:Y:S02]  /*3940*/  ISETP.GT.AND P2, PT, R72, 0x9, !P2 ;  /* 0x000000094800780c */ /* 0x000fe40005744270 */
[C---:B------:R-:W-:Y:S02]  /*3950*/  ISETP.LT.OR P4, PT, R70.reuse, 0x72, P4 ;  /* 0x000000724600780c */ /* 0x040fe40002781670 */
[----:B------:R-:W-:Y:S02]  /*3960*/  ISETP.LT.OR P2, PT, R70, 0xa, P2 ;  /* 0x0000000a4600780c */ /* 0x000fe40001741670 */
[----:B------:R-:W-:Y:S02]  /*3970*/  FSEL R20, R20, -INF , !P3 ;  /* 0xff80000014147808 */ /* 0x000fe40005800000 */
[----:B------:R-:W-:Y:S02]  /*3980*/  FSEL R4, R5, -INF , !P2 ;  /* 0xff80000005047808 */ /* 0x000fe40005000000 */
[----:B------:R-:W-:-:S02]  /*3990*/  ISETP.GT.AND P2, PT, R72, 0x10, !P6 ;  /* 0x000000104800780c */ /* 0x000fc40007744270 */
[----:B------:R-:W-:Y:S02]  /*39a0*/  FMNMX.FTZ R5, R91, R6, !PT ;  /* 0x000000065b057209 */ /* 0x000fe40007810000 */
[----:B------:R-:W-:Y:S02]  /*39b0*/  ISETP.LT.OR P2, PT, R70, 0x11, P2 ;  /* 0x000000114600780c */ /* 0x000fe40001741670 */
[----:B------:R-:W-:Y:S02]  /*39c0*/  FMNMX.FTZ R6, R92, R5, !PT ;  /* 0x000000055c067209 */ /* 0x000fe40007810000 */
[----:B------:R-:W-:Y:S02]  /*39d0*/  FSEL R8, R8, -INF , !P2 ;  /* 0xff80000008087808 */ /* 0x000fe40005000000 */
[----:B------:R-:W-:Y:S02]  /*39e0*/  LOP3.LUT P2, RZ, R18, 0x2000000, RZ, 0xc0, !PT ;  /* 0x0200000012ff7812 */ /* 0x000fe4000784c0ff */
[----:B------:R-:W-:-:S02]  /*39f0*/  FMNMX.FTZ R5, R93, R6, !PT ;  /* 0x000000065d057209 */ /* 0x000fc40007810000 */
[----:B------:R-:W-:Y:S02]  /*3a00*/  ISETP.GT.AND P2, PT, R72, 0x11, !P2 ;  /* 0x000000114800780c */ /* 0x000fe40005744270 */
[----:B------:R-:W-:Y:S02]  /*3a10*/  FMNMX.FTZ R6, R94, R5, !PT ;  /* 0x000000055e067209 */ /* 0x000fe40007810000 */
[----:B------:R-:W-:Y:S02]  /*3a20*/  ISETP.LT.OR P2, PT, R70, 0x12, P2 ;  /* 0x000000124600780c */ /* 0x000fe40001741670 */
[----:B------:R-:W-:Y:S02]  /*3a30*/  FMNMX.FTZ R5, R61, R6, !PT ;  /* 0x000000063d057209 */ /* 0x000fe40007810000 */
[----:B------:R-:W-:Y:S02]  /*3a40*/  FSEL R7, R7, -INF , !P2 ;  /* 0xff80000007077808 */ /* 0x000fe40005000000 */
[----:B------:R-:W-:-:S02]  /*3a50*/  LOP3.LUT P2, RZ, R18, 0x1000000, RZ, 0xc0, !PT ;  /* 0x0100000012ff7812 */ /* 0x000fc4000784c0ff */
[----:B------:R-:W-:Y:S02]  /*3a60*/  FMNMX.FTZ R6, R62, R5, !PT ;  /* 0x000000053e067209 */ /* 0x000fe40007810000 */
[----:B------:R-:W-:Y:S02]  /*3a70*/  ISETP.GT.AND P2, PT, R72, 0x18, !P2 ;  /* 0x000000184800780c */ /* 0x000fe40005744270 */
[----:B------:R-:W-:Y:S02]  /*3a80*/  FMNMX.FTZ R5, R67, R6, !PT ;  /* 0x0000000643057209 */ /* 0x000fe40007810000 */
[----:B------:R-:W-:Y:S02]  /*3a90*/  ISETP.LT.OR P2, PT, R70, 0x19, P2 ;  /* 0x000000194600780c */ /* 0x000fe40001741670 */
[----:B------:R-:W-:Y:S02]  /*3aa0*/  LOP3.LUT P6, RZ, R18, 0x8000, RZ, 0xc0, !PT ;  /* 0x0000800012ff7812 */ /* 0x000fe400078cc0ff */
[----:B------:R-:W-:-:S02]  /*3ab0*/  FSEL R10, R10, -INF , !P2 ;  /* 0xff8000000a0a7808 */ /* 0x000fc40005000000 */
[----:B------:R-:W-:Y:S02]  /*3ac0*/  LOP3.LUT P2, RZ, R18, 0x800000, RZ, 0xc0, !PT ;  /* 0x0080000012ff7812 */ /* 0x000fe4000784c0ff */
[----:B------:R-:W-:Y:S02]  /*3ad0*/  FMNMX.FTZ R6, R66, R5, !PT ;  /* 0x0000000542067209 */ /* 0x000fe40007810000 */
[----:B------:R-:W-:Y:S02]  /*3ae0*/  ISETP.GT.AND P2, PT, R72, 0x19, !P2 ;  /* 0x000000194800780c */ /* 0x000fe40005744270 */
[----:B------:R-:W-:Y:S02]  /*3af0*/  FMNMX.FTZ R5, R59, R6, !PT ;  /* 0x000000063b057209 */ /* 0x000fe40007810000 */
[----:B------:R-:W-:Y:S02]  /*3b00*/  ISETP.LT.OR P2, PT, R70, 0x1a, P2 ;  /* 0x0000001a4600780c */ /* 0x000fe40001741670 */
[----:B------:R-:W-:-:S02]  /*3b10*/  FMNMX.FTZ R6, R68, R5, !PT ;  /* 0x0000000544067209 */ /* 0x000fc40007810000 */
[----:B------:R-:W-:Y:S02]  /*3b20*/  FSEL R9, R9, -INF , !P2 ;  /* 0xff80000009097808 */ /* 0x000fe40005000000 */
[----:B------:R-:W-:Y:S02]  /*3b30*/  LOP3.LUT P2, RZ, R18, 0x400000, RZ, 0xc0, !PT ;  /* 0x0040000012ff7812 */ /* 0x000fe4000784c0ff */
[----:B------:R-:W-:Y:S02]  /*3b40*/  FMNMX.FTZ R5, R65, R6, !PT ;  /* 0x0000000641057209 */ /* 0x000fe40007810000 */
[----:B------:R-:W-:Y:S02]  /*3b50*/  ISETP.GT.AND P2, PT, R72, 0x20, !P2 ;  /* 0x000000204800780c */ /* 0x000fe40005744270 */
[----:B------:R-:W-:Y:S02]  /*3b60*/  FMNMX.FTZ R6, R64, R5, !PT ;  /* 0x0000000540067209 */ /* 0x000fe40007810000 */
[----:B------:R-:W-:-:S02]  /*3b70*/  ISETP.LT.OR P2, PT, R70, 0x21, P2 ;  /* 0x000000214600780c */ /* 0x000fc40001741670 */
[----:B------:R-:W-:Y:S02]  /*3b80*/  FMNMX.FTZ R6, R63, R6, !PT ;  /* 0x000000063f067209 */ /* 0x000fe40007810000 */
[----:B------:R-:W-:Y:S02]  /*3b90*/  FSEL R12, R12, -INF , !P2 ;  /* 0xff8000000c0c7808 */ /* 0x000fe40005000000 */
[----:B------:R-:W-:Y:S02]  /*3ba0*/  LOP3.LUT P2, RZ, R18, 0x200000, RZ, 0xc0, !PT ;  /* 0x0020000012ff7812 */ /* 0x000fe4000784c0ff */
[----:B------:R-:W-:Y:S02]  /*3bb0*/  FMNMX.FTZ R6, R69, R6, !PT ;  /* 0x0000000645067209 */ /* 0x000fe40007810000 */
[----:B------:R-:W-:Y:S02]  /*3bc0*/  ISETP.GT.AND P2, PT, R72, 0x21, !P2 ;  /* 0x000000214800780c */ /* 0x000fe40005744270 */
[----:B------:R-:W-:-:S02]  /*3bd0*/  FMNMX.FTZ R5, R57, R6, !PT ;  /* 0x0000000639057209 */ /* 0x000fc40007810000 */
[----:B------:R-:W-:Y:S02]  /*3be0*/  ISETP.LT.OR P2, PT, R70, 0x22, P2 ;  /* 0x000000224600780c */ /* 0x000fe40001741670 */
[----:B------:R-:W-:Y:S02]  /*3bf0*/  FMNMX.FTZ R6, R52, R5, !PT ;  /* 0x0000000534067209 */ /* 0x000fe40007810000 */
[----:B------:R-:W-:Y:S02]  /*3c00*/  FSEL R11, R11, -INF , !P2 ;  /* 0xff8000000b0b7808 */ /* 0x000fe40005000000 */
[----:B------:R-:W-:Y:S02]  /*3c10*/  LOP3.LUT P2, RZ, R18, 0x100000, RZ, 0xc0, !PT ;  /* 0x0010000012ff7812 */ /* 0x000fe4000784c0ff */
[----:B------:R-:W-:Y:S02]  /*3c20*/  FMNMX.FTZ R5, R53, R6, !PT ;  /* 0x0000000635057209 */ /* 0x000fe40007810000 */
        /* <DEDUP_REMOVED lines=17> */
[----:B------:R-:W-:Y:S02]  /*3d40*/  FMNMX.FTZ R6, R40, R5, !PT ;  /* 0x0000000528067209 */ /* 0x000fe40007810000 */
        /* <DEDUP_REMOVED lines=13> */
[----:B------:R-:W-:Y:S01]  /*3e20*/  ISETP.LT.OR P5, PT, R70, 0x79, P5 ;  /* 0x000000794600780c */ /* 0x000fe20002fa1670 */
[----:B------:R-:W0:Y:S01]  /*3e30*/  SHFL.BFLY PT, R6, R5, 0x2, 0x1f ;  /* 0x0c401f0005067f89 */ /* 0x000e2200000e0000 */
[----:B------:R-:W-:Y:S02]  /*3e40*/  FSEL R29, R29, -INF , !P2 ;  /* 0xff8000001d1d7808 */ /* 0x000fe40005000000 */
[----:B------:R-:W-:Y:S02]  /*3e50*/  ISETP.GT.AND P2, PT, R72, 0x39, !P6 ;  /* 0x000000394800780c */ /* 0x000fe40007744270 */
[----:B------:R-:W-:Y:S02]  /*3e60*/  LOP3.LUT P6, RZ, R18, 0x10, RZ, 0xc0, !PT ;  /* 0x0000001012ff7812 */ /* 0x000fe400078cc0ff */
[----:B------:R-:W-:Y:S02]  /*3e70*/  ISETP.LT.OR P2, PT, R70, 0x3a, P2 ;  /* 0x0000003a4600780c */ /* 0x000fe40001741670 */
[----:B------:R-:W-:-:S02]  /*3e80*/  FSEL R21, R21, -INF , !P4 ;  /* 0xff80000015157808 */ /* 0x000fc40006000000 */
[----:B------:R-:W-:Y:S02]  /*3e90*/  FSEL R28, R28, -INF , !P2 ;  /* 0xff8000001c1c7808 */ /* 0x000fe40005000000 */
[----:B------:R-:W-:Y:S02]  /*3ea0*/  LOP3.LUT P2, RZ, R18, 0x4000, RZ, 0xc0, !PT ;  /* 0x0000400012ff7812 */ /* 0x000fe4000784c0ff */
[----:B------:R-:W-:Y:S02]  /*3eb0*/  FSEL R24, R24, -INF , !P5 ;  /* 0xff80000018187808 */ /* 0x000fe40006800000 */
[----:B------:R-:W-:-:S04]  /*3ec0*/  ISETP.GT.AND P2, PT, R72, 0x40, !P2 ;  /* 0x000000404800780c */ /* 0x000fc80005744270 */
[----:B------:R-:W-:Y:S02]  /*3ed0*/  ISETP.LT.OR P2, PT, R70, 0x41, P2 ;  /* 0x000000414600780c */ /* 0x000fe40001741670 */
[----:B0-----:R-:W-:Y:S02]  /*3ee0*/  FMNMX.FTZ R71, R5, R6, !PT ;  /* 0x0000000605477209 */ /* 0x001fe40007810000 */
[----:B------:R-:W-:Y:S02]  /*3ef0*/  FSEL R31, R31, -INF , !P2 ;  /* 0xff8000001f1f7808 */ /* 0x000fe40005000000 */
[----:B------:R-:W-:Y:S01]  /*3f00*/  LOP3.LUT P2, RZ, R18, 0x2000, RZ, 0xc0, !PT ;  /* 0x0000200012ff7812 */ /* 0x000fe2000784c0ff */
[----:B------:R-:W0:Y:S03]  /*3f10*/  SHFL.BFLY PT, R6, R71, 0x1, 0x1f ;  /* 0x0c201f0047067f89 */ /* 0x000e2600000e0000 */
[----:B------:R-:W-:-:S04]  /*3f20*/  ISETP.GT.AND P2, PT, R72, 0x41, !P2 ;  /* 0x000000414800780c */ /* 0x000fc80005744270 */
[----:B------:R-:W-:-:S04]  /*3f30*/  ISETP.LT.OR P2, PT, R70, 0x42, P2 ;  /* 0x000000424600780c */ /* 0x000fc80001741670 */
[----:B------:R-:W-:Y:S02]  /*3f40*/  FSEL R30, R30, -INF , !P2 ;  /* 0xff8000001e1e7808 */ /* 0x000fe40005000000 */
[----:B------:R-:W-:-:S04]  /*3f50*/  LOP3.LUT P2, RZ, R18, 0x1000, RZ, 0xc0, !PT ;  /* 0x0000100012ff7812 */ /* 0x000fc8000784c0ff */
[----:B------:R-:W-:-:S04]  /*3f60*/  ISETP.GT.AND P2, PT, R72, 0x48, !P2 ;  /* 0x000000484800780c */ /* 0x000fc80005744270 */
[----:B------:R-:W-:Y:S02]  /*3f70*/  ISETP.LT.OR P2, PT, R70, 0x49, P2 ;  /* 0x000000494600780c */ /* 0x000fe40001741670 */
[----:B0-----:R-:W-:Y:S02]  /*3f80*/  FMNMX.FTZ R6, R71, R6, !PT ;  /* 0x0000000647067209 */ /* 0x001fe40007810000 */
[----:B------:R-:W-:Y:S02]  /*3f90*/  FSEL R32, R32, -INF , !P2 ;  /* 0xff80000020207808 */ /* 0x000fe40005000000 */
[----:B------:R-:W-:Y:S01]  /*3fa0*/  LOP3.LUT P2, RZ, R18, 0x800, RZ, 0xc0, !PT ;  /* 0x0000080012ff7812 */ /* 0x000fe2000784c0ff */
[----:B------:R-:W-:-:S03]  /*3fb0*/  FFMA.FTZ R79, R6, R79, -8 ;  /* 0xc1000000064f7423 */ /* 0x000fc6000001004f */
[----:B------:R-:W-:-:S04]  /*3fc0*/  ISETP.GT.AND P2, PT, R72, 0x49, !P2 ;  /* 0x000000494800780c */ /* 0x000fc80005744270 */
[----:B------:R-:W-:-:S04]  /*3fd0*/  ISETP.LT.OR P2, PT, R70, 0x4a, P2 ;  /* 0x0000004a4600780c */ /* 0x000fc80001741670 */
[----:B------:R-:W-:Y:S02]  /*3fe0*/  FSEL R33, R33, -INF , !P2 ;  /* 0xff80000021217808 */ /* 0x000fe40005000000 */
[----:B------:R-:W-:-:S04]  /*3ff0*/  LOP3.LUT P2, RZ, R18, 0x400, RZ, 0xc0, !PT ;  /* 0x0000040012ff7812 */ /* 0x000fc8000784c0ff */
        /* <DEDUP_REMOVED lines=23> */
[----:B------:R-:W-:Y:S02]  /*4170*/  ISETP.GT.AND P2, PT, R72, 0x68, !P6 ;  /* 0x000000684800780c */ /* 0x000fe40007744270 */
[----:B------:R-:W-:Y:S02]  /*4180*/  LOP3.LUT P6, RZ, R18, 0x1, RZ, 0xc0, !PT ;  /* 0x0000000112ff7812 */ /* 0x000fe400078cc0ff */
[----:B------:R-:W-:-:S04]  /*4190*/  ISETP.LT.OR P2, PT, R70, 0x69, P2 ;  /* 0x000000694600780c */ /* 0x000fc80001741670 */
[----:B------:R-:W-:Y:S02]  /*41a0*/  FSEL R51, R51, -INF , !P2 ;  /* 0xff80000033337808 */ /* 0x000fe40005000000 */
[----:B------:R-:W-:-:S04]  /*41b0*/  FSETP.NEU.FTZ.AND P2, PT, R6, -INF , PT ;  /* 0xff8000000600780b */ /* 0x000fc80003f5d000 */
[----:B------:R-:W-:Y:S02]  /*41c0*/  FSEL R79, R79, RZ, P2 ;  /* 0x000000ff4f4f7208 */ /* 0x000fe40001000000 */
[----:B------:R-:W-:Y:S02]  /*41d0*/  ISETP.GT.AND P2, PT, R72, RZ, !P6 ;  /* 0x000000ff4800720c */ /* 0x000fe40007744270 */
[----:B------:R-:W-:Y:S01]  /*41e0*/  LOP3.LUT P6, RZ, R18, 0x8000000, RZ, 0xc0, !PT ;  /* 0x0800000012ff7812 */ /* 0x000fe200078cc0ff */
[----:B------:R-:W-:-:S01]  /*41f0*/  FFMA.FTZ R69, R69, UR10, -R79 ;  /* 0x0000000a45457c23 */ /* 0x000fc2000801084f */
[----:B------:R-:W-:Y:S01]  /*4200*/  ISETP.LT.OR P2, PT, R70, 0x1, P2 ;  /* 0x000000014600780c */ /* 0x000fe20001741670 */
[----:B------:R-:W-:-:S01]  /*4210*/  FFMA.FTZ R71, R89, UR10, -R79 ;  /* 0x0000000a59477c23 */ /* 0x000fc2000801084f */
[----:B------:R-:W-:Y:S01]  /*4220*/  ISETP.GT.AND P6, PT, R72, 0x79, !P6 ;  /* 0x000000794800780c */ /* 0x000fe200077c4270 */
[----:B------:R-:W-:-:S01]  /*4230*/  FFMA.FTZ R73, R91, UR10, -R79 ;  /* 0x0000000a5b497c23 */ /* 0x000fc2000801084f */
[----:B------:R-:W-:Y:S01]  /*4240*/  FSEL R77, R2, -INF , !P2 ;  /* 0xff800000024d7808 */ /* 0x000fe20005000000 */
[----:B------:R-:W-:-:S01]  /*4250*/  FFMA.FTZ R2, R74, UR10, -R79 ;  /* 0x0000000a4a027c23 */ /* 0x000fc2000801084f */
[----:B------:R-:W-:Y:S01]  /*4260*/  LOP3.LUT P2, RZ, R18, 0x4000000, RZ, 0xc0, !PT ;  /* 0x0400000012ff7812 */ /* 0x000fe2000784c0ff */
[----:B------:R-:W-:Y:S01]  /*4270*/  MUFU.EX2 R71, R71 ;  /* 0x0000004700477308 */ /* 0x000fe20000000800 */
[----:B------:R-:W-:Y:S01]  /*4280*/  FMNMX.FTZ R5, R77, R50, !PT ;  /* 0x000000324d057209 */ /* 0x000fe20007810000 */
[--C-:B------:R-:W-:Y:S01]  /*4290*/  FFMA.FTZ R74, R92, UR10, -R79.reuse ;  /* 0x0000000a5c4a7c23 */ /* 0x100fe2000801084f */
[----:B------:R-:W-:Y:S01]  /*42a0*/  ISETP.GT.AND P2, PT, R72, 0x69, !P2 ;  /* 0x000000694800780c */ /* 0x000fe20005744270 */
[--C-:B------:R-:W-:Y:S01]  /*42b0*/  FFMA.FTZ R75, R93, UR10, -R79.reuse ;  /* 0x0000000a5d4b7c23 */ /* 0x100fe2000801084f */
[----:B------:R-:W-:Y:S01]  /*42c0*/  FMNMX.FTZ R5, R48, R5, !PT ;  /* 0x0000000530057209 */ /* 0x000fe20007810000 */
[--C-:B------:R-:W-:Y:S01]  /*42d0*/  FFMA.FTZ R76, R94, UR10, -R79.reuse ;  /* 0x0000000a5e4c7c23 */ /* 0x100fe2000801084f */
[----:B------:R-:W-:Y:S01]  /*42e0*/  ISETP.LT.OR P2, PT, R70, 0x6a, P2 ;  /* 0x0000006a4600780c */ /* 0x000fe20001741670 */
[----:B------:R0:W-:Y:S01]  /*42f0*/  MUFU.EX2 R72, R69 ;  /* 0x0000004500487308 */ /* 0x0001e20000000800 */
[----:B------:R-:W-:Y:S01]  /*4300*/  FMNMX.FTZ R5, R4, R5, !PT ;  /* 0x0000000504057209 */ /* 0x000fe20007810000 */
[--C-:B------:R-:W-:Y:S01]  /*4310*/  FFMA.FTZ R61, R61, UR10, -R79.reuse ;  /* 0x0000000a3d3d7c23 */ /* 0x100fe2000801084f */
[----:B------:R-:W-:Y:S01]  /*4320*/  FSEL R15, R15, -INF , !P2 ;  /* 0xff8000000f0f7808 */ /* 0x000fe20005000000 */
[--C-:B------:R-:W-:Y:S01]  /*4330*/  FFMA.FTZ R62, R62, UR10, -R79.reuse ;  /* 0x0000000a3e3e7c23 */ /* 0x100fe2000801084f */
[----:B------:R-:W-:Y:S01]  /*4340*/  FMNMX.FTZ R78, R8, R5, !PT ;  /* 0x00000005084e7209 */ /* 0x000fe20007810000 */
[--C-:B------:R-:W-:Y:S01]  /*4350*/  FFMA.FTZ R67, R67, UR10, -R79.reuse ;  /* 0x0000000a43437c23 */ /* 0x100fe2000801084f */
[----:B------:R-:W-:Y:S01]  /*4360*/  ISETP.LT.OR P6, PT, R70, 0x7a, P6 ;  /* 0x0000007a4600780c */ /* 0x000fe200037c1670 */
[----:B------:R-:W-:Y:S01]  /*4370*/  MUFU.EX2 R2, R2 ;  /* 0x0000000200027308 */ /* 0x000fe20000000800 */
[----:B------:R-:W-:Y:S01]  /*4380*/  FMNMX.FTZ R5, R7, R78, !PT ;  /* 0x0000004e07057209 */ /* 0x000fe20007810000 */
[--C-:B0-----:R-:W-:Y:S01]  /*4390*/  FFMA.FTZ R69, R44, UR10, -R79.reuse ;  /* 0x0000000a2c457c23 */ /* 0x101fe2000801084f */
[----:B------:R-:W-:Y:S01]  /*43a0*/  FSEL R25, R25, -INF , !P6 ;  /* 0xff80000019197808 */ /* 0x000fe20007000000 */
[--C-:B------:R-:W-:Y:S01]  /*43b0*/  FFMA.FTZ R66, R66, UR10, -R79.reuse ;  /* 0x0000000a42427c23 */ /* 0x100fe2000801084f */
[----:B------:R-:W-:Y:S01]  /*43c0*/  FMNMX.FTZ R78, R10, R5, !PT ;  /* 0x000000050a4e7209 */ /* 0x000fe20007810000 */
[--C-:B------:R-:W-:Y:S01]  /*43d0*/  FFMA.FTZ R59, R59, UR10, -R79.reuse ;  /* 0x0000000a3b3b7c23 */ /* 0x100fe2000801084f */
[----:B------:R-:W-:-:S01]  /*43e0*/  FFMA.FTZ R68, R68, UR10, -R79 ;  /* 0x0000000a44447c23 */ /* 0x000fc2000801084f */
[----:B------:R-:W-:Y:S01]  /*43f0*/  MUFU.EX2 R73, R73 ;  /* 0x0000004900497308 */ /* 0x000fe20000000800 */
[----:B------:R-:W-:Y:S01]  /*4400*/  FMNMX.FTZ R5, R9, R78, !PT ;  /* 0x0000004e09057209 */ /* 0x000fe20007810000 */
[--C-:B------:R-:W-:Y:S01]  /*4410*/  FFMA.FTZ R65, R65, UR10, -R79.reuse ;  /* 0x0000000a41417c23 */ /* 0x100fe2000801084f */
        /* <DEDUP_REMOVED lines=21> */
[----:B------:R-:W-:Y:S01]  /*4570*/  FFMA.FTZ R3, R3, UR10, -R79 ;  /* 0x0000000a03037c23 */ /* 0x000fe2000801084f */
[----:B------:R-:W-:Y:S01]  /*4580*/  FMNMX.FTZ R78, R26, R5, !PT ;  /* 0x000000051a4e7209 */ /* 0x000fe20007810000 */
[----:B------:R-:W0:Y:S03]  /*4590*/  MUFU.EX2 R74, R74 ;  /* 0x0000004a004a7308 */ /* 0x000e260000000800 */
[----:B------:R-:W-:-:S04]  /*45a0*/  FMNMX.FTZ R5, R29, R78, !PT ;  /* 0x0000004e1d057209 */ /* 0x000fc80007810000 */
[----:B------:R-:W-:Y:S01]  /*45b0*/  FMNMX.FTZ R78, R28, R5, !PT ;  /* 0x000000051c4e7209 */ /* 0x000fe20007810000 */
[----:B------:R-:W-:Y:S03]  /*45c0*/  MUFU.EX2 R75, R75 ;  /* 0x0000004b004b7308 */ /* 0x000fe60000000800 */
[----:B------:R-:W-:-:S04]  /*45d0*/  FMNMX.FTZ R5, R31, R78, !PT ;  /* 0x0000004e1f057209 */ /* 0x000fc80007810000 */
[----:B------:R-:W-:Y:S01]  /*45e0*/  FMNMX.FTZ R5, R30, R5, !PT ;  /* 0x000000051e057209 */ /* 0x000fe20007810000 */
[----:B------:R-:W-:Y:S01]  /*45f0*/  MUFU.EX2 R76, R76 ;  /* 0x0000004c004c7308 */ /* 0x000fe20000000800 */
[----:B0-----:R-:W-:Y:S02]  /*4600*/  F2FP.SATFINITE.E4M3.F32.PACK_AB_MERGE_C R148, R74, R73, RZ ;  /* 0x000000494a94723e */ /* 0x001fe400048070ff */
[----:B------:R-:W-:Y:S02]  /*4610*/  FMNMX.FTZ R78, R32, R5, !PT ;  /* 0x00000005204e7209 */ /* 0x000fe40007810000 */
[----:B------:R-:W-:Y:S02]  /*4620*/  F2FP.SATFINITE.E4M3.F32.PACK_AB_MERGE_C R148, R71, R2, R148 ;  /* 0x000000024794723e */ /* 0x000fe40004807094 */
[----:B------:R-:W-:Y:S01]  /*4630*/  FMNMX.FTZ R78, R33, R78, !PT ;  /* 0x0000004e214e7209 */ /* 0x000fe20007810000 */
[----:B------:R-:W-:Y:S03]  /*4640*/  MUFU.EX2 R61, R61 ;  /* 0x0000003d003d7308 */ /* 0x000fe60000000800 */
[----:B------:R-:W-:-:S04]  /*4650*/  FMNMX.FTZ R78, R39, R78, !PT ;  /* 0x0000004e274e7209 */ /* 0x000fc80007810000 */
        /* <DEDUP_REMOVED lines=18> */
[----:B------:R-:W-:Y:S04]  /*4780*/  MUFU.EX2 R65, R65 ;  /* 0x0000004100417308 */ /* 0x000fe80000000800 */
[----:B------:R-:W1:Y:S04]  /*4790*/  SHFL.BFLY PT, R5, R70, 0x2, 0x1f ;  /* 0x0c401f0046057f89 */ /* 0x000e6800000e0000 */
[----:B------:R-:W-:Y:S01]  /*47a0*/  MUFU.EX2 R64, R64 ;  /* 0x0000004000407308 */ /* 0x000fe20000000800 */
[----:B0-----:R-:W-:-:S04]  /*47b0*/  F2FP.SATFINITE.E4M3.F32.PACK_AB_MERGE_C R144, R68, R59, RZ ;  /* 0x0000003b4490723e */ /* 0x001fc800048070ff */
[----:B------:R-:W-:-:S03]  /*47c0*/  F2FP.SATFINITE.E4M3.F32.PACK_AB_MERGE_C R144, R66, R67, R144 ;  /* 0x000000434290723e */ /* 0x000fc60004807090 */
[----:B------:R-:W0:Y:S08]  /*47d0*/  MUFU.EX2 R63, R63 ;  /* 0x0000003f003f7308 */ /* 0x000e300000000800 */
[----:B------:R-:W-:Y:S01]  /*47e0*/  MUFU.EX2 R53, R53 ;  /* 0x0000003500357308 */ /* 0x000fe20000000800 */
[----:B-1----:R-:W-:-:S07]  /*47f0*/  FMNMX.FTZ R44, R70, R5, !PT ;  /* 0x00000005462c7209 */ /* 0x002fce0007810000 */
[----:B------:R-:W-:Y:S01]  /*4800*/  MUFU.EX2 R54, R54 ;  /* 0x0000003600367308 */ /* 0x000fe20000000800 */
[----:B------:R-:W1:Y:S01]  /*4810*/  SHFL.BFLY PT, R5, R44, 0x1, 0x1f ;  /* 0x0c201f002c057f89 */ /* 0x000e6200000e0000 */
[----:B0-----:R-:W-:-:S04]  /*4820*/  F2FP.SATFINITE.E4M3.F32.PACK_AB_MERGE_C R146, R72, R63, RZ ;  /* 0x0000003f4892723e */ /* 0x001fc800048070ff */
[----:B------:R-:W-:Y:S02]  /*4830*/  F2FP.SATFINITE.E4M3.F32.PACK_AB_MERGE_C R146, R64, R65, R146 ;  /* 0x000000414092723e */ /* 0x000fe40004807092 */
[----:B------:R-:W-:Y:S08]  /*4840*/  MUFU.EX2 R57, R57 ;  /* 0x0000003900397308 */ /* 0x000ff00000000800 */
[----:B------:R-:W-:Y:S08]  /*4850*/  MUFU.EX2 R52, R52 ;  /* 0x0000003400347308 */ /* 0x000ff00000000800 */
[----:B------:R-:W-:Y:S01]  /*4860*/  MUFU.EX2 R46, R46 ;  /* 0x0000002e002e7308 */ /* 0x000fe20000000800 */
[----:B-1----:R-:W-:Y:S01]  /*4870*/  FMNMX.FTZ R5, R44, R5, !PT ;  /* 0x000000052c057209 */ /* 0x002fe20007810000 */
[----:B------:R-:W-:-:S03]  /*4880*/  IMAD.U32 R44, RZ, RZ, UR10 ;  /* 0x0000000aff2c7e24 */ /* 0x000fc6000f8e00ff */
[C---:B------:R-:W-:Y:S01]  /*4890*/  FSETP.NEU.FTZ.AND P2, PT, R5.reuse, -INF , PT ;  /* 0xff8000000500780b */ /* 0x040fe20003f5d000 */
[----:B------:R-:W-:-:S02]  /*48a0*/  FFMA.FTZ R44, R5, R44, -8 ;  /* 0xc1000000052c7423 */ /* 0x000fc4000001002c */
        /* <DEDUP_REMOVED lines=16> */
[----:B------:R-:W-:Y:S01]  /*49b0*/  MUFU.EX2 R42, R42 ;  /* 0x0000002a002a7308 */ /* 0x000fe20000000800 */
[----:B------:R-:W-:-:S01]  /*49c0*/  FADD.FTZ R30, R2, R71 ;  /* 0x00000047021e7221 */ /* 0x000fc20000010000 */
[--C-:B------:R-:W-:Y:S01]  /*49d0*/  FFMA.FTZ R7, R7, UR10, -R44.reuse ;  /* 0x0000000a07077c23 */ /* 0x100fe2000801082c */
[----:B------:R-:W-:-:S01]  /*49e0*/  FFMA.FTZ R83, R9, UR10, -R44 ;  /* 0x0000000a09537c23 */ /* 0x000fc2000801082c */
[----:B------:R-:W-:Y:S01]  /*49f0*/  FFMA.FTZ R9, R12, UR10, -R44 ;  /* 0x0000000a0c097c23 */ /* 0x000fe2000801082c */
[----:B------:R-:W-:-:S01]  /*4a00*/  FADD.FTZ R85, R73, R30 ;  /* 0x0000001e49557221 */ /* 0x000fc20000010000 */
[--C-:B------:R-:W-:Y:S01]  /*4a10*/  FFMA.FTZ R12, R27, UR10, -R44.reuse ;  /* 0x0000000a1b0c7c23 */ /* 0x100fe2000801082c */
[----:B------:R-:W-:-:S01]  /*4a20*/  FFMA.FTZ R27, R31, UR10, -R44 ;  /* 0x0000000a1f1b7c23 */ /* 0x000fc2000801082c */
[----:B------:R-:W0:Y:S01]  /*4a30*/  MUFU.EX2 R77, R77 ;  /* 0x0000004d004d7308 */ /* 0x000e220000000800 */
[----:B------:R-:W-:-:S01]  /*4a40*/  FADD.FTZ R30, R74, R85 ;  /* 0x000000554a1e7221 */ /* 0x000fc20000010000 */
[--C-:B------:R-:W-:Y:S01]  /*4a50*/  FFMA.FTZ R31, R32, UR10, -R44.reuse ;  /* 0x0000000a201f7c23 */ /* 0x100fe2000801082c */
[----:B------:R-:W-:-:S01]  /*4a60*/  FFMA.FTZ R32, R33, UR10, -R44 ;  /* 0x0000000a21207c23 */ /* 0x000fc2000801082c */
[----:B------:R-:W-:Y:S01]  /*4a70*/  FFMA.FTZ R43, R43, UR10, -R44 ;  /* 0x0000000a2b2b7c23 */ /* 0x000fe2000801082c */
[----:B------:R-:W-:-:S01]  /*4a80*/  FADD.FTZ R85, R75, R30 ;  /* 0x0000001e4b557221 */ /* 0x000fc20000010000 */
        /* <DEDUP_REMOVED lines=14> */
[----:B------:R-:W-:-:S02]  /*4b70*/  FFMA.FTZ R25, R25, UR10, -R44 ;  /* 0x0000000a19197c23 */ /* 0x000fc4000801082c */
[----:B------:R-:W-:-:S02]  /*4b80*/  FADD.FTZ R73, R67, R70 ;  /* 0x0000004643497221 */ /* 0x000fc40000010000 */
[----:B------:R-:W0:Y:S01]  /*4b90*/  MUFU.EX2 R4, R4 ;  /* 0x0000000400047308 */ /* 0x000e220000000800 */
[----:B-1----:R-:W-:-:S01]  /*4ba0*/  FADD.FTZ R50, R48, R33 ;  /* 0x0000002130327221 */ /* 0x002fc20000010000 */
[----:B------:R-:W-:Y:S01]  /*4bb0*/  FADD.FTZ R62, R66, R73 ;  /* 0x00000049423e7221 */ /* 0x000fe20000010000 */
[----:B------:R-:W-:-:S03]  /*4bc0*/  FFMA.FTZ R33, R41, UR10, -R44 ;  /* 0x0000000a29217c23 */ /* 0x000fc6000801082c */
[----:B------:R-:W-:Y:S02]  /*4bd0*/  FADD.FTZ R41, R59, R62 ;  /* 0x0000003e3b297221 */ /* 0x000fe40000010000 */
[----:B------:R-:W1:Y:S01]  /*4be0*/  MUFU.EX2 R7, R7 ;  /* 0x0000000700077308 */ /* 0x000e620000000800 */
[----:B--2---:R-:W-:-:S01]  /*4bf0*/  FADD.FTZ R39, R79, R50 ;  /* 0x000000324f277221 */ /* 0x004fc20000010000 */
[----:B------:R-:W-:Y:S01]  /*4c00*/  FADD.FTZ R68, R68, R41 ;  /* 0x0000002944447221 */ /* 0x000fe20000010000 */
[----:B------:R-:W-:-:S03]  /*4c10*/  F2FP.SATFINITE.E4M3.F32.PACK_AB_MERGE_C R48, R79, R48, RZ ;  /* 0x000000304f30723e */ /* 0x000fc600048070ff */
[----:B------:R-:W-:Y:S01]  /*4c20*/  FADD.FTZ R41, R65, R68 ;  /* 0x0000004441297221 */ /* 0x000fe20000010000 */
[----:B------:R-:W-:Y:S01]  /*4c30*/  F2FP.SATFINITE.E4M3.F32.PACK_AB_MERGE_C R149, R77, R42, R48 ;  /* 0x0000002a4d95723e */ /* 0x000fe20004807030 */
[----:B------:R-:W2:Y:S01]  /*4c40*/  MUFU.EX2 R8, R8 ;  /* 0x0000000800087308 */ /* 0x000ea20000000800 */
[----:B0-----:R-:W-:-:S01]  /*4c50*/  FADD.FTZ R50, R4, R39 ;  /* 0x0000002704327221 */ /* 0x001fc20000010000 */
[----:B------:R-:W-:-:S04]  /*4c60*/  FADD.FTZ R62, R64, R41 ;  /* 0x00000029403e7221 */ /* 0x000fc80000010000 */
[----:B------:R-:W-:Y:S02]  /*4c70*/  FADD.FTZ R63, R63, R62 ;  /* 0x0000003e3f3f7221 */ /* 0x000fe40000010000 */
[----:B------:R-:W0:Y:S01]  /*4c80*/  MUFU.EX2 R83, R83 ;  /* 0x0000005300537308 */ /* 0x000e220000000800 */
[----:B-1----:R-:W-:-:S01]  /*4c90*/  FADD.FTZ R39, R7, R50 ;  /* 0x0000003207277221 */ /* 0x002fc20000010000 */
[----:B------:R-:W-:-:S04]  /*4ca0*/  FADD.FTZ R72, R72, R63 ;  /* 0x0000003f48487221 */ /* 0x000fc80000010000 */
[----:B------:R-:W-:Y:S02]  /*4cb0*/  FADD.FTZ R41, R57, R72 ;  /* 0x0000004839297221 */ /* 0x000fe40000010000 */
[----:B------:R-:W1:Y:S01]  /*4cc0*/  MUFU.EX2 R9, R9 ;  /* 0x0000000900097308 */ /* 0x000e620000000800 */
[----:B--2---:R-:W-:-:S07]  /*4cd0*/  FADD.FTZ R2, R8, R39 ;  /* 0x0000002708027221 */ /* 0x004fce0000010000 */
[----:B------:R-:W2:Y:S01]  /*4ce0*/  MUFU.EX2 R10, R10 ;  /* 0x0000000a000a7308 */ /* 0x000ea20000000800 */
[----:B0-----:R-:W-:-:S01]  /*4cf0*/  FADD.FTZ R2, R83, R2 ;  /* 0x0000000253027221 */ /* 0x001fc20000010000 */
[----:B------:R-:W-:-:S04]  /*4d00*/  F2FP.SATFINITE.E4M3.F32.PACK_AB_MERGE_C R83, R83, R8, RZ ;  /* 0x000000085353723e */ /* 0x000fc800048070ff */
[----:B------:R-:W-:Y:S02]  /*4d10*/  F2FP.SATFINITE.E4M3.F32.PACK_AB_MERGE_C R151, R7, R4, R83 ;  /* 0x000000040797723e */ /* 0x000fe40004807053 */
[----:B------:R-:W0:Y:S01]  /*4d20*/  MUFU.EX2 R11, R11 ;  /* 0x0000000b000b7308 */ /* 0x000e220000000800 */
[----:B-1----:R-:W-:-:S07]  /*4d30*/  FADD.FTZ R39, R9, R2 ;  /* 0x0000000209277221 */ /* 0x002fce0000010000 */
[----:B------:R-:W1:Y:S01]  /*4d40*/  MUFU.EX2 R14, R14 ;  /* 0x0000000e000e7308 */ /* 0x000e620000000800 */
[----:B--2---:R-:W-:-:S07]  /*4d50*/  FADD.FTZ R50, R10, R39 ;  /* 0x000000270a327221 */ /* 0x004fce0000010000 */
[----:B------:R-:W2:Y:S01]  /*4d60*/  MUFU.EX2 R12, R12 ;  /* 0x0000000c000c7308 */ /* 0x000ea20000000800 */
[----:B0-----:R-:W-:-:S01]  /*4d70*/  FADD.FTZ R39, R11, R50 ;  /* 0x000000320b277221 */ /* 0x001fc20000010000 */
[----:B------:R-:W-:-:S04]  /*4d80*/  F2FP.SATFINITE.E4M3.F32.PACK_AB_MERGE_C R50, R54, R53, RZ ;  /* 0x000000353632723e */ /* 0x000fc800048070ff */
[C---:B------:R-:W-:Y:S01]  /*4d90*/  F2FP.SATFINITE.E4M3.F32.PACK_AB_MERGE_C R140, R52.reuse, R57, R50 ;  /* 0x00000039348c723e */ /* 0x040fe20004807032 */
[----:B------:R-:W-:-:S01]  /*4da0*/  FADD.FTZ R52, R52, R41 ;  /* 0x0000002934347221 */ /* 0x000fc20000010000 */
[----:B------:R-:W0:Y:S01]  /*4db0*/  MUFU.EX2 R13, R13 ;  /* 0x0000000d000d7308 */ /* 0x000e220000000800 */
[----:B-1----:R-:W-:-:S02]  /*4dc0*/  FADD.FTZ R39, R14, R39 ;  /* 0x000000270e277221 */ /* 0x002fc40000010000 */
[----:B------:R-:W-:-:S04]  /*4dd0*/  FADD.FTZ R53, R53, R52 ;  /* 0x0000003435357221 */ /* 0x000fc80000010000 */
[----:B------:R-:W-:Y:S01]  /*4de0*/  FADD.FTZ R54, R54, R53 ;  /* 0x0000003536367221 */ /* 0x000fe20000010000 */
[----:B------:R-:W1:Y:S01]  /*4df0*/  MUFU.EX2 R26, R26 ;  /* 0x0000001a001a7308 */ /* 0x000e620000000800 */
[----:B--2---:R-:W-:-:S01]  /*4e00*/  FADD.FTZ R62, R12, R39 ;  /* 0x000000270c3e7221 */ /* 0x004fc20000010000 */
[----:B------:R-:W-:Y:S01]  /*4e10*/  FFMA.FTZ R39, R20, UR10, -R44 ;  /* 0x0000000a14277c23 */ /* 0x000fe2000801082c */
[----:B------:R-:W-:-:S05]  /*4e20*/  F2FP.SATFINITE.E4M3.F32.PACK_AB_MERGE_C R44, R69, R46, RZ ;  /* 0x0000002e452c723e */ /* 0x000fca00048070ff */
[----:B------:R-:W2:Y:S01]  /*4e30*/  MUFU.EX2 R29, R29 ;  /* 0x0000001d001d7308 */ /* 0x000ea20000000800 */
[----:B0-----:R-:W-:-:S07]  /*4e40*/  FADD.FTZ R41, R13, R62 ;  /* 0x0000003e0d297221 */ /* 0x001fce0000010000 */
[----:B------:R-:W0:Y:S01]  /*4e50*/  MUFU.EX2 R27, R27 ;  /* 0x0000001b001b7308 */ /* 0x000e220000000800 */
[----:B-1----:R-:W-:-:S07]  /*4e60*/  FADD.FTZ R20, R26, R41 ;  /* 0x000000291a147221 */ /* 0x002fce0000010000 */
[----:B------:R-:W-:Y:S01]  /*4e70*/  MUFU.EX2 R55, R55 ;  /* 0x0000003700377308 */ /* 0x000fe20000000800 */
[----:B--2---:R-:W-:-:S01]  /*4e80*/  FADD.FTZ R20, R29, R20 ;  /* 0x000000141d147221 */ /* 0x004fc20000010000 */
[----:B------:R-:W-:-:S04]  /*4e90*/  F2FP.SATFINITE.E4M3.F32.PACK_AB_MERGE_C R26, R29, R26, RZ ;  /* 0x0000001a1d1a723e */ /* 0x000fc800048070ff */
[----:B------:R-:W-:Y:S02]  /*4ea0*/  F2FP.SATFINITE.E4M3.F32.PACK_AB_MERGE_C R147, R13, R12, R26 ;  /* 0x0000000c0d93723e */ /* 0x000fe4000480701a */
[----:B------:R-:W1:Y:S01]  /*4eb0*/  MUFU.EX2 R56, R56 ;  /* 0x0000003800387308 */ /* 0x000e620000000800 */
[----:B0-----:R-:W-:-:S07]  /*4ec0*/  FADD.FTZ R41, R27, R20 ;  /* 0x000000141b297221 */ /* 0x001fce0000010000 */
[----:B------:R-:W0:Y:S08]  /*4ed0*/  MUFU.EX2 R28, R28 ;  /* 0x0000001c001c7308 */ /* 0x000e300000000800 */
[----:B------:R-:W2:Y:S01]  /*4ee0*/  MUFU.EX2 R31, R31 ;  /* 0x0000001f001f7308 */ /* 0x000ea20000000800 */
[----:B-1----:R-:W-:Y:S01]  /*4ef0*/  F2FP.SATFINITE.E4M3.F32.PACK_AB_MERGE_C R142, R56, R55, R44 ;  /* 0x00000037388e723e */ /* 0x002fe2000480702c */
[----:B------:R-:W-:-:S04]  /*4f00*/  FADD.FTZ R55, R55, R54 ;  /* 0x0000003637377221 */ /* 0x000fc80000010000 */
[----:B------:R-:W-:Y:S02]  /*4f10*/  FADD.FTZ R55, R56, R55 ;  /* 0x0000003738377221 */ /* 0x000fe40000010000 */
[----:B------:R-:W1:Y:S01]  /*4f20*/  MUFU.EX2 R32, R32 ;  /* 0x0000002000207308 */ /* 0x000e620000000800 */
[----:B0-----:R-:W-:-:S01]  /*4f30*/  FADD.FTZ R44, R28, R41 ;  /* 0x000000291c2c7221 */ /* 0x001fc20000010000 */
[----:B------:R-:W-:Y:S01]  /*4f40*/  F2FP.SATFINITE.E4M3.F32.PACK_AB_MERGE_C R41, R14, R11, RZ ;  /* 0x0000000b0e29723e */ /* 0x000fe200048070ff */
[----:B------:R-:W-:-:S03]  /*4f50*/  FADD.FTZ R46, R46, R55 ;  /* 0x000000372e2e7221 */ /* 0x000fc60000010000 */
[----:B------:R-:W-:Y:S01]  /*4f60*/  F2FP.SATFINITE.E4M3.F32.PACK_AB_MERGE_C R145, R10, R9, R41 ;  /* 0x000000090a91723e */ /* 0x000fe20004807029 */
[----:B------:R-:W-:-:S01]  /*4f70*/  FADD.FTZ R69, R69, R46 ;  /* 0x0000002e45457221 */ /* 0x000fc20000010000 */
[----:B------:R-:W0:Y:S01]  /*4f80*/  MUFU.EX2 R30, R30 ;  /* 0x0000001e001e7308 */ /* 0x000e220000000800 */
[----:B--2---:R-:W-:-:S07]  /*4f90*/  FADD.FTZ R11, R31, R44 ;  /* 0x0000002c1f0b7221 */ /* 0x004fce0000010000 */
[----:B------:R-:W2:Y:S01]  /*4fa0*/  MUFU.EX2 R33, R33 ;  /* 0x0000002100217308 */ /* 0x000ea20000000800 */
[----:B-1----:R-:W-:-:S01]  /*4fb0*/  FADD.FTZ R11, R32, R11 ;  /* 0x0000000b200b7221 */ /* 0x002fc20000010000 */
[----:B------:R-:W-:-:S04]  /*4fc0*/  F2FP.SATFINITE.E4M3.F32.PACK_AB_MERGE_C R31, R32, R31, RZ ;  /* 0x0000001f201f723e */ /* 0x000fc800048070ff */
[----:B------:R-:W-:Y:S02]  /*4fd0*/  F2FP.SATFINITE.E4M3.F32.PACK_AB_MERGE_C R141, R28, R27, R31 ;  /* 0x0000001b1c8d723e */ /* 0x000fe4000480701f */
[----:B------:R-:W1:Y:S01]  /*4fe0*/  MUFU.EX2 R43, R43 ;  /* 0x0000002b002b7308 */ /* 0x000e620000000800 */
[----:B0-----:R-:W-:-:S07]  /*4ff0*/  FADD.FTZ R14, R30, R11 ;  /* 0x0000000b1e0e7221 */ /* 0x001fce0000010000 */
[----:B------:R-:W-:Y:S01]  /*5000*/  MUFU.EX2 R40, R40 ;  /* 0x0000002800287308 */ /* 0x000fe20000000800 */
[----:B--2---:R-:W-:-:S07]  /*5010*/  FADD.FTZ R14, R33, R14 ;  /* 0x0000000e210e7221 */ /* 0x004fce0000010000 */
[----:B------:R-:W-:Y:S01]  /*5020*/  MUFU.EX2 R37, R37 ;  /* 0x0000002500257308 */ /* 0x000fe20000000800 */
[----:B-1----:R-:W-:-:S07]  /*5030*/  FADD.FTZ R7, R43, R14 ;  /* 0x0000000e2b077221 */ /* 0x002fce0000010000 */
[----:B------:R-:W0:Y:S08]  /*5040*/  MUFU.EX2 R2, R45 ;  /* 0x0000002d00027308 */ /* 0x000e300000000800 */
[----:B------:R-:W-:Y:S08]  /*5050*/  MUFU.EX2 R38, R38 ;  /* 0x0000002600267308 */ /* 0x000ff00000000800 */
[----:B------:R-:W-:Y:S01]  /*5060*/  MUFU.EX2 R81, R81 ;  /* 0x0000005100517308 */ /* 0x000fe20000000800 */
[C---:B0-----:R-:W-:Y:S01]  /*5070*/  F2FP.SATFINITE.E4M3.F32.PACK_AB_MERGE_C R43, R2.reuse, R43, RZ ;  /* 0x0000002b022b723e */ /* 0x041fe200048070ff */
[----:B------:R-:W-:-:S03]  /*5080*/  FADD.FTZ R2, R2, R7 ;  /* 0x0000000702027221 */ /* 0x000fc60000010000 */
[----:B------:R-:W-:-:S03]  /*5090*/  F2FP.SATFINITE.E4M3.F32.PACK_AB_MERGE_C R143, R33, R30, R43 ;  /* 0x0000001e218f723e */ /* 0x000fc6000480702b */
[----:B------:R-:W0:Y:S08]  /*50a0*/  MUFU.EX2 R47, R47 ;  /* 0x0000002f002f7308 */ /* 0x000e300000000800 */
[----:B------:R-:W1:Y:S08]  /*50b0*/  MUFU.EX2 R50, R49 ;  /* 0x0000003100327308 */ /* 0x000e700000000800 */
[----:B------:R-:W2:Y:S01]  /*50c0*/  MUFU.EX2 R51, R51 ;  /* 0x0000003300337308 */ /* 0x000ea20000000800 */
[----:B0-----:R-:W-:-:S07]  /*50d0*/  FADD.FTZ R7, R47, R2 ;  /* 0x000000022f077221 */ /* 0x001fce0000010000 */
[----:B------:R-:W-:Y:S01]  /*50e0*/  MUFU.EX2 R34, R34 ;  /* 0x0000002200227308 */ /* 0x000fe20000000800 */
[----:B-1----:R-:W-:-:S07]  /*50f0*/  FADD.FTZ R2, R50, R7 ;  /* 0x0000000732027221 */ /* 0x002fce0000010000 */
[----:B------:R-:W0:Y:S01]  /*5100*/  MUFU.EX2 R3, R3 ;  /* 0x0000000300037308 */ /* 0x000e220000000800 */
[----:B--2---:R-:W-:-:S07]  /*5110*/  FADD.FTZ R7, R51, R2 ;  /* 0x0000000233077221 */ /* 0x004fce0000010000 */
[----:B------:R1:W2:Y:S08]  /*5120*/  MUFU.EX2 R20, R15 ;  /* 0x0000000f00147308 */ /* 0x0002b00000000800 */
[----:B------:R-:W-:Y:S01]  /*5130*/  MUFU.EX2 R36, R36 ;  /* 0x0000002400247308 */ /* 0x000fe20000000800 */
[----:B-1----:R-:W-:Y:S02]  /*5140*/  F2FP.SATFINITE.E4M3.F32.PACK_AB_MERGE_C R15, R37, R40, RZ ;  /* 0x00000028250f723e */ /* 0x002fe400048070ff */
[----:B0-----:R-:W-:-:S02]  /*5150*/  F2FP.SATFINITE.E4M3.F32.PACK_AB_MERGE_C R4, R3, R34, RZ ;  /* 0x000000220304723e */ /* 0x001fc400048070ff */
[C---:B------:R-:W-:Y:S01]  /*5160*/  F2FP.SATFINITE.E4M3.F32.PACK_AB_MERGE_C R136, R81.reuse, R38, R15 ;  /* 0x000000265188723e */ /* 0x040fe2000480700f */
[----:B------:R-:W-:Y:S02]  /*5170*/  FADD.FTZ R38, R38, R69 ;  /* 0x0000004526267221 */ /* 0x000fe40000010000 */
[----:B------:R-:W0:Y:S01]  /*5180*/  MUFU.EX2 R35, R35 ;  /* 0x0000002300237308 */ /* 0x000e220000000800 */
[C---:B--2---:R-:W-:Y:S01]  /*5190*/  F2FP.SATFINITE.E4M3.F32.PACK_AB_MERGE_C R51, R20.reuse, R51, RZ ;  /* 0x000000331433723e */ /* 0x044fe200048070ff */
[----:B------:R-:W-:Y:S01]  /*51a0*/  FADD.FTZ R81, R81, R38 ;  /* 0x0000002651517221 */ /* 0x000fe20000010000 */
[----:B------:R-:W-:-:S02]  /*51b0*/  FADD.FTZ R20, R20, R7 ;  /* 0x0000000714147221 */ /* 0x000fc40000010000 */
[----:B------:R-:W-:Y:S01]  /*51c0*/  F2FP.SATFINITE.E4M3.F32.PACK_AB_MERGE_C R137, R50, R47, R51 ;  /* 0x0000002f3289723e */ /* 0x000fe20004807033 */
[----:B------:R-:W-:-:S02]  /*51d0*/  FADD.FTZ R40, R40, R81 ;  /* 0x0000005128287221 */ /* 0x000fc40000010000 */
[----:B------:R-:W1:Y:S02]  /*51e0*/  MUFU.EX2 R39, R39 ;  /* 0x0000002700277308 */ /* 0x000e640000000800 */
[----:B------:R-:W-:-:S06]  /*51f0*/  FADD.FTZ R37, R37, R40 ;  /* 0x0000002825257221 */ /* 0x000fcc0000010000 */
[----:B------:R-:W2:Y:S01]  /*5200*/  MUFU.EX2 R8, R21 ;  /* 0x0000001500087308 */ /* 0x000ea20000000800 */
[----:B0-----:R-:W-:Y:S01]  /*5210*/  F2FP.SATFINITE.E4M3.F32.PACK_AB_MERGE_C R138, R35, R36, R4 ;  /* 0x00000024238a723e */ /* 0x001fe20004807004 */
[----:B------:R-:W-:-:S04]  /*5220*/  FADD.FTZ R36, R36, R37 ;  /* 0x0000002524247221 */ /* 0x000fc80000010000 */
[----:B------:R-:W-:Y:S02]  /*5230*/  FADD.FTZ R35, R35, R36 ;  /* 0x0000002423237221 */ /* 0x000fe40000010000 */
[----:B------:R-:W-:Y:S01]  /*5240*/  MUFU.EX2 R24, R24 ;  /* 0x0000001800187308 */ /* 0x000fe20000000800 */
[----:B-1----:R-:W-:-:S01]  /*5250*/  FADD.FTZ R7, R39, R20 ;  /* 0x0000001427077221 */ /* 0x002fc20000010000 */
[----:B------:R-:W-:-:S04]  /*5260*/  FADD.FTZ R4, R34, R35 ;  /* 0x0000002322047221 */ /* 0x000fc80000010000 */
[----:B------:R-:W-:Y:S02]  /*5270*/  FADD.FTZ R4, R3, R4 ;  /* 0x0000000403047221 */ /* 0x000fe40000010000 */
[----:B------:R-:W0:Y:S01]  /*5280*/  MUFU.EX2 R25, R25 ;  /* 0x0000001900197308 */ /* 0x000e220000000800 */
[----:B--2---:R-:W-:-:S01]  /*5290*/  FADD.FTZ R7, R8, R7 ;  /* 0x0000000708077221 */ /* 0x004fc20000010000 */
[----:B0-----:R-:W-:-:S03]  /*52a0*/  F2FP.SATFINITE.E4M3.F32.PACK_AB_MERGE_C R2, R25, R24, RZ ;  /* 0x000000181902723e */ /* 0x001fc600048070ff */
[----:B------:R-:W-:Y:S01]  /*52b0*/  FADD.FTZ R24, R24, R7 ;  /* 0x0000000718187221 */ /* 0x000fe20000010000 */
[----:B------:R-:W-:-:S03]  /*52c0*/  F2FP.SATFINITE.E4M3.F32.PACK_AB_MERGE_C R139, R8, R39, R2 ;  /* 0x00000027088b723e */ /* 0x000fc60004807002 */
[----:B------:R-:W-:Y:S01]  /*52d0*/  FADD.FTZ R3, R25, R24 ;  /* 0x0000001819037221 */ /* 0x000fe20000010000 */
[----:B------:R-:W-:Y:S01]  /*52e0*/  VIADD R2, R88, 0xfffffffe ;  /* 0xfffffffe58027836 */ /* 0x000fe20000000000 */
[----:B------:R-:W-:Y:S06]  /*52f0*/  @P2 BRA `(.L_x_689) ;  /* 0x0000000000442947 */ /* 0x000fec0003800000 */
        /* <DEDUP_REMOVED lines=10> */
.L_x_690:
[----:B------:R-:W-:-:S11]  /*53a0*/  UISETP.NE.AND UP2, UPT, UR7, 0x1, UPT ;  /* 0x000000010700788c */ /* 0x000fd6000bf45270 */
[----:B------:R-:W-:Y:S02]  /*53b0*/  @UP2 ULDC.64 UR18, c[0x0][0x9e8] ;  /* 0x00027a0000122ab9 */ /* 0x000fe40000000a00 */
[----:B------:R-:W-:-:S04]  /*53c0*/  UIMAD.WIDE.U32 UR14, UR11, UR18, URZ ;  /* 0x000000120b0e72a5 */ /* 0x000fc8000f8e003f */
[----:B------:R-:W-:-:S12]  /*53d0*/  @UP2 USHF.R.U32.HI UR11, URZ, UR19, UR15 ;  /* 0x000000133f0b2299 */ /* 0x000fd8000801160f */
.L_x_691:
[----:B------:R-:W-:-:S04]  /*53e0*/  UIMAD UR7, UR11, UR7, UR7 ;  /* 0x000000070b0772a4 */ /* 0x000fc8000f8e0207 */
[----:B------:R-:W-:-:S04]  /*53f0*/  UISETP.LT.AND UP2, UPT, UR6, UR7, UPT ;  /* 0x000000070600728c */ /* 0x000fc8000bf41270 */
[----:B------:R-:W-:-:S12]  /*5400*/  USEL UR6, UR6, UR7, UP2 ;  /* 0x0000000706067287 */ /* 0x000fd80009000000 */
.L_x_689:
[----:B------:R-:W-:Y:S01]  /*5410*/  USHF.R.S32.HI UR7, URZ, 0x1f, UR6 ;  /* 0x0000001f3f077899 */ /* 0x000fe20008011406 */
[----:B------:R-:W-:Y:S02]  /*5420*/  CS2R R134, SRZ ;  /* 0x0000000000867805 */ /* 0x000fe4000001ff00 */
[----:B------:R-:W-:Y:S02]  /*5430*/  CS2R R132, SRZ ;  /* 0x0000000000847805 */ /* 0x000fe4000001ff00 */
[----:B------:R-:W-:Y:S01]  /*5440*/  CS2R R130, SRZ ;  /* 0x0000000000827805 */ /* 0x000fe2000001ff00 */
[----:B------:R-:W-:Y:S01]  /*5450*/  ULEA.HI UR7, UR7, UR6, URZ, 0x7 ;  /* 0x0000000607077291 */ /* 0x000fe2000f8f383f */
[----:B------:R-:W-:Y:S02]  /*5460*/  CS2R R128, SRZ ;  /* 0x0000000000807805 */ /* 0x000fe4000001ff00 */
[----:B------:R-:W-:Y:S02]  /*5470*/  CS2R R126, SRZ ;  /* 0x00000000007e7805 */ /* 0x000fe4000001ff00 */
[----:B------:R-:W-:Y:S01]  /*5480*/  CS2R R124, SRZ ;  /* 0x00000000007c7805 */ /* 0x000fe2000001ff00 */
[----:B------:R-:W-:Y:S01]  /*5490*/  USHF.R.S32.HI UR7, URZ, 0x7, UR7 ;  /* 0x000000073f077899 */ /* 0x000fe20008011407 */
[----:B------:R-:W-:-:S02]  /*54a0*/  CS2R R122, SRZ ;  /* 0x00000000007a7805 */ /* 0x000fc4000001ff00 */
[----:B------:R-:W-:Y:S02]  /*54b0*/  CS2R R120, SRZ ;  /* 0x0000000000787805 */ /* 0x000fe4000001ff00 */
[----:B------:R-:W-:Y:S01]  /*54c0*/  CS2R R118, SRZ ;  /* 0x0000000000767805 */ /* 0x000fe2000001ff00 */
[----:B------:R-:W-:Y:S01]  /*54d0*/  UISETP.LT.AND UP2, UPT, UR43, UR7, UPT ;  /* 0x000000072b00728c */ /* 0x000fe2000bf41270 */
[----:B------:R-:W-:Y:S02]  /*54e0*/  CS2R R116, SRZ ;  /* 0x0000000000747805 */ /* 0x000fe4000001ff00 */
[----:B------:R-:W-:Y:S02]  /*54f0*/  CS2R R114, SRZ ;  /* 0x0000000000727805 */ /* 0x000fe4000001ff00 */
[----:B------:R-:W-:Y:S01]  /*5500*/  CS2R R112, SRZ ;  /* 0x0000000000707805 */ /* 0x000fe2000001ff00 */
[----:B------:R-:W-:Y:S01]  /*5510*/  USEL UR18, UR43, UR7, !UP2 ;  /* 0x000000072b127287 */ /* 0x000fe2000d000000 */
[----:B------:R-:W-:-:S02]  /*5520*/  CS2R R110, SRZ ;  /* 0x00000000006e7805 */ /* 0x000fc4000001ff00 */
[----:B------:R-:W-:Y:S02]  /*5530*/  CS2R R108, SRZ ;  /* 0x00000000006c7805 */ /* 0x000fe4000001ff00 */
[----:B------:R-:W-:Y:S02]  /*5540*/  CS2R R106, SRZ ;  /* 0x00000000006a7805 */ /* 0x000fe4000001ff00 */
[----:B------:R-:W-:Y:S02]  /*5550*/  CS2R R104, SRZ ;  /* 0x0000000000687805 */ /* 0x000fe4000001ff00 */
[----:B------:R-:W-:Y:S02]  /*5560*/  CS2R R102, SRZ ;  /* 0x0000000000667805 */ /* 0x000fe4000001ff00 */
[----:B------:R-:W-:Y:S02]  /*5570*/  ISETP.GE.AND P2, PT, R2, UR18, PT ;  /* 0x0000001202007c0c */ /* 0x000fe4000bf46270 */
[----:B------:R-:W-:-:S02]  /*5580*/  CS2R R100, SRZ ;  /* 0x0000000000647805 */ /* 0x000fc4000001ff00 */
[----:B------:R-:W-:Y:S02]  /*5590*/  CS2R R98, SRZ ;  /* 0x0000000000627805 */ /* 0x000fe4000001ff00 */
[----:B------:R-:W-:Y:S02]  /*55a0*/  CS2R R96, SRZ ;  /* 0x0000000000607805 */ /* 0x000fe4000001ff00 */
[----:B------:R-:W-:Y:S02]  /*55b0*/  CS2R R94, SRZ ;  /* 0x00000000005e7805 */ /* 0x000fe4000001ff00 */
[----:B------:R-:W-:Y:S02]  /*55c0*/  CS2R R92, SRZ ;  /* 0x00000000005c7805 */ /* 0x000fe4000001ff00 */
[----:B------:R-:W-:Y:S02]  /*55d0*/  CS2R R90, SRZ ;  /* 0x00000000005a7805 */ /* 0x000fe4000001ff00 */
[----:B------:R-:W-:Y:S01]  /*55e0*/  CS2R R88, SRZ ;  /* 0x0000000000587805 */ /* 0x000fe2000001ff00 */
[----:B------:R-:W-:Y:S06]  /*55f0*/  @!P2 BRA `(.L_x_692) ;  /* 0x000000340038a947 */ /* 0x000fec0003800000 */
[----:B------:R-:W-:Y:S01]  /*5600*/  IMAD.MOV.U32 R135, RZ, RZ, RZ ;  /* 0x000000ffff877224 */ /* 0x000fe200078e00ff */
[----:B------:R-:W-:Y:S01]  /*5610*/  ULDC UR22, c[0x0][0x9e4] ;  /* 0x0002790000167ab9 */ /* 0x000fe20000000800 */
[----:B------:R-:W-:Y:S01]  /*5620*/  ULDC UR19, c[0x0][0x988] ;  /* 0x0002620000137ab9 */ /* 0x000fe20000000800 */
[----:B------:R-:W-:-:S05]  /*5630*/  ULDC UR23, c[0x0][0x9e0] ;  /* 0x0002780000177ab9 */ /* 0x000fca0000000800 */
.L_x_710:
[----:B------:R-:W-:-:S04]  /*5640*/  UIADD3 UR20, UR37, 0x1, URZ ;  /* 0x0000000125147890 */ /* 0x000fc8000fffe03f */
[----:B------:R-:W-:-:S04]  /*5650*/  UISETP.NE.AND UP2, UPT, UR20, 0x2, UPT ;  /* 0x000000021400788c */ /* 0x000fc8000bf45270 */
[----:B------:R-:W-:Y:S02]  /*5660*/  USEL UR21, URZ, 0x1, UP2 ;  /* 0x000000013f157887 */ /* 0x000fe40009000000 */
[----:B------:R-:W-:Y:S02]  /*5670*/  USEL UR20, UR20, URZ, UP2 ;  /* 0x0000003f14147287 */ /* 0x000fe40009000000 */
[----:B------:R-:W-:Y:S01]  /*5680*/  ULOP3.LUT UR21, UR36, UR21, URZ, 0x3c, !UPT ;  /* 0x0000001524157292 */ /* 0x000fe2000f8e3c3f */
[----:B------:R-:W-:Y:S11]  /*5690*/  @!P0 BRA `(.L_x_693) ;  /* 0x0000000000048947 */ /* 0x000ff60003800000 */
[----:B------:R-:W-:Y:S01]  /*56a0*/  BPT.TRAP 0x1 ;  /* 0x000000040000795c */ /* 0x000fe20000300000 */
.L_x_693:
[----:B------:R-:W-:Y:S01]  /*56b0*/  ULEA UR6, UR20, UR45, 0x3 ;  /* 0x0000002d14067291 */ /* 0x000fe2000f8e183f */
[----:B------:R-:W-:-:S05]  /*56c0*/  IMAD.U32 R7, RZ, RZ, UR21 ;  /* 0x00000015ff077e24 */ /* 0x000fca000f8e00ff */
[----:B------:R-:W-:-:S04]  /*56d0*/  SHF.L.U32 R7, R7, 0x1f, RZ ;  /* 0x0000001f07077819 */ /* 0x000fc800000006ff */
[----:B------:R0:W1:Y:S01]  /*56e0*/  SYNCS.PHASECHK.TRANS64.TRYWAIT P2, [UR6+0x19c30], R7 ;  /* 0x019c3007ff0075a7 */ /* 0x0000620008040146 */
[----:B------:R-:W-:Y:S05]  /*56f0*/  @!P0 BRA `(.L_x_694) ;  /* 0x0000000000048947 */ /* 0x000fea0003800000 */
[----:B------:R-:W-:Y:S01]  /*5700*/  BPT.TRAP 0x1 ;  /* 0x000000040000795c */ /* 0x000fe20000300000 */
.L_x_694:
[----:B-1----:R-:W-:Y:S05]  /*5710*/  @P2 BRA `(.L_x_695) ;  /* 0x0000000000082947 */ /* 0x002fea0003800000 */
[----:B------:R-:W1:Y:S02]  /*5720*/  SYNCS.PHASECHK.TRANS64.TRYWAIT P2, [UR6+0x19c30], R7 ;  /* 0x019c3007ff0075a7 */ /* 0x000e640008040146 */
[----:B-1----:R-:W-:Y:S05]  /*5730*/  @!P2 BRA `(.L_x_696) ;  /* 0x000000f40098a947 */ /* 0x002fea0003800000 */
.L_x_695:
        /* <DEDUP_REMOVED lines=17> */
.L_x_697:
[----:B------:R-:W-:Y:S01]  /*5850*/  ULEA UR11, UR37, UR45, 0x3 ;  /* 0x0000002d250b7291 */ /* 0x000fe2000f8e183f */
[----:B01----:R-:W-:-:S05]  /*5860*/  IMAD.U32 R7, RZ, RZ, UR36 ;  /* 0x00000024ff077e24 */ /* 0x003fca000f8e00ff */
[----:B------:R-:W-:-:S04]  /*5870*/  SHF.L.U32 R7, R7, 0x1f, RZ ;  /* 0x0000001f07077819 */ /* 0x000fc800000006ff */
[----:B------:R0:W1:Y:S01]  /*5880*/  SYNCS.PHASECHK.TRANS64.TRYWAIT P2, [UR11+0x19c50], R7 ;  /* 0x019c5007ff0075a7 */ /* 0x000062000804014b */
[----:B------:R-:W-:Y:S05]  /*5890*/  @!P0 BRA `(.L_x_698) ;  /* 0x0000000000048947 */ /* 0x000fea0003800000 */
[----:B------:R-:W-:Y:S01]  /*58a0*/  BPT.TRAP 0x1 ;  /* 0x000000040000795c */ /* 0x000fe20000300000 */
.L_x_698:
[----:B-1----:R-:W-:Y:S05]  /*58b0*/  @P2 BRA `(.L_x_699) ;  /* 0x0000000000082947 */ /* 0x002fea0003800000 */
[----:B------:R-:W1:Y:S02]  /*58c0*/  SYNCS.PHASECHK.TRANS64.TRYWAIT P2, [UR11+0x19c50], R7 ;  /* 0x019c5007ff0075a7 */ /* 0x000e64000804014b */
[----:B-1----:R-:W-:Y:S05]  /*58d0*/  @!P2 BRA `(.L_x_700) ;  /* 0x000000f40048a947 */ /* 0x002fea0003800000 */
.L_x_699:
[----:B------:R-:W-:Y:S01]  /*58e0*/  UIADD3 UR6, UR45, 0x3000, URZ ;  /* 0x000030002d067890 */ /* 0x000fe2000fffe03f */
[----:B------:R-:W-:Y:S01]  /*58f0*/  WARPGROUP.ARRIVE ;  /* 0x00000000000079c5 */ /* 0x000fe20000000000 */
[----:B------:R-:W-:Y:S01]  /*5900*/  UMOV UR7, 0x40000040 ;  /* 0x4000004000077882 */ /* 0x000fe20000000000 */
[----:B------:R-:W-:Y:S01]  /*5910*/  PLOP3.LUT P2, PT, PT, PT, UP0, 0x80, 0x0 ;  /* 0x000000000000781c */ /* 0x000fe20003f4f008 */
[----:B------:R-:W-:Y:S01]  /*5920*/  USHF.R.U32.HI UR6, URZ, 0x4, UR6 ;  /* 0x000000043f067899 */ /* 0x000fe20008011606 */
[----:B------:R-:W-:Y:S01]  /*5930*/  PLOP3.LUT P3, PT, PT, PT, UP0, 0x80, 0x0 ;  /* 0x000000000000781c */ /* 0x000fe20003f6f008 */
[C---:B------:R-:W-:Y:S01]  /*5940*/  FMUL.FTZ R12, R0.reuse, R29 ;  /* 0x0000001d000c7220 */ /* 0x040fe20000410000 */
[C---:B------:R-:W-:Y:S01]  /*5950*/  FMUL.FTZ R29, R0.reuse, R40 ;  /* 0x00000028001d7220 */ /* 0x040fe20000410000 */
[----:B------:R-:W-:Y:S01]  /*5960*/  ULOP3.LUT UR6, UR6, 0x3fff, URZ, 0xc0, !UPT ;  /* 0x00003fff06067892 */ /* 0x000fe2000f8ec03f */
[C---:B------:R-:W-:Y:S01]  /*5970*/  FMUL.FTZ R40, R0.reuse, R49 ;  /* 0x0000003100287220 */ /* 0x040fe20000410000 */
[C---:B------:R-:W-:Y:S01]  /*5980*/  FMUL.FTZ R49, R0.reuse, R58 ;  /* 0x0000003a00317220 */ /* 0x040fe20000410000 */
[C---:B-1----:R-:W-:Y:S01]  /*5990*/  FMUL.FTZ R8, R0.reuse, R25 ;  /* 0x0000001900087220 */ /* 0x042fe20000410000 */
[----:B------:R-:W-:Y:S01]  /*59a0*/  ULOP3.LUT UR6, UR6, 0x10000, URZ, 0xfc, !UPT ;  /* 0x0001000006067892 */ /* 0x000fe2000f8efc3f */
[C---:B------:R-:W-:Y:S01]  /*59b0*/  FMUL.FTZ R14, R0.reuse, R31 ;  /* 0x0000001f000e7220 */ /* 0x040fe20000410000 */
[----:B------:R-:W1:Y:S01]  /*59c0*/  LDC R58, c[0x0][0x2f0] ;  /* 0x0000bc00ff3a7b82 */ /* 0x000e620000000800 */
[C---:B------:R-:W-:Y:S01]  /*59d0*/  FMUL.FTZ R25, R0.reuse, R36 ;  /* 0x0000002400197220 */ /* 0x040fe20000410000 */
[----:B------:R-:W-:Y:S01]  /*59e0*/  UIMAD UR10, UR37, 0x300, UR6 ;  /* 0x00000300250a78a4 */ /* 0x000fe2000f8e0206 */
[C---:B------:R-:W-:Y:S01]  /*59f0*/  FMUL.FTZ R31, R0.reuse, R42 ;  /* 0x0000002a001f7220 */ /* 0x040fe20000410000 */
[C---:B------:R-:W-:Y:S01]  /*5a00*/  FMUL.FTZ R42, R0.reuse, R51 ;  /* 0x00000033002a7220 */ /* 0x040fe20000410000 */
[C---:B------:R-:W-:Y:S01]  /*5a10*/  FMUL.FTZ R11, R0.reuse, R28 ;  /* 0x0000001c000b7220 */ /* 0x040fe20000410000 */
[C---:B------:R-:W-:Y:S01]  /*5a20*/  FMUL.FTZ R51, R0.reuse, R60 ;  /* 0x0000003c00337220 */ /* 0x040fe20000410000 */
[C---:B------:R-:W-:Y:S01]  /*5a30*/  FMUL.FTZ R28, R0.reuse, R39 ;  /* 0x00000027001c7220 */ /* 0x040fe20000410000 */
[----:B------:R-:W2:Y:S01]  /*5a40*/  LDC R60, c[0x0][0x288] ;  /* 0x0000a200ff3c7b82 */ /* 0x000ea20000000800 */
[----:B------:R-:W-:Y:S01]  /*5a50*/  UMOV UR6, UR10 ;  /* 0x0000000a00067c82 */ /* 0x000fe20008000000 */
[C---:B------:R-:W-:Y:S01]  /*5a60*/  FMUL.FTZ R39, R0.reuse, R48 ;  /* 0x0000003000277220 */ /* 0x040fe20000410000 */
[----:B------:R-:W-:Y:S01]  /*5a70*/  QGMMA.64x96x32.F32.E4M3.E4M3 R88, R148, gdesc[UR4], R88, gsb0 ;  /* 0x0160000494587df3 */ /* 0x000fe20008000858 */
[----:B------:R-:W-:Y:S01]  /*5a80*/  UIADD3 UR6, UR10, 0x2, URZ ;  /* 0x000000020a067890 */ /* 0x000fe2000fffe03f */
[C---:B------:R-:W-:Y:S01]  /*5a90*/  FMUL.FTZ R48, R0.reuse, R57 ;  /* 0x0000003900307220 */ /* 0x040fe20000410000 */
[----:B------:R-:W-:Y:S01]  /*5aa0*/  UMOV UR7, 0x40000040 ;  /* 0x4000004000077882 */ /* 0x000fe20000000000 */
[C---:B------:R-:W-:Y:S01]  /*5ab0*/  FMUL.FTZ R9, R0.reuse, R26 ;  /* 0x0000001a00097220 */ /* 0x040fe20000410000 */
[C---:B------:R-:W-:Y:S01]  /*5ac0*/  FMUL.FTZ R57, R0.reuse, R64 ;  /* 0x0000004000397220 */ /* 0x040fe20000410000 */
[C---:B------:R-:W-:Y:S01]  /*5ad0*/  FMUL.FTZ R26, R0.reuse, R37 ;  /* 0x00000025001a7220 */ /* 0x040fe20000410000 */
[C---:B------:R-:W-:Y:S01]  /*5ae0*/  FMUL.FTZ R64, R0.reuse, R69 ;  /* 0x0000004500407220 */ /* 0x040fe20000410000 */
[----:B------:R-:W-:Y:S01]  /*5af0*/  FMUL.FTZ R69, R0, R76 ;  /* 0x0000004c00457220 */ /* 0x000fe20000410000 */
[----:B------:R-:W-:-:S02]  /*5b00*/  IMAD.U32 R37, RZ, RZ, UR20 ;  /* 0x00000014ff257e24 */ /* 0x000fc4000f8e00ff */
[----:B0-----:R-:W-:Y:S01]  /*5b10*/  FMUL.FTZ R7, R0, R24 ;  /* 0x0000001800077220 */ /* 0x001fe20000410000 */
[----:B------:R-:W-:Y:S02]  /*5b20*/  IMAD.SHL.U32 R76, R2, 0x80, RZ ;  /* 0x00000080024c7824 */ /* 0x000fe400078e00ff */
        /* <DEDUP_REMOVED lines=44> */
[----:B------:R-:W0:Y:S08]  /*5df0*/  MUFU.TANH R7, R7 ;  /* 0x0000000700077308 */ /* 0x000e300000002400 */
[----:B------:R-:W3:Y:S08]  /*5e00*/  MUFU.TANH R8, R8 ;  /* 0x0000000800087308 */ /* 0x000ef00000002400 */
[----:B------:R-:W4:Y:S08]  /*5e10*/  MUFU.TANH R9, R9 ;  /* 0x0000000900097308 */ /* 0x000f300000002400 */
[----:B------:R-:W0:Y:S08]  /*5e20*/  MUFU.TANH R10, R10 ;  /* 0x0000000a000a7308 */ /* 0x000e300000002400 */
[----:B------:R-:W0:Y:S08]  /*5e30*/  MUFU.TANH R11, R11 ;  /* 0x0000000b000b7308 */ /* 0x000e300000002400 */
[----:B------:R-:W0:Y:S08]  /*5e40*/  MUFU.TANH R12, R12 ;  /* 0x0000000c000c7308 */ /* 0x000e300000002400 */
[----:B------:R-:W0:Y:S01]  /*5e50*/  MUFU.TANH R13, R13 ;  /* 0x0000000d000d7308 */ /* 0x000e220000002400 */
[----:B------:R-:W-:-:S02]  /*5e60*/  WARPGROUP.DEPBAR.LE gsb0, 0x0 ;  /* 0x00008000000079c5 */ /* 0x000fc40000010000 */
[----:B------:R-:W-:-:S05]  /*5e70*/  WARPGROUP.ARRIVE ;  /* 0x00000000000079c5 */ /* 0x000fca0000000000 */
[----:B------:R-:W0:Y:S01]  /*5e80*/  MUFU.TANH R14, R14 ;  /* 0x0000000e000e7308 */ /* 0x000e220000002400 */
[----:B------:R-:W-:Y:S01]  /*5e90*/  QGMMA.64x96x32.F32.E4M3.E4M3 R88, R144, gdesc[UR4], R88, gsb0 ;  /* 0x0160000490587df3 */ /* 0x000fe20008000858 */
[----:B------:R-:W-:Y:S01]  /*5ea0*/  UIADD3 UR6, UR10, 0x4, URZ ;  /* 0x000000040a067890 */ /* 0x000fe2000fffe03f */
[----:B------:R-:W-:-:S05]  /*5eb0*/  UMOV UR7, 0x40000040 ;  /* 0x4000004000077882 */ /* 0x000fca0000000000 */
        /* <DEDUP_REMOVED lines=37> */
[----:B------:R-:W-:-:S06]  /*6110*/  @UP0 ULDC UR6, c[0x0][0x44c] ;  /* 0x0001130000060ab9 */ /* 0x000fcc0000000800 */
        /* <DEDUP_REMOVED lines=15> */
[----:B------:R-:W-:-:S05]  /*6210*/  VIADD R136, R17, UR38 ;  /* 0x0000002611887c36 */ /* 0x000fca0008000000 */
[----:B------:R-:W0:Y:S01]  /*6220*/  MUFU.TANH R66, R66 ;  /* 0x0000004200427308 */ /* 0x000e220000002400 */
[----:B------:R-:W-:Y:S01]  /*6230*/  @P2 IMAD.HI.U32 R36, R136, UR6, RZ ;  /* 0x0000000688242c27 */ /* 0x000fe2000f8e00ff */
[----:B------:R-:W-:Y:S01]  /*6240*/  @UP0 ULDC UR6, c[0x0][0x450] ;  /* 0x0001140000060ab9 */ /* 0x000fe20000000800 */
[----:B------:R-:W-:-:S03]  /*6250*/  PLOP3.LUT P2, PT, PT, PT, UP1, 0x40, 0x0 ;  /* 0x000000000000781c */ /* 0x000fc60003f4e818 */
[----:B------:R-:W-:Y:S02]  /*6260*/  @P3 SHF.R.U32.HI R136, RZ, UR6, R36 ;  /* 0x00000006ff883c19 */ /* 0x000fe40008011624 */
[----:B------:R-:W-:Y:S01]  /*6270*/  @!P1 LEA R36, R37, UR45, 0x3 ;  /* 0x0000002d25249c11 */ /* 0x000fe2000f8e18ff */
[----:B------:R-:W0:Y:S01]  /*6280*/  MUFU.TANH R69, R69 ;  /* 0x0000004500457308 */ /* 0x000e220000002400 */
[----:B------:R-:W-:Y:S01]  /*6290*/  IADD3 R37, -R76, 0x1, RZ ;  /* 0x000000014c257810 */ /* 0x000fe20007ffe1ff */
[----:B------:R-:W5:Y:S02]  /*62a0*/  SHFL.IDX PT, R137, R136, RZ, 0x1c1f ;  /* 0x001c1fff88897589 */ /* 0x000f6400000e0000 */
[----:B------:R-:W-:Y:S02]  /*62b0*/  @!P1 VIADD R36, R36, 0x19c40 ;  /* 0x00019c4024249836 */ /* 0x000fe40000000000 */
[----:B------:R-:W-:Y:S02]  /*62c0*/  IMAD R37, R16, -0x2, R37 ;  /* 0xfffffffe10257824 */ /* 0x000fe400078e0225 */
[----:B------:R-:W0:Y:S01]  /*62d0*/  MUFU.TANH R70, R70 ;  /* 0x0000004600467308 */ /* 0x000e220000002400 */
[----:B------:R-:W-:Y:S01]  /*62e0*/  @!P1 PRMT R36, RZ, 0x654, R36 ;  /* 0x00000654ff249816 */ /* 0x000fe20000000024 */
[----:B-1----:R-:W-:-:S03]  /*62f0*/  IMAD R37, R58, UR40, R37 ;  /* 0x000000283a257c24 */ /* 0x002fc6000f8e0225 */
[----:B------:R1:W-:Y:S01]  /*6300*/  @!P1 SYNCS.ARRIVE.TRANS64.RED.A1T0 RZ, [R36+URZ], RZ ;  /* 0x000000ff24ff99a7 */ /* 0x0003e2000810043f */
[----:B--2---:R-:W-:Y:S02]  /*6310*/  IMAD.IADD R37, R37, 0x1, -R60 ;  /* 0x0000000125257824 */ /* 0x004fe400078e0a3c */
[----:B------:R-:W2:Y:S02]  /*6320*/  MUFU.TANH R71, R71 ;  /* 0x0000004700477308 */ /* 0x000ea40000002400 */
[C---:B------:R-:W-:Y:S02]  /*6330*/  VIADD R85, R37.reuse, UR23 ;  /* 0x0000001725557c36 */ /* 0x040fe40008000000 */
[----:B------:R-:W-:-:S04]  /*6340*/  VIADD R84, R37, UR17 ;  /* 0x0000001125547c36 */ /* 0x000fc80008000000 */
[----:B------:R-:W0:Y:S01]  /*6350*/  MUFU.TANH R72, R72 ;  /* 0x0000004800487308 */ /* 0x000e220000002400 */
[--C-:B-----5:R-:W-:Y:S02]  /*6360*/  IMAD.IADD R83, R85, 0x1, R137.reuse ;  /* 0x0000000155537824 */ /* 0x120fe400078e0289 */
[----:B------:R-:W-:-:S05]  /*6370*/  IMAD.IADD R82, R84, 0x1, R137 ;  /* 0x0000000154527824 */ /* 0x000fca00078e0289 */
        /* <DEDUP_REMOVED lines=14> */
[----:B------:R-:W-:Y:S01]  /*6460*/  IMAD.U32 R86, RZ, RZ, UR22 ;  /* 0x00000016ff567e24 */ /* 0x000fe2000f8e00ff */
[----:B------:R-:W-:-:S04]  /*6470*/  LOP3.LUT R87, RZ, R87, RZ, 0x33, !PT ;  /* 0x00000057ff577212 */ /* 0x000fc800078e33ff */
[----:B------:R-:W-:-:S13]  /*6480*/  ISETP.NE.AND P2, PT, R86, 0x1, PT ;  /* 0x000000015600780c */ /* 0x000fda0003f45270 */
[----:B------:R-:W1:Y:S02]  /*6490*/  @P2 LDC.64 R36, c[0x0][0x9e8] ;  /* 0x00027a00ff242b82 */ /* 0x000e640000000a00 */
[----:B-1----:R-:W-:-:S05]  /*64a0*/  @P2 IMAD.HI.U32 R36, R87, R36, RZ ;  /* 0x0000002457242227 */ /* 0x002fca00078e00ff */
[----:B------:R-:W-:-:S04]  /*64b0*/  @P2 SHF.R.U32.HI R87, RZ, R37, R36 ;  /* 0x00000025ff572219 */ /* 0x000fc80000011624 */
[----:B------:R-:W-:Y:S01]  /*64c0*/  LOP3.LUT R87, RZ, R87, RZ, 0x33, !PT ;  /* 0x00000057ff577212 */ /* 0x000fe200078e33ff */
[----:B------:R-:W-:Y:S06]  /*64d0*/  BRA `(.L_x_704) ;  /* 0x0000000000147947 */ /* 0x000fec0003800000 */
.L_x_703:
[----:B------:R-:W-:-:S05]  /*64e0*/  IMAD.U32 R86, RZ, RZ, UR22 ;  /* 0x00000016ff567e24 */ /* 0x000fca000f8e00ff */
[----:B------:R-:W-:-:S13]  /*64f0*/  ISETP.NE.AND P2, PT, R86, 0x1, PT ;  /* 0x000000015600780c */ /* 0x000fda0003f45270 */
[----:B------:R-:W1:Y:S02]  /*6500*/  @P2 LDC.64 R36, c[0x0][0x9e8] ;  /* 0x00027a00ff242b82 */ /* 0x000e640000000a00 */
[----:B-1----:R-:W-:-:S05]  /*6510*/  @P2 IMAD.HI.U32 R36, R87, R36, RZ ;  /* 0x0000002457242227 */ /* 0x002fca00078e00ff */
[----:B------:R-:W-:-:S07]  /*6520*/  @P2 SHF.R.U32.HI R87, RZ, R37, R36 ;  /* 0x00000025ff572219 */ /* 0x000fce0000011624 */
.L_x_704:
[----:B------:R-:W-:Y:S05]  /*6530*/  BSYNC B0 ;  /* 0x0000000000007941 */ /* 0x000fea0003800000 */
.L_x_702:
[----:B------:R-:W-:-:S04]  /*6540*/  IMAD R87, R87, R86, -R76 ;  /* 0x0000005657577224 */ /* 0x000fc800078e0a4c */
[----:B------:R-:W-:-:S05]  /*6550*/  IMAD R87, R16, -0x2, R87 ;  /* 0xfffffffe10577824 */ /* 0x000fca00078e0257 */
[----:B------:R-:W-:Y:S02]  /*6560*/  VIADDMNMX R83, R87, R86, R83, PT ;  /* 0x0000005657537246 */ /* 0x000fe40003800153 */
[----:B------:R-:W-:-:S07]  /*6570*/  VIMNMX R82, R82, R87, !PT ;  /* 0x0000005752527248 */ /* 0x000fce0007fe0100 */
.L_x_701:
[----:B------:R-:W-:Y:S01]  /*6580*/  ISETP.GT.AND P2, PT, R2, -0x1, PT ;  /* 0xffffffff0200780c */ /* 0x000fe20003f44270 */
[----:B------:R-:W1:Y:S03]  /*6590*/  SHFL.IDX PT, R37, R136, 0x1, 0x1c1f ;  /* 0x003c1f0088257f89 */ /* 0x000e6600000e0000 */
[C---:B------:R-:W-:Y:S02]  /*65a0*/  ISETP.GT.AND P5, PT, R82.reuse, RZ, P2 ;  /* 0x000000ff5200720c */ /* 0x040fe400017a4270 */
[C---:B------:R-:W-:Y:S02]  /*65b0*/  ISETP.GT.AND P4, PT, R82.reuse, 0x1, P2 ;  /* 0x000000015200780c */ /* 0x040fe40001784270 */
[----:B------:R-:W-:Y:S02]  /*65c0*/  ISETP.LT.OR P5, PT, R83, 0x1, P5 ;  /* 0x000000015300780c */ /* 0x000fe40002fa1670 */
[----:B------:R-:W-:-:S02]  /*65d0*/  ISETP.GT.AND P6, PT, R82, 0x8, P2 ;  /* 0x000000085200780c */ /* 0x000fc400017c4270 */
[----:B0-----:R-:W-:Y:S02]  /*65e0*/  FSEL R7, R7, -INF , !P5 ;  /* 0xff80000007077808 */ /* 0x001fe40006800000 */
[C---:B------:R-:W-:Y:S02]  /*65f0*/  ISETP.GT.AND P5, PT, R82.reuse, 0x10, P2 ;  /* 0x000000105200780c */ /* 0x040fe400017a4270 */
[----:B------:R-:W-:Y:S02]  /*6600*/  ISETP.GT.AND P3, PT, R82, 0x9, P2 ;  /* 0x000000095200780c */ /* 0x000fe40001764270 */
[C---:B------:R-:W-:Y:S02]  /*6610*/  ISETP.LT.OR P5, PT, R83.reuse, 0x11, P5 ;  /* 0x000000115300780c */ /* 0x040fe40002fa1670 */
[----:B------:R-:W-:Y:S02]  /*6620*/  ISETP.LT.OR P4, PT, R83, 0x2, P4 ;  /* 0x000000025300780c */ /* 0x000fe40002781670 */
[----:B------:R-:W-:-:S02]  /*6630*/  FSEL R15, R15, -INF , !P5 ;  /* 0xff8000000f0f7808 */ /* 0x000fc40006800000 */
[----:B------:R-:W-:Y:S01]  /*6640*/  ISETP.GT.AND P5, PT, R82, 0x20, P2 ;  /* 0x000000205200780c */ /* 0x000fe200017a4270 */
[--C-:B-1----:R-:W-:Y:S01]  /*6650*/  IMAD.IADD R85, R85, 0x1, R37.reuse ;  /* 0x0000000155557824 */ /* 0x102fe200078e0225 */
[C---:B------:R-:W-:Y:S01]  /*6660*/  ISETP.LT.OR P6, PT, R83.reuse, 0x9, P6 ;  /* 0x000000095300780c */ /* 0x040fe200037c1670 */
[----:B------:R-:W-:Y:S01]  /*6670*/  IMAD.IADD R84, R84, 0x1, R37 ;  /* 0x0000000154547824 */ /* 0x000fe200078e0225 */
[C---:B------:R-:W-:Y:S02]  /*6680*/  ISETP.LT.OR P3, PT, R83.reuse, 0xa, P3 ;  /* 0x0000000a5300780c */ /* 0x040fe40001f61670 */
[----:B------:R-:W-:Y:S02]  /*6690*/  ISETP.LT.OR P5, PT, R83, 0x21, P5 ;  /* 0x000000215300780c */ /* 0x000fe40002fa1670 */
[----:B------:R-:W-:Y:S02]  /*66a0*/  FSEL R8, R8, -INF , !P4 ;  /* 0xff80000008087808 */ /* 0x000fe40006000000 */
[----:B------:R-:W-:-:S02]  /*66b0*/  FSEL R11, R11, -INF , !P6 ;  /* 0xff8000000b0b7808 */ /* 0x000fc40007000000 */
[----:B------:R-:W-:Y:S02]  /*66c0*/  FSEL R12, R12, -INF , !P3 ;  /* 0xff8000000c0c7808 */ /* 0x000fe40005800000 */
[C---:B------:R-:W-:Y:S02]  /*66d0*/  ISETP.GT.AND P4, PT, R82.reuse, 0x11, P2 ;  /* 0x000000115200780c */ /* 0x040fe40001784270 */
[C---:B------:R-:W-:Y:S02]  /*66e0*/  ISETP.GT.AND P6, PT, R82.reuse, 0x18, P2 ;  /* 0x000000185200780c */ /* 0x040fe400017c4270 */
[C---:B------:R-:W-:Y:S02]  /*66f0*/  ISETP.GT.AND P3, PT, R82.reuse, 0x19, P2 ;  /* 0x000000195200780c */ /* 0x040fe40001764270 */
[----:B------:R-:W-:Y:S02]  /*6700*/  FSEL R29, R29, -INF , !P5 ;  /* 0xff8000001d1d7808 */ /* 0x000fe40006800000 */
[----:B------:R-:W-:-:S02]  /*6710*/  ISETP.GT.AND P5, PT, R82, 0x30, P2 ;  /* 0x000000305200780c */ /* 0x000fc400017a4270 */
[C---:B------:R-:W-:Y:S02]  /*6720*/  ISETP.LT.OR P4, PT, R83.reuse, 0x12, P4 ;  /* 0x000000125300780c */ /* 0x040fe40002781670 */
[C---:B------:R-:W-:Y:S02]  /*6730*/  ISETP.LT.OR P6, PT, R83.reuse, 0x19, P6 ;  /* 0x000000195300780c */ /* 0x040fe400037c1670 */
        /* <DEDUP_REMOVED lines=55> */
[----:B------:R-:W-:Y:S02]  /*6ab0*/  ISETP.GT.AND P3, PT, R82, 0x69, P2 ;  /* 0x000000695200780c */ /* 0x000fe40001764270 */
[----:B------:R-:W-:Y:S02]  /*6ac0*/  FSEL R75, R75, -INF , !P5 ;  /* 0xff8000004b4b7808 */ /* 0x000fe40006800000 */
[----:B------:R-:W-:-:S02]  /*6ad0*/  PLOP3.LUT P5, PT, PT, PT, UP1, 0x40, 0x0 ;  /* 0x000000000000781c */ /* 0x000fc40003fae818 */
[C---:B------:R-:W-:Y:S02]  /*6ae0*/  ISETP.LT.OR P4, PT, R83.reuse, 0x62, P4 ;  /* 0x000000625300780c */ /* 0x040fe40002781670 */
[C---:B------:R-:W-:Y:S02]  /*6af0*/  ISETP.LT.OR P6, PT, R83.reuse, 0x69, P6 ;  /* 0x000000695300780c */ /* 0x040fe400037c1670 */
[----:B------:R-:W-:Y:S02]  /*6b00*/  ISETP.LT.OR P3, PT, R83, 0x6a, P3 ;  /* 0x0000006a5300780c */ /* 0x000fe40001f61670 */
[----:B------:R-:W-:Y:S02]  /*6b10*/  FSEL R68, R68, -INF , !P4 ;  /* 0xff80000044447808 */ /* 0x000fe40006000000 */
[----:B------:R-:W-:Y:S02]  /*6b20*/  FSEL R69, R69, -INF , !P6 ;  /* 0xff80000045457808 */ /* 0x000fe40007000000 */
[----:B------:R-:W-:-:S02]  /*6b30*/  FSEL R70, R70, -INF , !P3 ;  /* 0xff80000046467808 */ /* 0x000fc40005800000 */
[C---:B------:R-:W-:Y:S02]  /*6b40*/  ISETP.GT.AND P4, PT, R82.reuse, 0x71, P2 ;  /* 0x000000715200780c */ /* 0x040fe40001784270 */
[C---:B------:R-:W-:Y:S02]  /*6b50*/  ISETP.GT.AND P6, PT, R82.reuse, 0x78, P2 ;  /* 0x000000785200780c */ /* 0x040fe400017c4270 */
[----:B------:R-:W-:Y:S02]  /*6b60*/  ISETP.GT.AND P3, PT, R82, 0x79, P2 ;  /* 0x000000795200780c */ /* 0x000fe40001764270 */
[C---:B------:R-:W-:Y:S02]  /*6b70*/  ISETP.LT.OR P4, PT, R83.reuse, 0x72, P4 ;  /* 0x000000725300780c */ /* 0x040fe40002781670 */
[C---:B------:R-:W-:Y:S02]  /*6b80*/  ISETP.LT.OR P6, PT, R83.reuse, 0x79, P6 ;  /* 0x000000795300780c */ /* 0x040fe400037c1670 */
[----:B------:R-:W-:-:S02]  /*6b90*/  ISETP.LT.OR P3, PT, R83, 0x7a, P3 ;  /* 0x0000007a5300780c */ /* 0x000fc40001f61670 */
[----:B------:R-:W-:Y:S02]  /*6ba0*/  FSEL R77, R77, -INF , !P4 ;  /* 0xff8000004d4d7808 */ /* 0x000fe40006000000 */
[----:B------:R-:W-:Y:S02]  /*6bb0*/  FSEL R80, R80, -INF , !P6 ;  /* 0xff80000050507808 */ /* 0x000fe40007000000 */
[----:B------:R-:W-:Y:S01]  /*6bc0*/  FSEL R81, R81, -INF , !P3 ;  /* 0xff80000051517808 */ /* 0x000fe20005800000 */
[----:B------:R-:W-:Y:S06]  /*6bd0*/  @P5 BRA `(.L_x_705) ;  /* 0x00000000005c5947 */ /* 0x000fec0003800000 */
        /* <DEDUP_REMOVED lines=8> */
[----:B------:R-:W0:Y:S02]  /*6c60*/  @P3 LDC.64 R36, c[0x0][0x9e8] ;  /* 0x00027a00ff243b82 */ /* 0x000e240000000a00 */
[----:B0-----:R-:W-:-:S05]  /*6c70*/  @P3 IMAD.HI.U32 R36, R83, R36, RZ ;  /* 0x0000002453243227 */ /* 0x001fca00078e00ff */
[----:B------:R-:W-:-:S04]  /*6c80*/  @P3 SHF.R.U32.HI R83, RZ, R37, R36 ;  /* 0x00000025ff533219 */ /* 0x000fc80000011624 */
[----:B------:R-:W-:Y:S01]  /*6c90*/  LOP3.LUT R83, RZ, R83, RZ, 0x33, !PT ;  /* 0x00000053ff537212 */ /* 0x000fe200078e33ff */
[----:B------:R-:W-:Y:S06]  /*6ca0*/  BRA `(.L_x_708) ;  /* 0x0000000000147947 */ /* 0x000fec0003800000 */
.L_x_707:
[----:B------:R-:W-:-:S05]  /*6cb0*/  IMAD.U32 R82, RZ, RZ, UR22 ;  /* 0x00000016ff527e24 */ /* 0x000fca000f8e00ff */
[----:B------:R-:W-:-:S13]  /*6cc0*/  ISETP.NE.AND P3, PT, R82, 0x1, PT ;  /* 0x000000015200780c */ /* 0x000fda0003f65270 */
[----:B------:R-:W0:Y:S02]  /*6cd0*/  @P3 LDC.64 R36, c[0x0][0x9e8] ;  /* 0x00027a00ff243b82 */ /* 0x000e240000000a00 */
[----:B0-----:R-:W-:-:S05]  /*6ce0*/  @P3 IMAD.HI.U32 R36, R83, R36, RZ ;  /* 0x0000002453243227 */ /* 0x001fca00078e00ff */
[----:B------:R-:W-:-:S07]  /*6cf0*/  @P3 SHF.R.U32.HI R83, RZ, R37, R36 ;  /* 0x00000025ff533219 */ /* 0x000fce0000011624 */
.L_x_708:
[----:B------:R-:W-:Y:S05]  /*6d00*/  BSYNC B0 ;  /* 0x0000000000007941 */ /* 0x000fea0003800000 */
.L_x_706:
[----:B------:R-:W-:-:S04]  /*6d10*/  IMAD R83, R83, R82, -R76 ;  /* 0x0000005253537224 */ /* 0x000fc800078e0a4c */
[----:B------:R-:W-:-:S05]  /*6d20*/  IMAD R83, R16, -0x2, R83 ;  /* 0xfffffffe10537824 */ /* 0x000fca00078e0253 */
[----:B------:R-:W-:Y:S02]  /*6d30*/  VIADDMNMX R85, R83, R82, R85, PT ;  /* 0x0000005253557246 */ /* 0x000fe40003800155 */
[----:B------:R-:W-:-:S07]  /*6d40*/  VIMNMX R84, R84, R83, !PT ;  /* 0x0000005354547248 */ /* 0x000fce0007fe0100 */
.L_x_705:
[----:B------:R-:W-:Y:S01]  /*6d50*/  FMNMX.FTZ R37, R7, R6, !PT ;  /* 0x0000000607257209 */ /* 0x000fe20007810000 */
[----:B------:R-:W-:Y:S01]  /*6d60*/  UMOV UR10, UR19 ;  /* 0x00000013000a7c82 */ /* 0x000fe20008000000 */
[----:B------:R-:W-:Y:S01]  /*6d70*/  ISETP.GT.AND P5, PT, R84, 0x8, P2 ;  /* 0x000000085400780c */ /* 0x000fe200017a4270 */
[----:B------:R-:W-:Y:S01]  /*6d80*/  IMAD.U32 R87, RZ, RZ, UR10 ;  /* 0x0000000aff577e24 */ /* 0x000fe2000f8e00ff */
[----:B------:R-:W-:Y:S02]  /*6d90*/  FMNMX.FTZ R36, R8, R37, !PT ;  /* 0x0000002508247209 */ /* 0x000fe40007810000 */
[----:B------:R-:W-:Y:S02]  /*6da0*/  ISETP.LT.OR P5, PT, R85, 0x9, P5 ;  /* 0x000000095500780c */ /* 0x000fe40002fa1670 */
[----:B------:R-:W-:Y:S02]  /*6db0*/  FMNMX.FTZ R37, R11, R36, !PT ;  /* 0x000000240b257209 */ /* 0x000fe40007810000 */
[----:B------:R-:W-:-:S02]  /*6dc0*/  FSEL R13, R13, -INF , !P5 ;  /* 0xff8000000d0d7808 */ /* 0x000fc40006800000 */
[----:B------:R-:W-:Y:S02]  /*6dd0*/  FMNMX.FTZ R36, R12, R37, !PT ;  /* 0x000000250c247209 */ /* 0x000fe40007810000 */
[----:B------:R-:W-:Y:S02]  /*6de0*/  ISETP.GT.AND P5, PT, R84, 0x11, P2 ;  /* 0x000000115400780c */ /* 0x000fe400017a4270 */
        /* <DEDUP_REMOVED lines=11> */
[C---:B------:R-:W-:Y:S02]  /*6ea0*/  ISETP.GT.AND P5, PT, R84.reuse, RZ, P2 ;  /* 0x000000ff5400720c */ /* 0x040fe400017a4270 */
[----:B------:R-:W-:Y:S02]  /*6eb0*/  FMNMX.FTZ R37, R33, R36, !PT ;  /* 0x0000002421257209 */ /* 0x000fe40007810000 */
[----:B------:R-:W-:Y:S02]  /*6ec0*/  ISETP.GT.AND P4, PT, R84, 0x1, P2 ;  /* 0x000000015400780c */ /* 0x000fe40001784270 */
[----:B------:R-:W-:Y:S02]  /*6ed0*/  FMNMX.FTZ R36, R34, R37, !PT ;  /* 0x0000002522247209 */ /* 0x000fe40007810000 */
[----:B------:R-:W-:-:S02]  /*6ee0*/  ISETP.LT.OR P5, PT, R85, 0x1, P5 ;  /* 0x000000015500780c */ /* 0x000fc40002fa1670 */
[----:B------:R-:W-:Y:S02]  /*6ef0*/  FMNMX.FTZ R37, R39, R36, !PT ;  /* 0x0000002427257209 */ /* 0x000fe40007810000 */
[----:B------:R-:W-:Y:S02]  /*6f00*/  ISETP.LT.OR P4, PT, R85, 0x2, P4 ;  /* 0x000000025500780c */ /* 0x000fe40002781670 */
[----:B------:R-:W-:Y:S02]  /*6f10*/  FMNMX.FTZ R36, R40, R37, !PT ;  /* 0x0000002528247209 */ /* 0x000fe40007810000 */
[----:B------:R-:W-:Y:S02]  /*6f20*/  ISETP.GT.AND P3, PT, R84, 0x9, P2 ;  /* 0x000000095400780c */ /* 0x000fe40001764270 */
[----:B------:R-:W-:Y:S02]  /*6f30*/  FMNMX.FTZ R37, R43, R36, !PT ;  /* 0x000000242b257209 */ /* 0x000fe40007810000 */
[----:B------:R-:W-:-:S02]  /*6f40*/  ISETP.LT.OR P3, PT, R85, 0xa, P3 ;  /* 0x0000000a5500780c */ /* 0x000fc40001f61670 */
[----:B------:R-:W-:Y:S02]  /*6f50*/  FMNMX.FTZ R36, R44, R37, !PT ;  /* 0x000000252c247209 */ /* 0x000fe40007810000 */
[----:B------:R-:W-:Y:S02]  /*6f60*/  FSEL R14, R14, -INF , !P3 ;  /* 0xff8000000e0e7808 */ /* 0x000fe40005800000 */
        /* <DEDUP_REMOVED lines=14> */
[----:B------:R-:W-:-:S04]  /*7050*/  FMNMX.FTZ R36, R64, R37, !PT ;  /* 0x0000002540247209 */ /* 0x000fc80007810000 */
[----:B------:R-:W-:-:S04]  /*7060*/  FMNMX.FTZ R37, R67, R36, !PT ;  /* 0x0000002443257209 */ /* 0x000fc80007810000 */
[----:B------:R-:W-:-:S04]  /*7070*/  FMNMX.FTZ R36, R68, R37, !PT ;  /* 0x0000002544247209 */ /* 0x000fc80007810000 */
[----:B------:R-:W-:-:S04]  /*7080*/  FMNMX.FTZ R37, R69, R36, !PT ;  /* 0x0000002445257209 */ /* 0x000fc80007810000 */
[----:B------:R-:W-:-:S04]  /*7090*/  FMNMX.FTZ R36, R70, R37, !PT ;  /* 0x0000002546247209 */ /* 0x000fc80007810000 */
[----:B------:R-:W-:-:S04]  /*70a0*/  FMNMX.FTZ R36, R75, R36, !PT ;  /* 0x000000244b247209 */ /* 0x000fc80007810000 */
[----:B------:R-:W-:-:S04]  /*70b0*/  FMNMX.FTZ R37, R77, R36, !PT ;  /* 0x000000244d257209 */ /* 0x000fc80007810000 */
[----:B------:R-:W-:-:S04]  /*70c0*/  FMNMX.FTZ R36, R80, R37, !PT ;  /* 0x0000002550247209 */ /* 0x000fc80007810000 */
[----:B------:R-:W-:-:S05]  /*70d0*/  FMNMX.FTZ R37, R81, R36, !PT ;  /* 0x0000002451257209 */ /* 0x000fca0007810000 */
[----:B------:R-:W0:Y:S02]  /*70e0*/  SHFL.BFLY PT, R36, R37, 0x2, 0x1f ;  /* 0x0c401f0025247f89 */ /* 0x000e2400000e0000 */
[----:B0-----:R-:W-:Y:S02]  /*70f0*/  FMNMX.FTZ R76, R37, R36, !PT ;  /* 0x00000024254c7209 */ /* 0x001fe40007810000 */
[----:B------:R-:W-:Y:S02]  /*7100*/  FSEL R37, R10, -INF , !P4 ;  /* 0xff8000000a257808 */ /* 0x000fe40006000000 */
[----:B------:R-:W-:Y:S01]  /*7110*/  ISETP.GT.AND P4, PT, R84, 0x10, P2 ;  /* 0x000000105400780c */ /* 0x000fe20001784270 */
[----:B------:R-:W0:Y:S03]  /*7120*/  SHFL.BFLY PT, R83, R76, 0x1, 0x1f ;  /* 0x0c201f004c537f89 */ /* 0x000e2600000e0000 */
[----:B------:R-:W-:-:S04]  /*7130*/  ISETP.LT.OR P4, PT, R85, 0x11, P4 ;  /* 0x000000115500780c */ /* 0x000fc80002781670 */
[----:B------:R-:W-:Y:S02]  /*7140*/  FSEL R21, R21, -INF , !P4 ;  /* 0xff80000015157808 */ /* 0x000fe40006000000 */
[----:B------:R-:W-:-:S04]  /*7150*/  ISETP.GT.AND P4, PT, R84, 0x19, P2 ;  /* 0x000000195400780c */ /* 0x000fc80001784270 */
[----:B------:R-:W-:-:S04]  /*7160*/  ISETP.LT.OR P4, PT, R85, 0x1a, P4 ;  /* 0x0000001a5500780c */ /* 0x000fc80002781670 */
[----:B------:R-:W-:Y:S02]  /*7170*/  FSEL R28, R28, -INF , !P4 ;  /* 0xff8000001c1c7808 */ /* 0x000fe40006000000 */
[----:B------:R-:W-:-:S04]  /*7180*/  ISETP.GT.AND P4, PT, R84, 0x28, P2 ;  /* 0x000000285400780c */ /* 0x000fc80001784270 */
[----:B------:R-:W-:Y:S02]  /*7190*/  ISETP.LT.OR P4, PT, R85, 0x29, P4 ;  /* 0x000000295500780c */ /* 0x000fe40002781670 */
[----:B0-----:R-:W-:Y:S02]  /*71a0*/  FMNMX.FTZ R36, R76, R83, !PT ;  /* 0x000000534c247209 */ /* 0x001fe40007810000 */
[----:B------:R-:W-:Y:S02]  /*71b0*/  FSEL R76, R9, -INF , !P5 ;  /* 0xff800000094c7808 */ /* 0x000fe40006800000 */
[C---:B------:R-:W-:Y:S01]  /*71c0*/  FSETP.NEU.FTZ.AND P6, PT, R36.reuse, -INF , PT ;  /* 0xff8000002400780b */ /* 0x040fe20003fdd000 */
[----:B------:R-:W-:-:S01]  /*71d0*/  FFMA.FTZ R82, R36, R87, -8 ;  /* 0xc100000024527423 */ /* 0x000fc20000010057 */
[----:B------:R-:W-:Y:S02]  /*71e0*/  FSEL R35, R35, -INF , !P4 ;  /* 0xff80000023237808 */ /* 0x000fe40006000000 */
[----:B------:R-:W-:-:S02]  /*71f0*/  ISETP.GT.AND P4, PT, R84, 0x30, P2 ;  /* 0x000000305400780c */ /* 0x000fc40001784270 */
[----:B------:R-:W-:Y:S02]  /*7200*/  FSEL R10, R82, RZ, P6 ;  /* 0x000000ff520a7208 */ /* 0x000fe40003000000 */
[----:B------:R-:W-:Y:S02]  /*7210*/  FMNMX.FTZ R82, R76, R5, !PT ;  /* 0x000000054c527209 */ /* 0x000fe40007810000 */
[----:B------:R-:W-:Y:S01]  /*7220*/  ISETP.LT.OR P5, PT, R85, 0x2a, P3 ;  /* 0x0000002a5500780c */ /* 0x000fe20001fa1670 */
[----:B------:R-:W-:-:S01]  /*7230*/  FFMA.FTZ R83, R15, UR10, -R10 ;  /* 0x0000000a0f537c23 */ /* 0x000fc2000801080a */
[----:B------:R-:W-:Y:S01]  /*7240*/  FMNMX.FTZ R82, R37, R82, !PT ;  /* 0x0000005225527209 */ /* 0x000fe20007810000 */
[----:B------:R-:W-:-:S01]  /*7250*/  FFMA.FTZ R7, R7, UR10, -R10 ;  /* 0x0000000a07077c23 */ /* 0x000fc2000801080a */
[----:B------:R-:W-:Y:S01]  /*7260*/  ISETP.GT.AND P3, PT, R84, 0x31, P2 ;  /* 0x000000315400780c */ /* 0x000fe20001764270 */
        /* <DEDUP_REMOVED lines=8> */
[--C-:B------:R-:W-:Y:S01]  /*72f0*/  FFMA.FTZ R20, R20, UR10, -R10.reuse ;  /* 0x0000000a14147c23 */ /* 0x100fe2000801080a */
[----:B0-----:R-:W-:-:S01]  /*7300*/  FFMA.FTZ R83, R25, UR10, -R10 ;  /* 0x0000000a19537c23 */ /* 0x001fc2000801080a */
[----:B------:R-:W-:Y:S01]  /*7310*/  FMNMX.FTZ R25, R21, R82, !PT ;  /* 0x0000005215197209 */ /* 0x000fe20007810000 */
[----:B------:R-:W-:-:S01]  /*7320*/  FFMA.FTZ R26, R26, UR10, -R10 ;  /* 0x0000000a1a1a7c23 */ /* 0x000fc2000801080a */
[----:B------:R-:W-:Y:S01]  /*7330*/  ISETP.GT.AND P5, PT, R84, 0x38, P2 ;  /* 0x000000385400780c */ /* 0x000fe200017a4270 */
[----:B------:R0:W-:Y:S01]  /*7340*/  MUFU.EX2 R15, R83 ;  /* 0x00000053000f7308 */ /* 0x0001e20000000800 */
[----:B------:R-:W-:Y:S01]  /*7350*/  FMNMX.FTZ R82, R24, R25, !PT ;  /* 0x0000001918527209 */ /* 0x000fe20007810000 */
[--C-:B------:R-:W-:Y:S01]  /*7360*/  FFMA.FTZ R30, R30, UR10, -R10.reuse ;  /* 0x0000000a1e1e7c23 */ /* 0x100fe2000801080a */
[----:B------:R-:W-:Y:S01]  /*7370*/  ISETP.LT.OR P3, PT, R85, 0x32, P3 ;  /* 0x000000325500780c */ /* 0x000fe20001f61670 */
[--C-:B------:R-:W-:Y:S01]  /*7380*/  FFMA.FTZ R34, R34, UR10, -R10.reuse ;  /* 0x0000000a22227c23 */ /* 0x100fe2000801080a */
[----:B------:R-:W-:Y:S01]  /*7390*/  FMNMX.FTZ R25, R27, R82, !PT ;  /* 0x000000521b197209 */ /* 0x000fe20007810000 */
[--C-:B------:R-:W-:Y:S01]  /*73a0*/  FFMA.FTZ R40, R40, UR10, -R10.reuse ;  /* 0x0000000a28287c23 */ /* 0x100fe2000801080a */
[----:B------:R-:W-:Y:S01]  /*73b0*/  FSEL R41, R41, -INF , !P4 ;  /* 0xff80000029297808 */ /* 0x000fe20006000000 */
[--C-:B------:R-:W-:Y:S01]  /*73c0*/  FFMA.FTZ R44, R44, UR10, -R10.reuse ;  /* 0x0000000a2c2c7c23 */ /* 0x100fe2000801080a */
[----:B------:R-:W-:Y:S01]  /*73d0*/  FMNMX.FTZ R82, R28, R25, !PT ;  /* 0x000000191c527209 */ /* 0x000fe20007810000 */
[--C-:B0-----:R-:W-:Y:S01]  /*73e0*/  FFMA.FTZ R83, R29, UR10, -R10.reuse ;  /* 0x0000000a1d537c23 */ /* 0x101fe2000801080a */
[----:B------:R-:W-:Y:S01]  /*73f0*/  ISETP.GT.AND P4, PT, R84, 0x39, P2 ;  /* 0x000000395400780c */ /* 0x000fe20001784270 */
[--C-:B------:R-:W-:Y:S01]  /*7400*/  FFMA.FTZ R48, R48, UR10, -R10.reuse ;  /* 0x0000000a30307c23 */ /* 0x100fe2000801080a */
[----:B------:R-:W-:Y:S01]  /*7410*/  FMNMX.FTZ R29, R31, R82, !PT ;  /* 0x000000521f1d7209 */ /* 0x000fe20007810000 */
[----:B------:R0:W-:Y:S01]  /*7420*/  MUFU.EX2 R25, R83 ;  /* 0x0000005300197308 */ /* 0x0001e20000000800 */
[----:B------:R-:W-:Y:S01]  /*7430*/  FSEL R42, R42, -INF , !P3 ;  /* 0xff8000002a2a7808 */ /* 0x000fe20005800000 */
[--C-:B------:R-:W-:Y:S01]  /*7440*/  FFMA.FTZ R52, R52, UR10, -R10.reuse ;  /* 0x0000000a34347c23 */ /* 0x100fe2000801080a */
[----:B------:R-:W-:Y:S01]  /*7450*/  FMNMX.FTZ R82, R32, R29, !PT ;  /* 0x0000001d20527209 */ /* 0x000fe20007810000 */
[--C-:B------:R-:W-:Y:S01]  /*7460*/  FFMA.FTZ R64, R64, UR10, -R10.reuse ;  /* 0x0000000a40407c23 */ /* 0x100fe2000801080a */
[----:B------:R-:W-:Y:S01]  /*7470*/  ISETP.LT.OR P5, PT, R85, 0x39, P5 ;  /* 0x000000395500780c */ /* 0x000fe20002fa1670 */
[--C-:B------:R-:W-:Y:S01]  /*7480*/  FFMA.FTZ R68, R68, UR10, -R10.reuse ;  /* 0x0000000a44447c23 */ /* 0x100fe2000801080a */
[----:B------:R-:W-:Y:S01]  /*7490*/  FMNMX.FTZ R29, R35, R82, !PT ;  /* 0x00000052231d7209 */ /* 0x000fe20007810000 */
[--C-:B------:R-:W-:Y:S01]  /*74a0*/  FFMA.FTZ R70, R70, UR10, -R10.reuse ;  /* 0x0000000a46467c23 */ /* 0x100fe2000801080a */
[----:B0-----:R-:W-:-:S01]  /*74b0*/  FFMA.FTZ R83, R33, UR10, -R10 ;  /* 0x0000000a21537c23 */ /* 0x001fc2000801080a */
[----:B------:R-:W-:Y:S01]  /*74c0*/  ISETP.GT.AND P3, PT, R84, 0x40, P2 ;  /* 0x000000405400780c */ /* 0x000fe20001764270 */
[----:B------:R-:W-:Y:S01]  /*74d0*/  MUFU.EX2 R7, R7 ;  /* 0x0000000700077308 */ /* 0x000fe20000000800 */
[----:B------:R-:W-:-:S02]  /*74e0*/  FMNMX.FTZ R82, R38, R29, !PT ;  /* 0x0000001d26527209 */ /* 0x000fc40007810000 */
[----:B------:R-:W-:Y:S02]  /*74f0*/  ISETP.LT.OR P4, PT, R85, 0x3a, P4 ;  /* 0x0000003a5500780c */ /* 0x000fe40002781670 */
[----:B------:R-:W-:Y:S02]  /*7500*/  FMNMX.FTZ R33, R41, R82, !PT ;  /* 0x0000005229217209 */ /* 0x000fe40007810000 */
[----:B------:R-:W-:Y:S01]  /*7510*/  FSEL R45, R45, -INF , !P5 ;  /* 0xff8000002d2d7808 */ /* 0x000fe20006800000 */
[----:B------:R0:W-:Y:S01]  /*7520*/  MUFU.EX2 R29, R83 ;  /* 0x00000053001d7308 */ /* 0x0001e20000000800 */
[----:B------:R-:W-:Y:S02]  /*7530*/  FMNMX.FTZ R82, R42, R33, !PT ;  /* 0x000000212a527209 */ /* 0x000fe40007810000 */
[----:B------:R-:W-:Y:S02]  /*7540*/  ISETP.GT.AND P5, PT, R84, 0x41, P2 ;  /* 0x000000415400780c */ /* 0x000fe400017a4270 */
[----:B------:R-:W-:-:S02]  /*7550*/  FSEL R46, R46, -INF , !P4 ;  /* 0xff8000002e2e7808 */ /* 0x000fc40006000000 */
[----:B------:R-:W-:Y:S01]  /*7560*/  ISETP.LT.OR P3, PT, R85, 0x41, P3 ;  /* 0x000000415500780c */ /* 0x000fe20001f61670 */
[----:B------:R-:W-:Y:S01]  /*7570*/  MUFU.EX2 R8, R8 ;  /* 0x0000000800087308 */ /* 0x000fe20000000800 */
[----:B------:R-:W-:Y:S01]  /*7580*/  FMNMX.FTZ R33, R45, R82, !PT ;  /* 0x000000522d217209 */ /* 0x000fe20007810000 */
[----:B0-----:R-:W-:Y:S01]  /*7590*/  FFMA.FTZ R83, R39, UR10, -R10 ;  /* 0x0000000a27537c23 */ /* 0x001fe2000801080a */
[----:B------:R-:W-:Y:S02]  /*75a0*/  ISETP.GT.AND P4, PT, R84, 0x48, P2 ;  /* 0x000000485400780c */ /* 0x000fe40001784270 */
[----:B------:R-:W-:Y:S02]  /*75b0*/  ISETP.LT.OR P5, PT, R85, 0x42, P5 ;  /* 0x000000425500780c */ /* 0x000fe40002fa1670 */
[----:B------:R-:W-:Y:S01]  /*75c0*/  FSEL R49, R49, -INF , !P3 ;  /* 0xff80000031317808 */ /* 0x000fe20005800000 */
[----:B------:R-:W-:Y:S01]  /*75d0*/  MUFU.EX2 R11, R11 ;  /* 0x0000000b000b7308 */ /* 0x000fe20000000800 */
[----:B------:R-:W-:-:S02]  /*75e0*/  FMNMX.FTZ R82, R46, R33, !PT ;  /* 0x000000212e527209 */ /* 0x000fc40007810000 */
[----:B------:R-:W-:Y:S02]  /*75f0*/  ISETP.GT.AND P3, PT, R84, 0x49, P2 ;  /* 0x000000495400780c */ /* 0x000fe40001764270 */
[----:B------:R-:W-:Y:S02]  /*7600*/  FSEL R50, R50, -INF , !P5 ;  /* 0xff80000032327808 */ /* 0x000fe40006800000 */
[----:B------:R-:W-:Y:S01]  /*7610*/  ISETP.LT.OR P4, PT, R85, 0x49, P4 ;  /* 0x000000495500780c */ /* 0x000fe20002781670 */
[----:B------:R0:W-:Y:S01]  /*7620*/  MUFU.EX2 R33, R83 ;  /* 0x0000005300217308 */ /* 0x0001e20000000800 */
[----:B------:R-:W-:Y:S02]  /*7630*/  FMNMX.FTZ R39, R49, R82, !PT ;  /* 0x0000005231277209 */ /* 0x000fe40007810000 */
[----:B------:R-:W-:Y:S02]  /*7640*/  ISETP.GT.AND P5, PT, R84, 0x50, P2 ;  /* 0x000000505400780c */ /* 0x000fe400017a4270 */
[----:B------:R-:W-:-:S02]  /*7650*/  ISETP.LT.OR P3, PT, R85, 0x4a, P3 ;  /* 0x0000004a5500780c */ /* 0x000fc40001f61670 */
[----:B------:R-:W-:Y:S01]  /*7660*/  FSEL R53, R53, -INF , !P4 ;  /* 0xff80000035357808 */ /* 0x000fe20006000000 */
[----:B------:R-:W-:Y:S01]  /*7670*/  MUFU.EX2 R12, R12 ;  /* 0x0000000c000c7308 */ /* 0x000fe20000000800 */
[----:B------:R-:W-:Y:S01]  /*7680*/  FMNMX.FTZ R82, R50, R39, !PT ;  /* 0x0000002732527209 */ /* 0x000fe20007810000 */
[----:B0-----:R-:W-:Y:S01]  /*7690*/  FFMA.FTZ R83, R43, UR10, -R10 ;  /* 0x0000000a2b537c23 */ /* 0x001fe2000801080a */
[----:B------:R-:W-:Y:S02]  /*76a0*/  ISETP.GT.AND P4, PT, R84, 0x51, P2 ;  /* 0x000000515400780c */ /* 0x000fe40001784270 */
[----:B------:R-:W-:Y:S02]  /*76b0*/  FSEL R54, R54, -INF , !P3 ;  /* 0xff80000036367808 */ /* 0x000fe40005800000 */
[----:B------:R-:W-:Y:S01]  /*76c0*/  ISETP.LT.OR P5, PT, R85, 0x51, P5 ;  /* 0x000000515500780c */ /* 0x000fe20002fa1670 */
[----:B------:R-:W-:Y:S01]  /*76d0*/  MUFU.EX2 R20, R20 ;  /* 0x0000001400147308 */ /* 0x000fe20000000800 */
[----:B------:R-:W-:-:S02]  /*76e0*/  FMNMX.FTZ R39, R53, R82, !PT ;  /* 0x0000005235277209 */ /* 0x000fc40007810000 */
[----:B------:R-:W-:Y:S02]  /*76f0*/  ISETP.GT.AND P3, PT, R84, 0x58, P2 ;  /* 0x000000585400780c */ /* 0x000fe40001764270 */
[----:B------:R-:W-:Y:S02]  /*7700*/  ISETP.LT.OR P4, PT, R85, 0x52, P4 ;  /* 0x000000525500780c */ /* 0x000fe40002781670 */
[----:B------:R-:W-:Y:S01]  /*7710*/  FSEL R55, R55, -INF , !P5 ;  /* 0xff80000037377808 */ /* 0x000fe20006800000 */
[----:B------:R-:W-:Y:S01]  /*7720*/  MUFU.EX2 R26, R26 ;  /* 0x0000001a001a7308 */ /* 0x000fe20000000800 */
[----:B------:R-:W-:Y:S02]  /*7730*/  FMNMX.FTZ R82, R54, R39, !PT ;  /* 0x0000002736527209 */ /* 0x000fe40007810000 */
[----:B------:R-:W-:Y:S02]  /*7740*/  ISETP.GT.AND P5, PT, R84, 0x59, P2 ;  /* 0x000000595400780c */ /* 0x000fe400017a4270 */
[----:B------:R-:W-:-:S02]  /*7750*/  FSEL R56, R56, -INF , !P4 ;  /* 0xff80000038387808 */ /* 0x000fc40006000000 */
[----:B------:R-:W-:Y:S01]  /*7760*/  ISETP.LT.OR P3, PT, R85, 0x59, P3 ;  /* 0x000000595500780c */ /* 0x000fe20001f61670 */
[----:B------:R0:W-:Y:S01]  /*7770*/  MUFU.EX2 R39, R83 ;  /* 0x0000005300277308 */ /* 0x0001e20000000800 */
[----:B------:R-:W-:Y:S02]  /*7780*/  FMNMX.FTZ R43, R55, R82, !PT ;  /* 0x00000052372b7209 */ /* 0x000fe40007810000 */
[----:B------:R-:W-:Y:S02]  /*7790*/  ISETP.GT.AND P4, PT, R84, 0x60, P2 ;  /* 0x000000605400780c */ /* 0x000fe40001784270 */
[----:B------:R-:W-:Y:S02]  /*77a0*/  ISETP.LT.OR P5, PT, R85, 0x5a, P5 ;  /* 0x0000005a5500780c */ /* 0x000fe40002fa1670 */
[----:B------:R-:W-:Y:S01]  /*77b0*/  FSEL R61, R61, -INF , !P3 ;  /* 0xff8000003d3d7808 */ /* 0x000fe20005800000 */
[----:B------:R-:W-:Y:S01]  /*77c0*/  MUFU.EX2 R30, R30 ;  /* 0x0000001e001e7308 */ /* 0x000fe20000000800 */
[----:B------:R-:W-:Y:S01]  /*77d0*/  FMNMX.FTZ R82, R56, R43, !PT ;  /* 0x0000002b38527209 */ /* 0x000fe20007810000 */
[----:B0-----:R-:W-:Y:S01]  /*77e0*/  FFMA.FTZ R83, R47, UR10, -R10 ;  /* 0x0000000a2f537c23 */ /* 0x001fe2000801080a */
[----:B------:R-:W-:-:S02]  /*77f0*/  ISETP.GT.AND P3, PT, R84, 0x61, P2 ;  /* 0x000000615400780c */ /* 0x000fc40001764270 */
[----:B------:R-:W-:Y:S02]  /*7800*/  FSEL R62, R62, -INF , !P5 ;  /* 0xff8000003e3e7808 */ /* 0x000fe40006800000 */
[----:B------:R-:W-:Y:S01]  /*7810*/  ISETP.LT.OR P4, PT, R85, 0x61, P4 ;  /* 0x000000615500780c */ /* 0x000fe20002781670 */
[----:B------:R-:W-:Y:S01]  /*7820*/  MUFU.EX2 R34, R34 ;  /* 0x0000002200227308 */ /* 0x000fe20000000800 */
[----:B------:R-:W-:Y:S02]  /*7830*/  FMNMX.FTZ R43, R61, R82, !PT ;  /* 0x000000523d2b7209 */ /* 0x000fe40007810000 */
        /* <DEDUP_REMOVED lines=14> */
[----:B------:R-:W-:Y:S02]  /*7920*/  FMNMX.FTZ R82, R66, R47, !PT ;  /* 0x0000002f42527209 */ /* 0x000fe40007810000 */
        /* <DEDUP_REMOVED lines=10> */
[----:B------:R-:W-:Y:S01]  /*79d0*/  ISETP.GT.AND P2, PT, R84, 0x79, P2 ;  /* 0x000000795400780c */ /* 0x000fe20001744270 */
[----:B------:R-:W-:-:S01]  /*79e0*/  FFMA.FTZ R84, R51, UR10, -R10 ;  /* 0x0000000a33547c23 */ /* 0x000fc2000801080a */
[----:B------:R-:W-:-:S02]  /*79f0*/  ISETP.LT.OR P4, PT, R85, 0x79, P4 ;  /* 0x000000795500780c */ /* 0x000fc40002781670 */
[----:B------:R-:W-:Y:S01]  /*7a00*/  FSEL R74, R74, -INF , !P5 ;  /* 0xff8000004a4a7808 */ /* 0x000fe20006800000 */
[----:B------:R1:W-:Y:S01]  /*7a10*/  MUFU.EX2 R47, R84 ;  /* 0x00000054002f7308 */ /* 0x0003e20000000800 */
[----:B------:R-:W-:Y:S02]  /*7a20*/  FMNMX.FTZ R51, R73, R82, !PT ;  /* 0x0000005249337209 */ /* 0x000fe40007810000 */
[----:B------:R-:W-:Y:S02]  /*7a30*/  ISETP.LT.OR P2, PT, R85, 0x7a, P2 ;  /* 0x0000007a5500780c */ /* 0x000fe40001741670 */
[----:B------:R-:W-:Y:S02]  /*7a40*/  FSEL R78, R78, -INF , !P4 ;  /* 0xff8000004e4e7808 */ /* 0x000fe40006000000 */
[----:B------:R-:W-:Y:S01]  /*7a50*/  FMNMX.FTZ R51, R74, R51, !PT ;  /* 0x000000334a337209 */ /* 0x000fe20007810000 */
[----:B------:R-:W-:Y:S01]  /*7a60*/  MUFU.EX2 R64, R64 ;  /* 0x0000004000407308 */ /* 0x000fe20000000800 */
[----:B------:R-:W-:-:S02]  /*7a70*/  FSEL R79, R79, -INF , !P2 ;  /* 0xff8000004f4f7808 */ /* 0x000fc40005000000 */
[----:B------:R-:W-:Y:S01]  /*7a80*/  FMNMX.FTZ R82, R78, R51, !PT ;  /* 0x000000334e527209 */ /* 0x000fe20007810000 */
[----:B------:R-:W-:-:S01]  /*7a90*/  FFMA.FTZ R51, R57, UR10, -R10 ;  /* 0x0000000a39337c23 */ /* 0x000fc2000801080a */
[--C-:B------:R-:W-:Y:S01]  /*7aa0*/  FFMA.FTZ R57, R63, UR10, -R10.reuse ;  /* 0x0000000a3f397c23 */ /* 0x100fe2000801080a */
[----:B------:R-:W-:-:S01]  /*7ab0*/  FFMA.FTZ R63, R69, UR10, -R10 ;  /* 0x0000000a453f7c23 */ /* 0x000fc2000801080a */
[----:B0-----:R-:W-:Y:S01]  /*7ac0*/  FMNMX.FTZ R83, R79, R82, !PT ;  /* 0x000000524f537209 */ /* 0x001fe20007810000 */
[----:B------:R-:W-:-:S01]  /*7ad0*/  FFMA.FTZ R82, R59, UR10, -R10 ;  /* 0x0000000a3b527c23 */ /* 0x000fc2000801080a */
[--C-:B------:R-:W-:Y:S01]  /*7ae0*/  FFMA.FTZ R59, R67, UR10, -R10.reuse ;  /* 0x0000000a433b7c23 */ /* 0x100fe2000801080a */
[----:B------:R-:W-:-:S01]  /*7af0*/  FFMA.FTZ R69, R80, UR10, -R10 ;  /* 0x0000000a50457c23 */ /* 0x000fc2000801080a */
[--C-:B------:R-:W-:Y:S01]  /*7b00*/  FFMA.FTZ R67, R75, UR10, -R10.reuse ;  /* 0x0000000a4b437c23 */ /* 0x100fe2000801080a */
[----:B-1----:R-:W0:Y:S01]  /*7b10*/  SHFL.BFLY PT, R84, R83, 0x2, 0x1f ;  /* 0x0c401f0053547f89 */ /* 0x002e2200000e0000 */
[----:B------:R-:W-:-:S01]  /*7b20*/  FFMA.FTZ R80, R81, UR10, -R10 ;  /* 0x0000000a51507c23 */ /* 0x000fc2000801080a */
[----:B------:R-:W-:Y:S01]  /*7b30*/  FSEL R75, R36, RZ, P6 ;  /* 0x000000ff244b7208 */ /* 0x000fe20003000000 */
[----:B------:R-:W-:Y:S04]  /*7b40*/  MUFU.EX2 R51, R51 ;  /* 0x0000003300337308 */ /* 0x000fe80000000800 */
[----:B------:R-:W-:-:S04]  /*7b50*/  FADD.FTZ R75, -R75, R6 ;  /* 0x000000064b4b7221 */ /* 0x000fc80000010100 */
[----:B------:R-:W-:Y:S01]  /*7b60*/  FMUL.FTZ R6, R75, UR10 ;  /* 0x0000000a4b067c20 */ /* 0x000fe20008410000 */
[----:B------:R-:W-:Y:S08]  /*7b70*/  MUFU.EX2 R82, R82 ;  /* 0x0000005200527308 */ /* 0x000ff00000000800 */
[----:B------:R-:W1:Y:S01]  /*7b80*/  MUFU.EX2 R6, R6 ;  /* 0x0000000600067308 */ /* 0x000e620000000800 */
[----:B0-----:R-:W-:Y:S01]  /*7b90*/  FMNMX.FTZ R85, R83, R84, !PT ;  /* 0x0000005453557209 */ /* 0x001fe20007810000 */
[----:B------:R-:W-:Y:S01]  /*7ba0*/  FFMA.FTZ R84, R77, UR10, -R10 ;  /* 0x0000000a4d547c23 */ /* 0x000fe2000801080a */
[----:B------:R-:W-:-:S05]  /*7bb0*/  IMAD.U32 R77, RZ, RZ, UR10 ;  /* 0x0000000aff4d7e24 */ /* 0x000fca000f8e00ff */
[----:B------:R-:W-:Y:S01]  /*7bc0*/  MUFU.EX2 R57, R57 ;  /* 0x0000003900397308 */ /* 0x000fe20000000800 */
[----:B------:R-:W0:Y:S07]  /*7bd0*/  SHFL.BFLY PT, R86, R85, 0x1, 0x1f ;  /* 0x0c201f0055567f89 */ /* 0x000e2e00000e0000 */
[----:B------:R-:W-:Y:S01]  /*7be0*/  MUFU.EX2 R59, R59 ;  /* 0x0000003b003b7308 */ /* 0x000fe20000000800 */
[----:B-1----:R-:W-:-:S07]  /*7bf0*/  FFMA.FTZ R81, R6, R4, R7 ;  /* 0x0000000406517223 */ /* 0x002fce0000010007 */
[----:B------:R-:W-:Y:S08]  /*7c00*/  MUFU.EX2 R68, R68 ;  /* 0x0000004400447308 */ /* 0x000ff00000000800 */
[----:B------:R-:W-:Y:S01]  /*7c10*/  MUFU.EX2 R63, R63 ;  /* 0x0000003f003f7308 */ /* 0x000fe20000000800 */
[----:B0-----:R-:W-:-:S04]  /*7c20*/  FMNMX.FTZ R10, R85, R86, !PT ;  /* 0x00000056550a7209 */ /* 0x001fc80007810000 */
[C---:B------:R-:W-:Y:S01]  /*7c30*/  FSETP.NEU.FTZ.AND P2, PT, R10.reuse, -INF , PT ;  /* 0xff8000000a00780b */ /* 0x040fe20003f5d000 */
[----:B------:R-:W-:-:S02]  /*7c40*/  FFMA.FTZ R77, R10, R77, -8 ;  /* 0xc10000000a4d7423 */ /* 0x000fc4000001004d */
[----:B------:R-:W-:Y:S01]  /*7c50*/  MUFU.EX2 R70, R70 ;  /* 0x0000004600467308 */ /* 0x000fe20000000800 */
[----:B------:R-:W-:Y:S02]  /*7c60*/  FSEL R86, R10, RZ, P2 ;  /* 0x000000ff0a567208 */ /* 0x000fe40001000000 */
[----:B------:R-:W-:-:S03]  /*7c70*/  FSEL R75, R77, RZ, P2 ;  /* 0x000000ff4d4b7208 */ /* 0x000fc60001000000 */
[----:B------:R-:W-:Y:S02]  /*7c80*/  FADD.FTZ R86, -R86, R5 ;  /* 0x0000000556567221 */ /* 0x000fe40000010100 */
[----:B------:R-:W-:-:S01]  /*7c90*/  FFMA.FTZ R77, R45, UR10, -R75 ;  /* 0x0000000a2d4d7c23 */ /* 0x000fc2000801084b */
[--C-:B------:R-:W-:Y:S01]  /*7ca0*/  FFMA.FTZ R76, R76, UR10, -R75.reuse ;  /* 0x0000000a4c4c7c23 */ /* 0x100fe2000801084b */
[----:B------:R-:W-:Y:S01]  /*7cb0*/  FMUL.FTZ R45, R86, UR10 ;  /* 0x0000000a562d7c20 */ /* 0x000fe20008410000 */
[--C-:B------:R-:W-:Y:S01]  /*7cc0*/  FFMA.FTZ R37, R37, UR10, -R75.reuse ;  /* 0x0000000a25257c23 */ /* 0x100fe2000801084b */
[----:B------:R-:W-:-:S01]  /*7cd0*/  FFMA.FTZ R13, R13, UR10, -R75 ;  /* 0x0000000a0d0d7c23 */ /* 0x000fc2000801084b */
[--C-:B------:R-:W-:Y:S01]  /*7ce0*/  FFMA.FTZ R14, R14, UR10, -R75.reuse ;  /* 0x0000000a0e0e7c23 */ /* 0x100fe2000801084b */
[----:B------:R-:W-:-:S01]  /*7cf0*/  FFMA.FTZ R21, R21, UR10, -R75 ;  /* 0x0000000a15157c23 */ /* 0x000fc2000801084b */
[----:B------:R-:W-:Y:S01]  /*7d00*/  MUFU.EX2 R76, R76 ;  /* 0x0000004c004c7308 */ /* 0x000fe20000000800 */
[----:B------:R-:W-:-:S01]  /*7d10*/  FFMA.FTZ R24, R24, UR10, -R75 ;  /* 0x0000000a18187c23 */ /* 0x000fc2000801084b */
[----:B------:R-:W-:Y:S01]  /*7d20*/  FFMA.FTZ R27, R27, UR10, -R75 ;  /* 0x0000000a1b1b7c23 */ /* 0x000fe2000801084b */
[----:B------:R-:W-:-:S01]  /*7d30*/  FADD.FTZ R86, R8, R81 ;  /* 0x0000005108567221 */ /* 0x000fc20000010000 */
        /* <DEDUP_REMOVED lines=22> */
[----:B------:R-:W-:Y:S01]  /*7ea0*/  FADD.FTZ R3, R11, R86 ;  /* 0x000000560b037221 */ /* 0x000fe20000010000 */
[----:B------:R-:W-:-:S01]  /*7eb0*/  FFMA.FTZ R71, R71, UR10, -R75 ;  /* 0x0000000a47477c23 */ /* 0x000fc2000801084b */
[--C-:B------:R-:W-:Y:S01]  /*7ec0*/  FFMA.FTZ R72, R72, UR10, -R75.reuse ;  /* 0x0000000a48487c23 */ /* 0x100fe2000801084b */
[----:B------:R-:W-:-:S01]  /*7ed0*/  FFMA.FTZ R73, R73, UR10, -R75 ;  /* 0x0000000a49497c23 */ /* 0x000fc2000801084b */
[----:B------:R-:W-:-:S02]  /*7ee0*/  FFMA.FTZ R74, R74, UR10, -R75 ;  /* 0x0000000a4a4a7c23 */ /* 0x000fc4000801084b */
[----:B------:R-:W0:Y:S01]  /*7ef0*/  MUFU.EX2 R14, R14 ;  /* 0x0000000e000e7308 */ /* 0x000e220000000800 */
[----:B-1----:R-:W-:-:S07]  /*7f00*/  FADD.FTZ R4, R37, R4 ;  /* 0x0000000425047221 */ /* 0x002fce0000010000 */
[----:B------:R-:W1:Y:S08]  /*7f10*/  MUFU.EX2 R21, R21 ;  /* 0x0000001500157308 */ /* 0x000e700000000800 */
[----:B------:R-:W3:Y:S08]  /*7f20*/  MUFU.EX2 R24, R24 ;  /* 0x0000001800187308 */ /* 0x000ef00000000800 */
[----:B------:R-:W4:Y:S08]  /*7f30*/  MUFU.EX2 R27, R27 ;  /* 0x0000001b001b7308 */ /* 0x000f300000000800 */
[----:B------:R2:W-:Y:S08]  /*7f40*/  MUFU.EX2 R5, R77 ;  /* 0x0000004d00057308 */ /* 0x0005f00000000800 */
[----:B------:R-:W5:Y:S01]  /*7f50*/  MUFU.EX2 R28, R28 ;  /* 0x0000001c001c7308 */ /* 0x000f620000000800 */
[----:B--2---:R-:W-:-:S01]  /*7f60*/  FADD.FTZ R77, R13, R4 ;  /* 0x000000040d4d7221 */ /* 0x004fc20000010000 */
[----:B------:R-:W-:-:S03]  /*7f70*/  FADD.FTZ R4, R12, R3 ;  /* 0x000000030c047221 */ /* 0x000fc60000010000 */
[----:B0-----:R-:W-:Y:S01]  /*7f80*/  FADD.FTZ R86, R14, R77 ;  /* 0x0000004d0e567221 */ /* 0x001fe20000010000 */
[----:B------:R-:W-:-:S02]  /*7f90*/  FADD.FTZ R3, R9, R4 ;  /* 0x0000000409037221 */ /* 0x000fc40000010000 */
[----:B------:R-:W0:Y:S01]  /*7fa0*/  MUFU.EX2 R31, R31 ;  /* 0x0000001f001f7308 */ /* 0x000e220000000800 */
[----:B-1----:R-:W-:-:S01]  /*7fb0*/  FADD.FTZ R77, R21, R86 ;  /* 0x00000056154d7221 */ /* 0x002fc20000010000 */
[----:B------:R-:W-:-:S03]  /*7fc0*/  FADD.FTZ R4, R20, R3 ;  /* 0x0000000314047221 */ /* 0x000fc60000010000 */
[----:B---3--:R-:W-:Y:S01]  /*7fd0*/  FADD.FTZ R86, R24, R77 ;  /* 0x0000004d18567221 */ /* 0x008fe20000010000 */
[----:B------:R-:W-:-:S02]  /*7fe0*/  FADD.FTZ R3, R15, R4 ;  /* 0x000000040f037221 */ /* 0x000fc40000010000 */
[----:B------:R-:W1:Y:S01]  /*7ff0*/  MUFU.EX2 R32, R32 ;  /* 0x0000002000207308 */ /* 0x000e620000000800 */
[----:B----4-:R-:W-:-:S01]  /*8000*/  FADD.FTZ R77, R27, R86 ;  /* 0x000000561b4d7221 */ /* 0x010fc20000010000 */
[----:B------:R-:W-:-:S03]  /*8010*/  FADD.FTZ R4, R26, R3 ;  /* 0x000000031a047221 */ /* 0x000fc60000010000 */
[----:B-----5:R-:W-:Y:S01]  /*8020*/  FADD.FTZ R86, R28, R77 ;  /* 0x0000004d1c567221 */ /* 0x020fe20000010000 */
[----:B------:R-:W-:-:S02]  /*8030*/  FADD.FTZ R3, R25, R4 ;  /* 0x0000000419037221 */ /* 0x000fc40000010000 */
        /* <DEDUP_REMOVED lines=9> */
[----:B--2---:R-:W-:-:S01]  /*80d0*/  FADD.FTZ R77, R35, R86 ;  /* 0x00000056234d7221 */ /* 0x004fc20000010000 */
[----:B------:R-:W-:-:S04]  /*80e0*/  FADD.FTZ R4, R40, R3 ;  /* 0x0000000328047221 */ /* 0x000fc80000010000 */
[----:B------:R-:W-:Y:S02]  /*80f0*/  FADD.FTZ R3, R39, R4 ;  /* 0x0000000427037221 */ /* 0x000fe40000010000 */
        /* <DEDUP_REMOVED lines=10> */
[----:B------:R-:W-:-:S03]  /*81a0*/  FADD.FTZ R4, R52, R3 ;  /* 0x0000000334047221 */ /* 0x000fc60000010000 */
[----:B------:R-:W-:Y:S01]  /*81b0*/  FADD.FTZ R77, R5, R86 ;  /* 0x00000056054d7221 */ /* 0x000fe20000010000 */
        /* <DEDUP_REMOVED lines=15> */
[----:B------:R-:W-:-:S06]  /*82b0*/  FADD.FTZ R4, R70, R3 ;  /* 0x0000000346047221 */ /* 0x000fcc0000010000 */
        /* <DEDUP_REMOVED lines=32> */
[----:B-1----:R-:W-:-:S03]  /*84c0*/  FADD.FTZ R4, R80, R3 ;  /* 0x0000000350047221 */ /* 0x002fc60000010000 */
[----:B--2---:R-:W-:Y:S01]  /*84d0*/  FADD.FTZ R3, R78, R75 ;  /* 0x0000004b4e037221 */ /* 0x004fe20000010000 */
[----:B------:R-:W-:Y:S06]  /*84e0*/  @!P0 BRA `(.L_x_709) ;  /* 0x0000000000048947 */ /* 0x000fec0003800000 */
[----:B------:R-:W-:Y:S01]  /*84f0*/  BPT.TRAP 0x1 ;  /* 0x000000040000795c */ /* 0x000fe20000300000 */
.L_x_709:
[----:B------:R-:W-:Y:S01]  /*8500*/  UIADD3 UR6, UR11, 0x19c60, URZ ;  /* 0x00019c600b067890 */ /* 0x000fe2000fffe03f */
[----:B------:R-:W-:Y:S01]  /*8510*/  ISETP.GT.AND P2, PT, R2, UR18, PT ;  /* 0x0000001202007c0c */ /* 0x000fe2000bf44270 */
[----:B------:R-:W-:Y:S01]  /*8520*/  UMOV UR36, UR21 ;  /* 0x0000001500247c82 */ /* 0x000fe20008000000 */
[----:B------:R-:W-:Y:S01]  /*8530*/  F2FP.SATFINITE.E4M3.F32.PACK_AB_MERGE_C R5, R46, R5, RZ ;  /* 0x000000052e05723e */ /* 0x000fe200048070ff */
[----:B------:R-:W-:Y:S01]  /*8540*/  UPRMT UR6, UR44, 0x654, UR6 ;  /* 0x000006542c067896 */ /* 0x000fe20008000006 */
        /* <DEDUP_REMOVED lines=11> */
[-C--:B------:R-:W-:Y:S01]  /*8600*/  FMUL.FTZ R93, R93, R6.reuse ;  /* 0x000000065d5d7220 */ /* 0x080fe20000410000 */
        /* <DEDUP_REMOVED lines=18> */
[----:B------:R-:W-:Y:S01]  /*8730*/  F2FP.SATFINITE.E4M3.F32.PACK_AB_MERGE_C R147, R42, R41, R5 ;  /* 0x000000292a93723e */ /* 0x000fe20004807005 */
        /* <DEDUP_REMOVED lines=12> */
[-C--:B------:R-:W-:Y:S01]  /*8800*/  FMUL.FTZ R90, R90, R45.reuse ;  /* 0x0000002d5a5a7220 */ /* 0x080fe20000410000 */
[----:B------:R-:W-:Y:S01]  /*8810*/  F2FP.SATFINITE.E4M3.F32.PACK_AB_MERGE_C R149, R37, R76, R13 ;  /* 0x0000004c2595723e */ /* 0x000fe2000480700d */
[----:B------:R-:W-:Y:S01]  /*8820*/  FMUL.FTZ R91, R91, R45 ;  /* 0x0000002d5b5b7220 */ /* 0x000fe20000410000 */
        /* <DEDUP_REMOVED lines=35> */
[----:B------:R-:W-:-:S02]  /*8a60*/  VIADD R2, R2, 0xffffffff ;  /* 0xffffffff02027836 */ /* 0x000fc40000000000 */
[----:B------:R-:W-:Y:S02]  /*8a70*/  IMAD.MOV.U32 R5, RZ, RZ, R10 ;  /* 0x000000ffff057224 */ /* 0x000fe400078e000a */
[----:B------:R-:W-:Y:S01]  /*8a80*/  IMAD.MOV.U32 R6, RZ, RZ, R36 ;  /* 0x000000ffff067224 */ /* 0x000fe200078e0024 */
[----:B------:R-:W-:Y:S06]  /*8a90*/  @P2 BRA `(.L_x_710) ;  /* 0xffffffc800e82947 */ /* 0x000fec000383ffff */
[----:B------:R-:W-:Y:S01]  /*8aa0*/  IMAD.MOV.U32 R5, RZ, RZ, R10 ;  /* 0x000000ffff057224 */ /* 0x000fe200078e000a */
[----:B------:R-:W-:Y:S01]  /*8ab0*/  UMOV UR37, UR20 ;  /* 0x0000001400257c82 */ /* 0x000fe20008000000 */
[----:B------:R-:W-:Y:S01]  /*8ac0*/  IMAD.MOV.U32 R6, RZ, RZ, R36 ;  /* 0x000000ffff067224 */ /* 0x000fe200078e0024 */
[----:B------:R-:W-:-:S06]  /*8ad0*/  UMOV UR36, UR21 ;  /* 0x0000001500247c82 */ /* 0x000fcc0008000000 */
.L_x_692:
[----:B------:R-:W0:Y:S01]  /*8ae0*/  LDC R7, c[0x0][0x448] ;  /* 0x00011200ff077b82 */ /* 0x000e220000000800 */
[----:B------:R-:W-:Y:S01]  /*8af0*/  UIADD3 UR6, UR38, 0xbf, URZ ;  /* 0x000000bf26067890 */ /* 0x000fe2000fffe03f */
[----:B------:R-:W-:-:S05]  /*8b00*/  IADD3 R11, -R60, 0x1, RZ ;  /* 0x000000013c0b7810 */ /* 0x000fca0007ffe1ff */
[----:B------:R-:W-:Y:S01]  /*8b10*/  IMAD R58, R58, UR40, R11 ;  /* 0x000000283a3a7c24 */ /* 0x000fe2000f8e020b */
[----:B------:R-:W1:Y:S01]  /*8b20*/  LDC R12, c[0x0][0x9e4] ;  /* 0x00027900ff0c7b82 */ /* 0x000e620000000800 */
[----:B0-----:R-:W-:Y:S02]  /*8b30*/  ISETP.NE.AND P5, PT, R7, 0x1, PT ;  /* 0x000000010700780c */ /* 0x001fe40003fa5270 */
[----:B-1----:R-:W-:-:S11]  /*8b40*/  ISETP.GE.AND P6, PT, R12, 0x1, PT ;  /* 0x000000010c00780c */ /* 0x002fd60003fc6270 */
[----:B------:R-:W0:Y:S08]  /*8b50*/  @P5 LDC R7, c[0x0][0x44c] ;  /* 0x00011300ff075b82 */ /* 0x000e300000000800 */
[----:B------:R-:W1:Y:S01]  /*8b60*/  @P5 LDC R9, c[0x0][0x450] ;  /* 0x00011400ff095b82 */ /* 0x000e620000000800 */
[----:B0-----:R-:W-:-:S04]  /*8b70*/  @P5 IMAD.HI.U32 R8, R7, UR6, RZ ;  /* 0x0000000607085c27 */ /* 0x001fc8000f8e00ff */
[----:B------:R-:W-:Y:S01]  /*8b80*/  IMAD.U32 R7, RZ, RZ, UR6 ;  /* 0x00000006ff077e24 */ /* 0x000fe2000f8e00ff */
[----:B------:R-:W-:Y:S01]  /*8b90*/  ULDC UR6, c[0x0][0x9dc] ;  /* 0x0002770000067ab9 */ /* 0x000fe20000000800 */
[----:B-1----:R-:W-:-:S05]  /*8ba0*/  @P5 SHF.R.U32.HI R7, RZ, R9, R8 ;  /* 0x00000009ff075219 */ /* 0x002fca0000011608 */
[----:B------:R-:W-:-:S04]  /*8bb0*/  IMAD.IADD R7, R58, 0x1, R7 ;  /* 0x000000013a077824 */ /* 0x000fc800078e0207 */
[----:B------:R-:W-:Y:S01]  /*8bc0*/  VIADD R8, R7, -UR6 ;  /* 0x8000000607087c36 */ /* 0x000fe20008000000 */
[----:B------:R-:W-:Y:S06]  /*8bd0*/  @!P6 BRA `(.L_x_711) ;  /* 0x00000000003ce947 */ /* 0x000fec0003800000 */
[----:B------:R-:W-:-:S13]  /*8be0*/  ISETP.GT.AND P2, PT, R7, -0x1, PT ;  /* 0xffffffff0700780c */ /* 0x000fda0003f44270 */
[----:B------:R-:W-:Y:S05]  /*8bf0*/  @P2 BRA `(.L_x_712) ;  /* 0x00000000001c2947 */ /* 0x000fea0003800000 */
[----:B------:R-:W-:Y:S02]  /*8c00*/  ISETP.NE.AND P2, PT, R12, 0x1, PT ;  /* 0x000000010c00780c */ /* 0x000fe40003f45270 */
[----:B------:R-:W-:-:S11]  /*8c10*/  LOP3.LUT R7, RZ, R7, RZ, 0x33, !PT ;  /* 0x00000007ff077212 */ /* 0x000fd600078e33ff */
[----:B------:R-:W0:Y:S02]  /*8c20*/  @P2 LDC.64 R10, c[0x0][0x9e8] ;  /* 0x00027a00ff0a2b82 */ /* 0x000e240000000a00 */
[----:B0-----:R-:W-:-:S05]  /*8c30*/  @P2 IMAD.HI.U32 R10, R7, R10, RZ ;  /* 0x0000000a070a2227 */ /* 0x001fca00078e00ff */
[----:B------:R-:W-:-:S04]  /*8c40*/  @P2 SHF.R.U32.HI R7, RZ, R11, R10 ;  /* 0x0000000bff072219 */ /* 0x000fc8000001160a */
[----:B------:R-:W-:Y:S01]  /*8c50*/  LOP3.LUT R7, RZ, R7, RZ, 0x33, !PT ;  /* 0x00000007ff077212 */ /* 0x000fe200078e33ff */
[----:B------:R-:W-:Y:S06]  /*8c60*/  BRA `(.L_x_713) ;  /* 0x0000000000107947 */ /* 0x000fec0003800000 */
.L_x_712:
[----:B------:R-:W-:-:S13]  /*8c70*/  ISETP.NE.AND P2, PT, R12, 0x1, PT ;  /* 0x000000010c00780c */ /* 0x000fda0003f45270 */
[----:B------:R-:W0:Y:S02]  /*8c80*/  @P2 LDC.64 R10, c[0x0][0x9e8] ;  /* 0x00027a00ff0a2b82 */ /* 0x000e240000000a00 */
[----:B0-----:R-:W-:-:S05]  /*8c90*/  @P2 IMAD.HI.U32 R10, R7, R10, RZ ;  /* 0x0000000a070a2227 */ /* 0x001fca00078e00ff */
[----:B------:R-:W-:-:S07]  /*8ca0*/  @P2 SHF.R.U32.HI R7, RZ, R11, R10 ;  /* 0x0000000bff072219 */ /* 0x000fce000001160a */
.L_x_713:
[----:B------:R-:W-:-:S05]  /*8cb0*/  IMAD R7, R7, R12, RZ ;  /* 0x0000000c07077224 */ /* 0x000fca00078e02ff */
[----:B------:R-:W-:-:S07]  /*8cc0*/  VIMNMX R8, R8, R7, !PT ;  /* 0x0000000708087248 */ /* 0x000fce0007fe0100 */
.L_x_711:
[----:B------:R-:W-:-:S05]  /*8cd0*/  VIADD R8, R8, 0x7f ;  /* 0x0000007f08087836 */ /* 0x000fca0000000000 */
[----:B------:R-:W-:-:S04]  /*8ce0*/  SHF.R.S32.HI R7, RZ, 0x1f, R8 ;  /* 0x0000001fff077819 */ /* 0x000fc80000011408 */
[----:B------:R-:W-:-:S04]  /*8cf0*/  LEA.HI R7, R7, R8, RZ, 0x7 ;  /* 0x0000000807077211 */ /* 0x000fc800078f38ff */
[----:B------:R-:W-:-:S04]  /*8d00*/  SHF.R.S32.HI R7, RZ, 0x7, R7 ;  /* 0x00000007ff077819 */ /* 0x000fc80000011407 */
[----:B------:R-:W-:-:S04]  /*8d10*/  VIMNMX R9, R7, UR43, !PT ;  /* 0x0000002b07097c48 */ /* 0x000fc8000ffe0100 */
[----:B------:R-:W-:-:S13]  /*8d20*/  ISETP.GE.AND P2, PT, R2, R9, PT ;  /* 0x000000090200720c */ /* 0x000fda0003f46270 */
[----:B------:R-:W-:Y:S05]  /*8d30*/  @!P2 BRA `(.L_x_714) ;  /* 0x0000002000f0a947 */ /* 0x000fea0003800000 */
[----:B------:R-:W-:Y:S01]  /*8d40*/  IMAD.MOV.U32 R8, RZ, RZ, R5 ;  /* 0x000000ffff087224 */ /* 0x000fe200078e0005 */
[----:B------:R-:W-:Y:S01]  /*8d50*/  UMOV UR19, UR36 ;  /* 0x0000002400137c82 */ /* 0x000fe20008000000 */
[----:B------:R-:W-:Y:S01]  /*8d60*/  IMAD.MOV.U32 R7, RZ, RZ, R6 ;  /* 0x000000ffff077224 */ /* 0x000fe200078e0006 */
[----:B------:R-:W-:Y:S01]  /*8d70*/  UMOV UR20, UR37 ;  /* 0x0000002500147c82 */ /* 0x000fe20008000000 */
[----:B------:R-:W-:-:S05]  /*8d80*/  ULDC UR18, c[0x0][0x988] ;  /* 0x0002620000127ab9 */ /* 0x000fca0000000800 */
.L_x_724:
[----:B------:R-:W-:-:S04]  /*8d90*/  UIADD3 UR37, UR20, 0x1, URZ ;  /* 0x0000000114257890 */ /* 0x000fc8000fffe03f */
[----:B------:R-:W-:-:S04]  /*8da0*/  UISETP.NE.AND UP0, UPT, UR37, 0x2, UPT ;  /* 0x000000022500788c */ /* 0x000fc8000bf05270 */
[----:B------:R-:W-:Y:S02]  /*8db0*/  USEL UR36, URZ, 0x1, UP0 ;  /* 0x000000013f247887 */ /* 0x000fe40008000000 */
[----:B------:R-:W-:Y:S02]  /*8dc0*/  USEL UR37, UR37, URZ, UP0 ;  /* 0x0000003f25257287 */ /* 0x000fe40008000000 */
[----:B------:R-:W-:Y:S01]  /*8dd0*/  ULOP3.LUT UR36, UR19, UR36, URZ, 0x3c, !UPT ;  /* 0x0000002413247292 */ /* 0x000fe2000f8e3c3f */
[----:B------:R-:W-:Y:S11]  /*8de0*/  @!P0 BRA `(.L_x_715) ;  /* 0x0000000000048947 */ /* 0x000ff60003800000 */
[----:B------:R-:W-:Y:S01]  /*8df0*/  BPT.TRAP 0x1 ;  /* 0x000000040000795c */ /* 0x000fe20000300000 */
.L_x_715:
[----:B------:R-:W-:Y:S01]  /*8e00*/  ULEA UR6, UR37, UR45, 0x3 ;  /* 0x0000002d25067291 */ /* 0x000fe2000f8e183f */
[----:B------:R-:W-:-:S05]  /*8e10*/  IMAD.U32 R5, RZ, RZ, UR36 ;  /* 0x00000024ff057e24 */ /* 0x000fca000f8e00ff */
[----:B------:R-:W-:-:S04]  /*8e20*/  SHF.L.U32 R5, R5, 0x1f, RZ ;  /* 0x0000001f05057819 */ /* 0x000fc800000006ff */
[----:B------:R0:W1:Y:S01]  /*8e30*/  SYNCS.PHASECHK.TRANS64.TRYWAIT P2, [UR6+0x19c30], R5 ;  /* 0x019c3005ff0075a7 */ /* 0x0000620008040146 */
[----:B------:R-:W-:Y:S05]  /*8e40*/  @!P0 BRA `(.L_x_716) ;  /* 0x0000000000048947 */ /* 0x000fea0003800000 */
[----:B------:R-:W-:Y:S01]  /*8e50*/  BPT.TRAP 0x1 ;  /* 0x000000040000795c */ /* 0x000fe20000300000 */
.L_x_716:
[----:B-1----:R-:W-:Y:S05]  /*8e60*/  @P2 BRA `(.L_x_717) ;  /* 0x0000000000082947 */ /* 0x002fea0003800000 */
[----:B------:R-:W1:Y:S02]  /*8e70*/  SYNCS.PHASECHK.TRANS64.TRYWAIT P2, [UR6+0x19c30], R5 ;  /* 0x019c3005ff0075a7 */ /* 0x000e640008040146 */
[----:B-1----:R-:W-:Y:S05]  /*8e80*/  @!P2 BRA `(.L_x_718) ;  /* 0x000000bc00f4a947 */ /* 0x002fea0003800000 */
.L_x_717:
        /* <DEDUP_REMOVED lines=17> */
.L_x_719:
[----:B------:R-:W-:Y:S01]  /*8fa0*/  ULEA UR14, UR20, UR45, 0x3 ;  /* 0x0000002d140e7291 */ /* 0x000fe2000f8e183f */
[----:B01----:R-:W-:-:S05]  /*8fb0*/  IMAD.U32 R5, RZ, RZ, UR19 ;  /* 0x00000013ff057e24 */ /* 0x003fca000f8e00ff */
[----:B------:R-:W-:-:S04]  /*8fc0*/  SHF.L.U32 R5, R5, 0x1f, RZ ;  /* 0x0000001f05057819 */ /* 0x000fc800000006ff */
[----:B------:R0:W1:Y:S01]  /*8fd0*/  SYNCS.PHASECHK.TRANS64.TRYWAIT P2, [UR14+0x19c50], R5 ;  /* 0x019c5005ff0075a7 */ /* 0x000062000804014e */
[----:B------:R-:W-:Y:S05]  /*8fe0*/  @!P0 BRA `(.L_x_720) ;  /* 0x0000000000048947 */ /* 0x000fea0003800000 */
[----:B------:R-:W-:Y:S01]  /*8ff0*/  BPT.TRAP 0x1 ;  /* 0x000000040000795c */ /* 0x000fe20000300000 */
.L_x_720:
[----:B-1----:R-:W-:Y:S05]  /*9000*/  @P2 BRA `(.L_x_721) ;  /* 0x0000000000082947 */ /* 0x002fea0003800000 */
[----:B------:R-:W1:Y:S02]  /*9010*/  SYNCS.PHASECHK.TRANS64.TRYWAIT P2, [UR14+0x19c50], R5 ;  /* 0x019c5005ff0075a7 */ /* 0x000e64000804014e */
[----:B-1----:R-:W-:Y:S05]  /*9020*/  @!P2 BRA `(.L_x_722) ;  /* 0x000000bc00a4a947 */ /* 0x002fea0003800000 */
.L_x_721:
[----:B------:R-:W-:Y:S01]  /*9030*/  UIADD3 UR6, UR45, 0x3000, URZ ;  /* 0x000030002d067890 */ /* 0x000fe2000fffe03f */
[----:B------:R-:W-:Y:S01]  /*9040*/  WARPGROUP.ARRIVE ;  /* 0x00000000000079c5 */ /* 0x000fe20000000000 */
[----:B------:R-:W-:Y:S01]  /*9050*/  UMOV UR7, 0x40000040 ;  /* 0x4000004000077882 */ /* 0x000fe20000000000 */
[C---:B------:R-:W-:Y:S01]  /*9060*/  FMUL.FTZ R10, R0.reuse, R24 ;  /* 0x00000018000a7220 */ /* 0x040fe20000410000 */
[----:B------:R-:W-:Y:S01]  /*9070*/  USHF.R.U32.HI UR6, URZ, 0x4, UR6 ;  /* 0x000000043f067899 */ /* 0x000fe20008011606 */
[C---:B------:R-:W-:Y:S01]  /*9080*/  FMUL.FTZ R13, R0.reuse, R26 ;  /* 0x0000001a000d7220 */ /* 0x040fe20000410000 */
[C---:B------:R-:W-:Y:S01]  /*9090*/  FMUL.FTZ R11, R0.reuse, R25 ;  /* 0x00000019000b7220 */ /* 0x040fe20000410000 */
[C---:B------:R-:W-:Y:S01]  /*90a0*/  FMUL.FTZ R12, R0.reuse, R27 ;  /* 0x0000001b000c7220 */ /* 0x040fe20000410000 */
[----:B------:R-:W-:Y:S01]  /*90b0*/  ULOP3.LUT UR6, UR6, 0x3fff, URZ, 0xc0, !UPT ;  /* 0x00003fff06067892 */ /* 0x000fe2000f8ec03f */
[----:B------:R-:W1:Y:S01]  /*90c0*/  MUFU.TANH R10, R10 ;  /* 0x0000000a000a7308 */ /* 0x000e620000002400 */
[C---:B------:R-:W-:Y:S01]  /*90d0*/  FMUL.FTZ R14, R0.reuse, R28 ;  /* 0x0000001c000e7220 */ /* 0x040fe20000410000 */
[C---:B------:R-:W-:Y:S01]  /*90e0*/  FMUL.FTZ R20, R0.reuse, R30 ;  /* 0x0000001e00147220 */ /* 0x040fe20000410000 */
[----:B------:R-:W-:Y:S01]  /*90f0*/  ULOP3.LUT UR6, UR6, 0x10000, URZ, 0xfc, !UPT ;  /* 0x0001000006067892 */ /* 0x000fe2000f8efc3f */
[C---:B------:R-:W-:Y:S01]  /*9100*/  FMUL.FTZ R15, R0.reuse, R29 ;  /* 0x0000001d000f7220 */ /* 0x040fe20000410000 */
[C---:B------:R-:W-:Y:S01]  /*9110*/  FMUL.FTZ R24, R0.reuse, R32 ;  /* 0x0000002000187220 */ /* 0x040fe20000410000 */
[C---:B------:R-:W-:Y:S01]  /*9120*/  FMUL.FTZ R21, R0.reuse, R31 ;  /* 0x0000001f00157220 */ /* 0x040fe20000410000 */
[----:B------:R-:W-:Y:S01]  /*9130*/  UIMAD UR11, UR20, 0x300, UR6 ;  /* 0x00000300140b78a4 */ /* 0x000fe2000f8e0206 */
[----:B------:R-:W0:Y:S01]  /*9140*/  MUFU.TANH R13, R13 ;  /* 0x0000000d000d7308 */ /* 0x000e220000002400 */
[C---:B------:R-:W-:Y:S01]  /*9150*/  FMUL.FTZ R25, R0.reuse, R33 ;  /* 0x0000002100197220 */ /* 0x040fe20000410000 */
[C---:B------:R-:W-:Y:S01]  /*9160*/  FMUL.FTZ R26, R0.reuse, R34 ;  /* 0x00000022001a7220 */ /* 0x040fe20000410000 */
[C---:B------:R-:W-:Y:S01]  /*9170*/  FMUL.FTZ R27, R0.reuse, R35 ;  /* 0x00000023001b7220 */ /* 0x040fe20000410000 */
[C---:B------:R-:W-:Y:S01]  /*9180*/  FMUL.FTZ R35, R0.reuse, R43 ;  /* 0x0000002b00237220 */ /* 0x040fe20000410000 */
[C---:B------:R-:W-:Y:S01]  /*9190*/  FMUL.FTZ R28, R0.reuse, R36 ;  /* 0x00000024001c7220 */ /* 0x040fe20000410000 */
[----:B------:R-:W-:Y:S01]  /*91a0*/  UMOV UR6, UR11 ;  /* 0x0000000b00067c82 */ /* 0x000fe20008000000 */
[----:B------:R-:W-:Y:S01]  /*91b0*/  FMUL.FTZ R43, R0, R51 ;  /* 0x00000033002b7220 */ /* 0x000fe20000410000 */
[----:B------:R-:W-:Y:S01]  /*91c0*/  QGMMA.64x96x32.F32.E4M3.E4M3 R88, R148, gdesc[UR4], R88, gsb0 ;  /* 0x0160000494587df3 */ /* 0x000fe20008000858 */
[----:B------:R-:W2:Y:S01]  /*91d0*/  MUFU.TANH R11, R11 ;  /* 0x0000000b000b7308 */ /* 0x000ea20000002400 */
        /* <DEDUP_REMOVED lines=36> */
[C---:B------:R-:W-:Y:S01]  /*9420*/  FMUL.FTZ R48, R0.reuse, R56 ;  /* 0x0000003800307220 */ /* 0x040fe20000410000 */
[C---:B------:R-:W-:Y:S01]  /*9430*/  FMUL.FTZ R56, R0.reuse, R64 ;  /* 0x0000004000387220 */ /* 0x040fe20000410000 */
[----:B------:R-:W-:Y:S01]  /*9440*/  FMUL.FTZ R64, R0, R72 ;  /* 0x0000004800407220 */ /* 0x000fe20000410000 */
[----:B------:R-:W0:Y:S01]  /*9450*/  MUFU.TANH R24, R24 ;  /* 0x0000001800187308 */ /* 0x000e220000002400 */
[----:B--2---:R-:W-:Y:S01]  /*9460*/  FMNMX.FTZ R68, R20, R5, !PT ;  /* 0x0000000514447209 */ /* 0x004fe20007810000 */
        /* <DEDUP_REMOVED lines=8> */
[----:B------:R-:W-:Y:S01]  /*94f0*/  FMUL.FTZ R67, R0, R75 ;  /* 0x0000004b00437220 */ /* 0x000fe20000410000 */
[----:B------:R-:W-:Y:S01]  /*9500*/  UIADD3 UR6, UR11, 0x2, URZ ;  /* 0x000000020b067890 */ /* 0x000fe2000fffe03f */
[----:B------:R-:W-:Y:S01]  /*9510*/  UMOV UR7, 0x40000040 ;  /* 0x4000004000077882 */ /* 0x000fe20000000000 */
[----:B------:R-:W-:-:S03]  /*9520*/  UMOV UR10, UR18 ;  /* 0x00000012000a7c82 */ /* 0x000fc60008000000 */
        /* <DEDUP_REMOVED lines=21> */
[----:B------:R-:W-:-:S05]  /*9680*/  UIADD3 UR6, UR11, 0x4, URZ ;  /* 0x000000040b067890 */ /* 0x000fca000fffe03f */
[----:B------:R-:W2:Y:S01]  /*9690*/  MUFU.TANH R33, R33 ;  /* 0x0000002100217308 */ /* 0x000ea20000002400 */
[----:B-1----:R-:W-:Y:S01]  /*96a0*/  FMNMX.FTZ R6, R32, R5, !PT ;  /* 0x0000000520067209 */ /* 0x002fe20007810000 */
[----:B------:R-:W-:-:S06]  /*96b0*/  UMOV UR7, 0x40000040 ;  /* 0x4000004000077882 */ /* 0x000fcc0000000000 */
[----:B------:R-:W1:Y:S01]  /*96c0*/  MUFU.TANH R34, R34 ;  /* 0x0000002200227308 */ /* 0x000e620000002400 */
[----:B0-----:R-:W-:Y:S01]  /*96d0*/  FMNMX.FTZ R71, R31, R70, !PT ;  /* 0x000000461f477209 */ /* 0x001fe20007810000 */
[----:B------:R-:W-:-:S06]  /*96e0*/  FMUL.FTZ R70, R0, R78 ;  /* 0x0000004e00467220 */ /* 0x000fcc0000410000 */
[----:B------:R-:W0:Y:S01]  /*96f0*/  MUFU.TANH R36, R36 ;  /* 0x0000002400247308 */ /* 0x000e220000002400 */
[----:B--2---:R-:W-:-:S07]  /*9700*/  FMNMX.FTZ R5, R33, R6, !PT ;  /* 0x0000000621057209 */ /* 0x004fce0007810000 */
        /* <DEDUP_REMOVED lines=101> */
[----:B--2---:R-:W-:-:S07]  /*9d60*/  FMNMX.FTZ R6, R76, R5, !PT ;  /* 0x000000054c067209 */ /* 0x004fce0007810000 */
[----:B------:R-:W2:Y:S01]  /*9d70*/  MUFU.TANH R78, R78 ;  /* 0x0000004e004e7308 */ /* 0x000ea20000002400 */
[----:B-1----:R-:W-:-:S07]  /*9d80*/  FMNMX.FTZ R81, R75, R80, !PT ;  /* 0x000000504b517209 */ /* 0x002fce0007810000 */
[----:B------:R-:W1:Y:S01]  /*9d90*/  MUFU.TANH R79, R79 ;  /* 0x0000004f004f7308 */ /* 0x000e620000002400 */
[----:B0-----:R-:W-:-:S05]  /*9da0*/  FMNMX.FTZ R5, R77, R6, !PT ;  /* 0x000000064d057209 */ /* 0x001fca0007810000 */
[----:B------:R-:W0:Y:S01]  /*9db0*/  SHFL.BFLY PT, R6, R5, 0x2, 0x1f ;  /* 0x0c401f0005067f89 */ /* 0x000e2200000e0000 */
[----:B--2---:R-:W-:-:S04]  /*9dc0*/  FMNMX.FTZ R80, R78, R81, !PT ;  /* 0x000000514e507209 */ /* 0x004fc80007810000 */
[----:B-1----:R-:W-:-:S05]  /*9dd0*/  FMNMX.FTZ R80, R79, R80, !PT ;  /* 0x000000504f507209 */ /* 0x002fca0007810000 */
[----:B------:R-:W1:Y:S01]  /*9de0*/  SHFL.BFLY PT, R83, R80, 0x2, 0x1f ;  /* 0x0c401f0050537f89 */ /* 0x000e6200000e0000 */
[----:B0-----:R-:W-:-:S05]  /*9df0*/  FMNMX.FTZ R81, R5, R6, !PT ;  /* 0x0000000605517209 */ /* 0x001fca0007810000 */
[----:B------:R-:W0:Y:S01]  /*9e00*/  SHFL.BFLY PT, R6, R81, 0x1, 0x1f ;  /* 0x0c201f0051067f89 */ /* 0x000e2200000e0000 */
[----:B-1----:R-:W-:-:S05]  /*9e10*/  FMNMX.FTZ R83, R80, R83, !PT ;  /* 0x0000005350537209 */ /* 0x002fca0007810000 */
[----:B------:R-:W1:Y:S01]  /*9e20*/  SHFL.BFLY PT, R82, R83, 0x1, 0x1f ;  /* 0x0c201f0053527f89 */ /* 0x000e6200000e0000 */
[----:B0-----:R-:W-:Y:S01]  /*9e30*/  FMNMX.FTZ R6, R81, R6, !PT ;  /* 0x0000000651067209 */ /* 0x001fe20007810000 */
[----:B------:R-:W-:-:S04]  /*9e40*/  IMAD.U32 R81, RZ, RZ, UR10 ;  /* 0x0000000aff517e24 */ /* 0x000fc8000f8e00ff */
        /* <DEDUP_REMOVED lines=9> */
[----:B-1----:R-:W-:Y:S01]  /*9ee0*/  FMNMX.FTZ R5, R83, R82, !PT ;  /* 0x0000005253057209 */ /* 0x002fe20007810000 */
[----:B------:R-:W-:Y:S02]  /*9ef0*/  IMAD.U32 R82, RZ, RZ, UR10 ;  /* 0x0000000aff527e24 */ /* 0x000fe4000f8e00ff */
        /* <DEDUP_REMOVED lines=25> */
[C---:B------:R-:W-:Y:S01]  /*a090*/  FADD.FTZ R8, -R5.reuse, R8 ;  /* 0x0000000805087221 */ /* 0x040fe20000010100 */
[----:B------:R-:W-:-:S01]  /*a0a0*/  FFMA.FTZ R80, R5, R82, -8 ;  /* 0xc100000005507423 */ /* 0x000fc20000010052 */
[----:B------:R-:W-:Y:S01]  /*a0b0*/  FMUL.FTZ R7, R7, UR10 ;  /* 0x0000000a07077c20 */ /* 0x000fe20008410000 */
[----:B------:R-:W-:Y:S01]  /*a0c0*/  MUFU.EX2 R10, R10 ;  /* 0x0000000a000a7308 */ /* 0x000fe20000000800 */
[----:B------:R-:W-:Y:S01]  /*a0d0*/  FMUL.FTZ R8, R8, UR10 ;  /* 0x0000000a08087c20 */ /* 0x000fe20008410000 */
        /* <DEDUP_REMOVED lines=36> */
[----:B------:R-:W-:-:S02]  /*a320*/  FFMA.FTZ R79, R79, UR10, -R80 ;  /* 0x0000000a4f4f7c23 */ /* 0x000fc40008010850 */
[----:B------:R-:W2:Y:S01]  /*a330*/  MUFU.EX2 R12, R12 ;  /* 0x0000000c000c7308 */ /* 0x000ea20000000800 */
[----:B-1----:R-:W-:-:S07]  /*a340*/  FFMA.FTZ R3, R8, R3, R13 ;  /* 0x0000000308037223 */ /* 0x002fce000001000d */
        /* <DEDUP_REMOVED lines=86> */
[----:B------:R-:W-:-:S05]  /*a8b0*/  IMAD.U32 R3, RZ, RZ, UR37 ;  /* 0x00000025ff037e24 */ /* 0x000fca000f8e00ff */
[----:B------:R-:W-:Y:S01]  /*a8c0*/  @!P1 LEA R3, R3, UR45, 0x3 ;  /* 0x0000002d03039c11 */ /* 0x000fe2000f8e18ff */
[----:B------:R-:W0:Y:S01]  /*a8d0*/  MUFU.EX2 R63, R63 ;  /* 0x0000003f003f7308 */ /* 0x000e220000000800 */
[----:B--2---:R-:W-:-:S03]  /*a8e0*/  FADD.FTZ R82, R62, R81 ;  /* 0x000000513e527221 */ /* 0x004fc60000010000 */
[----:B------:R-:W-:-:S04]  /*a8f0*/  @!P1 VIADD R3, R3, 0x19c40 ;  /* 0x00019c4003039836 */ /* 0x000fc80000000000 */
[----:B------:R-:W2:Y:S01]  /*a900*/  MUFU.EX2 R64, R64 ;  /* 0x0000004000407308 */ /* 0x000ea20000000800 */
[----:B-1----:R-:W-:-:S01]  /*a910*/  FADD.FTZ R81, R61, R4 ;  /* 0x000000043d517221 */ /* 0x002fc20000010000 */
[----:B------:R-:W-:-:S04]  /*a920*/  @!P1 PRMT R3, RZ, 0x654, R3 ;  /* 0x00000654ff039816 */ /* 0x000fc80000000003 */
[----:B------:R1:W-:Y:S02]  /*a930*/  @!P1 SYNCS.ARRIVE.TRANS64.RED.A1T0 RZ, [R3+URZ], RZ ;  /* 0x000000ff03ff99a7 */ /* 0x0003e4000810043f */
[----:B------:R-:W3:Y:S01]  /*a940*/  MUFU.EX2 R66, R66 ;  /* 0x0000004200427308 */ /* 0x000ee20000000800 */
[----:B0-----:R-:W-:-:S07]  /*a950*/  FADD.FTZ R83, R63, R82 ;  /* 0x000000523f537221 */ /* 0x001fce0000010000 */
[----:B------:R-:W0:Y:S01]  /*a960*/  MUFU.EX2 R65, R65 ;  /* 0x0000004100417308 */ /* 0x000e220000000800 */
[----:B--2---:R-:W-:-:S07]  /*a970*/  FADD.FTZ R4, R64, R81 ;  /* 0x0000005140047221 */ /* 0x004fce0000010000 */
[----:B------:R-:W2:Y:S01]  /*a980*/  MUFU.EX2 R67, R67 ;  /* 0x0000004300437308 */ /* 0x000ea20000000800 */
[----:B---3--:R-:W-:-:S07]  /*a990*/  FADD.FTZ R82, R66, R83 ;  /* 0x0000005342527221 */ /* 0x008fce0000010000 */
[----:B------:R-:W3:Y:S01]  /*a9a0*/  MUFU.EX2 R68, R68 ;  /* 0x0000004400447308 */ /* 0x000ee20000000800 */
[----:B0-----:R-:W-:-:S07]  /*a9b0*/  FADD.FTZ R81, R65, R4 ;  /* 0x0000000441517221 */ /* 0x001fce0000010000 */
[----:B------:R-:W0:Y:S01]  /*a9c0*/  MUFU.EX2 R70, R70 ;  /* 0x0000004600467308 */ /* 0x000e220000000800 */
[----:B--2---:R-:W-:-:S07]  /*a9d0*/  FADD.FTZ R83, R67, R82 ;  /* 0x0000005243537221 */ /* 0x004fce0000010000 */
[----:B------:R-:W1:Y:S01]  /*a9e0*/  MUFU.EX2 R69, R69 ;  /* 0x0000004500457308 */ /* 0x000e620000000800 */
[----:B---3--:R-:W-:-:S07]  /*a9f0*/  FADD.FTZ R4, R68, R81 ;  /* 0x0000005144047221 */ /* 0x008fce0000010000 */
        /* <DEDUP_REMOVED lines=18> */
[----:B0-----:R-:W-:-:S03]  /*ab20*/  FADD.FTZ R4, R77, R4 ;  /* 0x000000044d047221 */ /* 0x001fc60000010000 */
[----:B-1----:R-:W-:Y:S01]  /*ab30*/  FADD.FTZ R3, R79, R80 ;  /* 0x000000504f037221 */ /* 0x002fe20000010000 */
[----:B------:R-:W-:Y:S06]  /*ab40*/  @!P0 BRA `(.L_x_723) ;  /* 0x0000000000048947 */ /* 0x000fec0003800000 */
[----:B------:R-:W-:Y:S01]  /*ab50*/  BPT.TRAP 0x1 ;  /* 0x000000040000795c */ /* 0x000fe20000300000 */
.L_x_723:
[----:B------:R-:W-:Y:S01]  /*ab60*/  UIADD3 UR6, UR14, 0x19c60, URZ ;  /* 0x00019c600e067890 */ /* 0x000fe2000fffe03f */
[----:B------:R-:W-:Y:S01]  /*ab70*/  ISETP.GT.AND P2, PT, R2, R9, PT ;  /* 0x000000090200720c */ /* 0x000fe20003f44270 */
        /* <DEDUP_REMOVED lines=86> */
[----:B------:R-:W-:Y:S01]  /*b0e0*/  F2FP.SATFINITE.E4M3.F32.PACK_AB_MERGE_C R139, R75, R74, R78 ;  /* 0x0000004a4b8b723e */ /* 0x000fe2000480704e */
[----:B------:R-:W-:Y:S06]  /*b0f0*/  @P2 BRA `(.L_x_724) ;  /* 0xffffffdc00242947 */ /* 0x000fec000383ffff */
.L_x_714:
[----:B------:R-:W-:-:S13]  /*b100*/  ISETP.GE.AND P2, PT, R2, UR43, PT ;  /* 0x0000002b02007c0c */ /* 0x000fda000bf46270 */
[----:B------:R-:W-:Y:S05]  /*b110*/  @!P2 BRA `(.L_x_725) ;  /* 0x000000340024a947 */ /* 0x000fea0003800000 */
[----:B------:R-:W-:Y:S01]  /*b120*/  IMAD.MOV.U32 R8, RZ, RZ, R5 ;  /* 0x000000ffff087224 */ /* 0x000fe200078e0005 */
[----:B------:R-:W-:Y:S01]  /*b130*/  UMOV UR19, UR36 ;  /* 0x0000002400137c82 */ /* 0x000fe20008000000 */
[----:B------:R-:W-:Y:S01]  /*b140*/  IMAD.MOV.U32 R7, RZ, RZ, R6 ;  /* 0x000000ffff077224 */ /* 0x000fe200078e0006 */
[----:B------:R-:W-:Y:S01]  /*b150*/  UMOV UR20, UR37 ;  /* 0x0000002500147c82 */ /* 0x000fe20008000000 */
[----:B------:R-:W-:Y:S01]  /*b160*/  ULDC UR21, c[0x0][0x9e4] ;  /* 0x0002790000157ab9 */ /* 0x000fe20000000800 */
[----:B------:R-:W-:Y:S01]  /*b170*/  ULDC UR22, c[0x0][0x288] ;  /* 0x0000a20000167ab9 */ /* 0x000fe20000000800 */
[----:B------:R-:W-:Y:S01]  /*b180*/  ULDC UR18, c[0x0][0x988] ;  /* 0x0002620000127ab9 */ /* 0x000fe20000000800 */
[----:B------:R-:W-:-:S05]  /*b190*/  ULDC UR23, c[0x0][0x9e0] ;  /* 0x0002780000177ab9 */ /* 0x000fca0000000800 */
.L_x_743:
[----:B------:R-:W-:-:S04]  /*b1a0*/  UISETP.NE.AND UP0, UPT, UR20, 0x1, UPT ;  /* 0x000000011400788c */ /* 0x000fc8000bf05270 */
[----:B------:R-:W-:-:S04]  /*b1b0*/  USEL UR36, URZ, 0x1, UP0 ;  /* 0x000000013f247887 */ /* 0x000fc80008000000 */
[----:B------:R-:W-:Y:S01]  /*b1c0*/  ULOP3.LUT UR36, UR19, UR36, URZ, 0x3c, !UPT ;  /* 0x0000002413247292 */ /* 0x000fe2000f8e3c3f */
[----:B------:R-:W-:Y:S11]  /*b1d0*/  @!P0 BRA `(.L_x_726) ;  /* 0x0000000000048947 */ /* 0x000ff60003800000 */
[----:B------:R-:W-:Y:S01]  /*b1e0*/  BPT.TRAP 0x1 ;  /* 0x000000040000795c */ /* 0x000fe20000300000 */
.L_x_726:
        /* <DEDUP_REMOVED lines=9> */
.L_x_727:
[----:B-1----:R-:W-:Y:S05]  /*b280*/  @P2 BRA `(.L_x_728) ;  /* 0x0000000000082947 */ /* 0x002fea0003800000 */
[----:B------:R-:W1:Y:S02]  /*b290*/  SYNCS.PHASECHK.TRANS64.TRYWAIT P2, [UR24+0x19c30], R5 ;  /* 0x019c3005ff0075a7 */ /* 0x000e640008040158 */
[----:B-1----:R-:W-:Y:S05]  /*b2a0*/  @!P2 BRA `(.L_x_729) ;  /* 0x0000009c001ca947 */ /* 0x002fea0003800000 */
.L_x_728:
        /* <DEDUP_REMOVED lines=17> */
.L_x_730:
[----:B------:R-:W-:Y:S01]  /*b3c0*/  ULEA UR11, UR20, UR45, 0x3 ;  /* 0x0000002d140b7291 */ /* 0x000fe2000f8e183f */
[----:B01----:R-:W-:-:S05]  /*b3d0*/  IMAD.U32 R5, RZ, RZ, UR19 ;  /* 0x00000013ff057e24 */ /* 0x003fca000f8e00ff */
[----:B------:R-:W-:-:S04]  /*b3e0*/  SHF.L.U32 R5, R5, 0x1f, RZ ;  /* 0x0000001f05057819 */ /* 0x000fc800000006ff */
[----:B------:R0:W1:Y:S01]  /*b3f0*/  SYNCS.PHASECHK.TRANS64.TRYWAIT P2, [UR11+0x19c50], R5 ;  /* 0x019c5005ff0075a7 */ /* 0x000062000804014b */
[----:B------:R-:W-:Y:S05]  /*b400*/  @!P0 BRA `(.L_x_731) ;  /* 0x0000000000048947 */ /* 0x000fea0003800000 */
[----:B------:R-:W-:Y:S01]  /*b410*/  BPT.TRAP 0x1 ;  /* 0x000000040000795c */ /* 0x000fe20000300000 */
.L_x_731:
[----:B-1----:R-:W-:Y:S05]  /*b420*/  @P2 BRA `(.L_x_732) ;  /* 0x0000000000082947 */ /* 0x002fea0003800000 */
[----:B------:R-:W1:Y:S02]  /*b430*/  SYNCS.PHASECHK.TRANS64.TRYWAIT P2, [UR11+0x19c50], R5 ;  /* 0x019c5005ff0075a7 */ /* 0x000e64000804014b */
[----:B-1----:R-:W-:Y:S05]  /*b440*/  @!P2 BRA `(.L_x_733) ;  /* 0x0000009800cca947 */ /* 0x002fea0003800000 */
.L_x_732:
[----:B------:R-:W-:Y:S01]  /*b450*/  UIADD3 UR6, UR45, 0x3000, URZ ;  /* 0x000030002d067890 */ /* 0x000fe2000fffe03f */
[----:B------:R-:W-:Y:S01]  /*b460*/  WARPGROUP.ARRIVE ;  /* 0x00000000000079c5 */ /* 0x000fe20000000000 */
[----:B------:R-:W-:Y:S01]  /*b470*/  UMOV UR7, 0x40000040 ;  /* 0x4000004000077882 */ /* 0x000fe20000000000 */
[C---:B-1----:R-:W-:Y:S01]  /*b480*/  FMUL.FTZ R6, R0.reuse, R25 ;  /* 0x0000001900067220 */ /* 0x042fe20000410000 */
[----:B------:R-:W-:Y:S01]  /*b490*/  USHF.R.U32.HI UR6, URZ, 0x4, UR6 ;  /* 0x000000043f067899 */ /* 0x000fe20008011606 */
[C---:B------:R-:W-:Y:S01]  /*b4a0*/  FMUL.FTZ R25, R0.reuse, R36 ;  /* 0x0000002400197220 */ /* 0x040fe20000410000 */
[C---:B------:R-:W-:Y:S01]  /*b4b0*/  FMUL.FTZ R9, R0.reuse, R26 ;  /* 0x0000001a00097220 */ /* 0x040fe20000410000 */
[----:B------:R-:W1:Y:S01]  /*b4c0*/  @P5 LDC R36, c[0x0][0x44c] ;  /* 0x00011300ff245b82 */ /* 0x000e620000000800 */
[----:B------:R-:W-:Y:S01]  /*b4d0*/  ULOP3.LUT UR6, UR6, 0x3fff, URZ, 0xc0, !UPT ;  /* 0x00003fff06067892 */ /* 0x000fe2000f8ec03f */
[C---:B------:R-:W-:Y:S01]  /*b4e0*/  FMUL.FTZ R26, R0.reuse, R37 ;  /* 0x00000025001a7220 */ /* 0x040fe20000410000 */
[C---:B------:R-:W-:Y:S01]  /*b4f0*/  FMUL.FTZ R11, R0.reuse, R28 ;  /* 0x0000001c000b7220 */ /* 0x040fe20000410000 */
[C---:B0-----:R-:W-:Y:S01]  /*b500*/  FMUL.FTZ R5, R0.reuse, R24 ;  /* 0x0000001800057220 */ /* 0x041fe20000410000 */
[----:B------:R-:W-:Y:S01]  /*b510*/  ULOP3.LUT UR6, UR6, 0x10000, URZ, 0xfc, !UPT ;  /* 0x0001000006067892 */ /* 0x000fe2000f8efc3f */
[C---:B------:R-:W-:Y:S01]  /*b520*/  FMUL.FTZ R28, R0.reuse, R39 ;  /* 0x00000027001c7220 */ /* 0x040fe20000410000 */
[C---:B------:R-:W-:Y:S01]  /*b530*/  FMUL.FTZ R24, R0.reuse, R35 ;  /* 0x0000002300187220 */ /* 0x040fe20000410000 */
[----:B------:R-:W0:Y:S01]  /*b540*/  @P5 LDC R37, c[0x0][0x450] ;  /* 0x00011400ff255b82 */ /* 0x000e220000000800 */
[----:B------:R-:W-:Y:S01]  /*b550*/  UIMAD UR10, UR20, 0x300, UR6 ;  /* 0x00000300140a78a4 */ /* 0x000fe2000f8e0206 */
[C---:B------:R-:W-:Y:S01]  /*b560*/  FMUL.FTZ R39, R0.reuse, R48 ;  /* 0x0000003000277220 */ /* 0x040fe20000410000 */
[C---:B------:R-:W-:Y:S01]  /*b570*/  FMUL.FTZ R35, R0.reuse, R46 ;  /* 0x0000002e00237220 */ /* 0x040fe20000410000 */
[C---:B------:R-:W-:Y:S01]  /*b580*/  FMUL.FTZ R48, R0.reuse, R58 ;  /* 0x0000003a00307220 */ /* 0x040fe20000410000 */
[C---:B------:R-:W-:Y:S01]  /*b590*/  FMUL.FTZ R46, R0.reuse, R55 ;  /* 0x00000037002e7220 */ /* 0x040fe20000410000 */
[C---:B------:R-:W-:Y:S01]  /*b5a0*/  FMUL.FTZ R58, R0.reuse, R70 ;  /* 0x00000046003a7220 */ /* 0x040fe20000410000 */
[C---:B------:R-:W-:Y:S01]  /*b5b0*/  FMUL.FTZ R55, R0.reuse, R66 ;  /* 0x0000004200377220 */ /* 0x040fe20000410000 */
[----:B------:R-:W-:Y:S01]  /*b5c0*/  UMOV UR6, UR10 ;  /* 0x0000000a00067c82 */ /* 0x000fe20008000000 */
[C---:B------:R-:W-:Y:S01]  /*b5d0*/  FMUL.FTZ R70, R0.reuse, R79 ;  /* 0x0000004f00467220 */ /* 0x040fe20000410000 */
[----:B------:R-:W-:Y:S01]  /*b5e0*/  QGMMA.64x96x32.F32.E4M3.E4M3 R88, R148, gdesc[UR4], R88, gsb0 ;  /* 0x0160000494587df3 */ /* 0x000fe20008000858 */
[----:B------:R-:W-:Y:S01]  /*b5f0*/  UIADD3 UR6, UR10, 0x2, URZ ;  /* 0x000000020a067890 */ /* 0x000fe2000fffe03f */
[----:B------:R-:W-:Y:S01]  /*b600*/  FMUL.FTZ R66, R0, R73 ;  /* 0x0000004900427220 */ /* 0x000fe20000410000 */
[----:B------:R-:W-:Y:S01]  /*b610*/  UMOV UR7, 0x40000040 ;  /* 0x4000004000077882 */ /* 0x000fe20000000000 */
[----:B------:R-:W-:-:S02]  /*b620*/  VIADD R79, R17, UR38 ;  /* 0x00000026114f7c36 */ /* 0x000fc40008000000 */
[C---:B------:R-:W-:Y:S01]  /*b630*/  FMUL.FTZ R73, R0.reuse, R80 ;  /* 0x0000005000497220 */ /* 0x040fe20000410000 */
[----:B------:R-:W-:Y:S01]  /*b640*/  FMUL.FTZ R12, R0, R29 ;  /* 0x0000001d000c7220 */ /* 0x000fe20000410000 */
[----:B------:R-:W2:Y:S01]  /*b650*/  LDC R80, c[0x0][0x2f0] ;  /* 0x0000bc00ff507b82 */ /* 0x000ea20000000800 */
[----:B-1----:R-:W-:-:S04]  /*b660*/  @P5 IMAD.HI.U32 R36, R79, R36, RZ ;  /* 0x000000244f245227 */ /* 0x002fc800078e00ff */
[C---:B------:R-:W-:Y:S01]  /*b670*/  FMUL.FTZ R29, R0.reuse, R40 ;  /* 0x00000028001d7220 */ /* 0x040fe20000410000 */
[C---:B------:R-:W-:Y:S01]  /*b680*/  FMUL.FTZ R40, R0.reuse, R49 ;  /* 0x0000003100287220 */ /* 0x040fe20000410000 */
[C---:B------:R-:W-:Y:S01]  /*b690*/  FMUL.FTZ R49, R0.reuse, R57 ;  /* 0x0000003900317220 */ /* 0x040fe20000410000 */
[C---:B------:R-:W-:Y:S01]  /*b6a0*/  FMUL.FTZ R57, R0.reuse, R64 ;  /* 0x0000004000397220 */ /* 0x040fe20000410000 */
[----:B------:R-:W-:Y:S01]  /*b6b0*/  FMUL.FTZ R64, R0, R75 ;  /* 0x0000004b00407220 */ /* 0x000fe20000410000 */
[----:B0-----:R-:W-:Y:S01]  /*b6c0*/  @P5 SHF.R.U32.HI R79, RZ, R37, R36 ;  /* 0x00000025ff4f5219 */ /* 0x001fe20000011624 */
        /* <DEDUP_REMOVED lines=24> */
[----:B------:R-:W-:Y:S01]  /*b850*/  IADD3 R37, -R75, 0x1, RZ ;  /* 0x000000014b257810 */ /* 0x000fe20007ffe1ff */
        /* <DEDUP_REMOVED lines=18> */
[----:B------:R-:W-:Y:S01]  /*b980*/  IMAD.U32 R36, RZ, RZ, UR24 ;  /* 0x00000018ff247e24 */ /* 0x000fe2000f8e00ff */
[----:B------:R-:W0:Y:S01]  /*b990*/  MUFU.TANH R5, R5 ;  /* 0x0000000500057308 */ /* 0x000e220000002400 */
[----:B------:R-:W-:-:S02]  /*b9a0*/  IMAD R37, R16, -0x2, R37 ;  /* 0xfffffffe10257824 */ /* 0x000fc400078e0225 */
[----:B------:R-:W-:Y:S02]  /*b9b0*/  @!P1 VIADD R36, R36, 0x19c40 ;  /* 0x00019c4024249836 */ /* 0x000fe40000000000 */
[----:B--2---:R-:W-:-:S03]  /*b9c0*/  IMAD R37, R80, UR40, R37 ;  /* 0x0000002850257c24 */ /* 0x004fc6000f8e0225 */
[----:B------:R-:W1:Y:S01]  /*b9d0*/  MUFU.TANH R6, R6 ;  /* 0x0000000600067308 */ /* 0x000e620000002400 */
[----:B------:R-:W-:Y:S01]  /*b9e0*/  VIADD R37, R37, -UR22 ;  /* 0x8000001625257c36 */ /* 0x000fe20008000000 */
[----:B------:R-:W-:-:S03]  /*b9f0*/  @!P1 PRMT R36, RZ, 0x654, R36 ;  /* 0x00000654ff249816 */ /* 0x000fc60000000024 */
[C---:B------:R-:W-:Y:S02]  /*ba00*/  VIADD R86, R37.reuse, UR23 ;  /* 0x0000001725567c36 */ /* 0x040fe40008000000 */
[----:B------:R-:W-:Y:S01]  /*ba10*/  VIADD R85, R37, UR17 ;  /* 0x0000001125557c36 */ /* 0x000fe20008000000 */
[----:B------:R-:W2:Y:S08]  /*ba20*/  MUFU.TANH R9, R9 ;  /* 0x0000000900097308 */ /* 0x000eb00000002400 */
[----:B------:R-:W3:Y:S08]  /*ba30*/  MUFU.TANH R10, R10 ;  /* 0x0000000a000a7308 */ /* 0x000ef00000002400 */
[----:B------:R-:W4:Y:S08]  /*ba40*/  MUFU.TANH R11, R11 ;  /* 0x0000000b000b7308 */ /* 0x000f300000002400 */
        /* <DEDUP_REMOVED lines=44> */
[----:B------:R-:W-:Y:S07]  /*bd10*/  QGMMA.64x96x32.F32.E4M3.E4M3 R88, R136, gdesc[UR4], R88, gsb0 ;  /* 0x0160000488587df3 */ /* 0x000fee0008000858 */
        /* <DEDUP_REMOVED lines=15> */
[----:B------:R-:W5:Y:S01]  /*be10*/  SHFL.IDX PT, R137, R79, RZ, 0x1c1f ;  /* 0x001c1fff4f897589 */ /* 0x000f6200000e0000 */
[----:B------:R0:W-:Y:S04]  /*be20*/  @!P1 SYNCS.ARRIVE.TRANS64.RED.A1T0 RZ, [R36+URZ], RZ ;  /* 0x000000ff24ff99a7 */ /* 0x0001e8000810043f */
[----:B------:R-:W0:Y:S08]  /*be30*/  MUFU.TANH R64, R64 ;  /* 0x0000004000407308 */ /* 0x000e300000002400 */
[----:B------:R-:W0:Y:S08]  /*be40*/  MUFU.TANH R67, R67 ;  /* 0x0000004300437308 */ /* 0x000e300000002400 */
[----:B------:R-:W0:Y:S01]  /*be50*/  MUFU.TANH R69, R69 ;  /* 0x0000004500457308 */ /* 0x000e220000002400 */
[----:B-----5:R-:W-:-:S02]  /*be60*/  IMAD.IADD R84, R86, 0x1, R137 ;  /* 0x0000000156547824 */ /* 0x020fc400078e0289 */
        /* <DEDUP_REMOVED lines=11> */
[----:B-1234-:R-:W-:Y:S05]  /*bf20*/  @!P6 BRA `(.L_x_734) ;  /* 0x00000000005ce947 */ /* 0x01efea0003800000 */
[----:B0-----:R-:W-:Y:S01]  /*bf30*/  IMAD R36, R80, UR40, R137 ;  /* 0x0000002850247c24 */ /* 0x001fe2000f8e0289 */
[----:B------:R-:W-:Y:S03]  /*bf40*/  BSSY B0, `(.L_x_735) ;  /* 0x0000011000007945 */ /* 0x000fe60003800000 */
[----:B------:R-:W-:-:S05]  /*bf50*/  VIADD R82, R36, -UR22 ;  /* 0x8000001624527c36 */ /* 0x000fca0008000000 */
        /* <DEDUP_REMOVED lines=10> */
.L_x_736:
[----:B------:R-:W-:-:S05]  /*c000*/  IMAD.U32 R136, RZ, RZ, UR21 ;  /* 0x00000015ff887e24 */ /* 0x000fca000f8e00ff */
[----:B------:R-:W-:-:S13]  /*c010*/  ISETP.NE.AND P2, PT, R136, 0x1, PT ;  /* 0x000000018800780c */ /* 0x000fda0003f45270 */
[----:B------:R-:W0:Y:S02]  /*c020*/  @P2 LDC.64 R36, c[0x0][0x9e8] ;  /* 0x00027a00ff242b82 */ /* 0x000e240000000a00 */
[----:B0-----:R-:W-:-:S05]  /*c030*/  @P2 IMAD.HI.U32 R36, R82, R36, RZ ;  /* 0x0000002452242227 */ /* 0x001fca00078e00ff */
[----:B------:R-:W-:-:S07]  /*c040*/  @P2 SHF.R.U32.HI R82, RZ, R37, R36 ;  /* 0x00000025ff522219 */ /* 0x000fce0000011624 */
.L_x_737:
[----:B------:R-:W-:Y:S05]  /*c050*/  BSYNC B0 ;  /* 0x0000000000007941 */ /* 0x000fea0003800000 */
.L_x_735:
[----:B------:R-:W-:-:S04]  /*c060*/  IMAD R37, R82, R136, -R75 ;  /* 0x0000008852257224 */ /* 0x000fc800078e0a4b */
[----:B------:R-:W-:-:S05]  /*c070*/  IMAD R37, R16, -0x2, R37 ;  /* 0xfffffffe10257824 */ /* 0x000fca00078e0225 */
[----:B------:R-:W-:Y:S02]  /*c080*/  VIADDMNMX R84, R37, R136, R84, PT ;  /* 0x0000008825547246 */ /* 0x000fe40003800154 */
[----:B------:R-:W-:-:S07]  /*c090*/  VIMNMX R83, R83, R37, !PT ;  /* 0x0000002553537248 */ /* 0x000fce0007fe0100 */
.L_x_734:
[----:B------:R-:W-:Y:S01]  /*c0a0*/  ISETP.GT.AND P2, PT, R2, -0x1, PT ;  /* 0xffffffff0200780c */ /* 0x000fe20003f44270 */
[----:B------:R-:W1:Y:S03]  /*c0b0*/  SHFL.IDX PT, R79, R79, 0x1, 0x1c1f ;  /* 0x003c1f004f4f7f89 */ /* 0x000e6600000e0000 */
[C---:B------:R-:W-:Y:S02]  /*c0c0*/  ISETP.GT.AND P4, PT, R83.reuse, RZ, P2 ;  /* 0x000000ff5300720c */ /* 0x040fe40001784270 */
[----:B------:R-:W-:Y:S02]  /*c0d0*/  ISETP.GT.AND P3, PT, R83, 0x1, P2 ;  /* 0x000000015300780c */ /* 0x000fe40001764270 */
[C---:B------:R-:W-:Y:S02]  /*c0e0*/  ISETP.LT.OR P4, PT, R84.reuse, 0x1, P4 ;  /* 0x000000015400780c */ /* 0x040fe40002781670 */
[----:B------:R-:W-:-:S02]  /*c0f0*/  ISETP.LT.OR P3, PT, R84, 0x2, P3 ;  /* 0x000000025400780c */ /* 0x000fc40001f61670 */
[----:B0-----:R-:W-:Y:S02]  /*c100*/  FSEL R82, R5, -INF , !P4 ;  /* 0xff80000005527808 */ /* 0x001fe40006000000 */
[----:B------:R-:W-:Y:S02]  /*c110*/  FSEL R5, R6, -INF , !P3 ;  /* 0xff80000006057808 */ /* 0x000fe40005800000 */
[C---:B------:R-:W-:Y:S02]  /*c120*/  ISETP.GT.AND P4, PT, R83.reuse, 0x8, P2 ;  /* 0x000000085300780c */ /* 0x040fe40001784270 */
[----:B------:R-:W-:Y:S02]  /*c130*/  ISETP.GT.AND P3, PT, R83, 0x9, P2 ;  /* 0x000000095300780c */ /* 0x000fe40001764270 */
[C---:B------:R-:W-:Y:S02]  /*c140*/  ISETP.LT.OR P4, PT, R84.reuse, 0x9, P4 ;  /* 0x000000095400780c */ /* 0x040fe40002781670 */
[----:B------:R-:W-:-:S02]  /*c150*/  ISETP.LT.OR P3, PT, R84, 0xa, P3 ;  /* 0x0000000a5400780c */ /* 0x000fc40001f61670 */
[----:B------:R-:W-:Y:S01]  /*c160*/  FSEL R11, R11, -INF , !P4 ;  /* 0xff8000000b0b7808 */ /* 0x000fe20006000000 */
[--C-:B-1----:R-:W-:Y:S01]  /*c170*/  IMAD.IADD R86, R86, 0x1, R79.reuse ;  /* 0x0000000156567824 */ /* 0x102fe200078e024f */
[----:B------:R-:W-:Y:S01]  /*c180*/  FSEL R12, R12, -INF , !P3 ;  /* 0xff8000000c0c7808 */ /* 0x000fe20005800000 */
[----:B------:R-:W-:Y:S01]  /*c190*/  IMAD.IADD R85, R85, 0x1, R79 ;  /* 0x0000000155557824 */ /* 0x000fe200078e024f */
[C---:B------:R-:W-:Y:S02]  /*c1a0*/  ISETP.GT.AND P4, PT, R83.reuse, 0x10, P2 ;  /* 0x000000105300780c */ /* 0x040fe40001784270 */
[----:B------:R-:W-:Y:S02]  /*c1b0*/  ISETP.GT.AND P3, PT, R83, 0x11, P2 ;  /* 0x000000115300780c */ /* 0x000fe40001764270 */
[C---:B------:R-:W-:Y:S02]  /*c1c0*/  ISETP.LT.OR P4, PT, R84.reuse, 0x11, P4 ;  /* 0x000000115400780c */ /* 0x040fe40002781670 */
[----:B------:R-:W-:-:S02]  /*c1d0*/  ISETP.LT.OR P3, PT, R84, 0x12, P3 ;  /* 0x000000125400780c */ /* 0x000fc40001f61670 */
[----:B------:R-:W-:Y:S02]  /*c1e0*/  FSEL R15, R15, -INF , !P4 ;  /* 0xff8000000f0f7808 */ /* 0x000fe40006000000 */
[----:B------:R-:W-:Y:S02]  /*c1f0*/  FSEL R20, R20, -INF , !P3 ;  /* 0xff80000014147808 */ /* 0x000fe40005800000 */
        /* <DEDUP_REMOVED lines=77> */
[----:B------:R-:W-:Y:S01]  /*c6d0*/  FSEL R81, R81, -INF , !P3 ;  /* 0xff80000051517808 */ /* 0x000fe20005800000 */
[----:B------:R-:W-:Y:S08]  /*c6e0*/  @!P6 BRA `(.L_x_738) ;  /* 0x00000000005ce947 */ /* 0x000ff00003800000 */
[----:B------:R-:W-:Y:S01]  /*c6f0*/  IMAD R80, R80, UR40, R79 ;  /* 0x0000002850507c24 */ /* 0x000fe2000f8e024f */
        /* <DEDUP_REMOVED lines=12> */
.L_x_740:
[----:B------:R-:W-:-:S05]  /*c7c0*/  IMAD.U32 R6, RZ, RZ, UR21 ;  /* 0x00000015ff067e24 */ /* 0x000fca000f8e00ff */
[----:B------:R-:W-:-:S13]  /*c7d0*/  ISETP.NE.AND P3, PT, R6, 0x1, PT ;  /* 0x000000010600780c */ /* 0x000fda0003f65270 */
[----:B------:R-:W0:Y:S02]  /*c7e0*/  @P3 LDC.64 R36, c[0x0][0x9e8] ;  /* 0x00027a00ff243b82 */ /* 0x000e240000000a00 */
[----:B0-----:R-:W-:-:S05]  /*c7f0*/  @P3 IMAD.HI.U32 R36, R80, R36, RZ ;  /* 0x0000002450243227 */ /* 0x001fca00078e00ff */
[----:B------:R-:W-:-:S07]  /*c800*/  @P3 SHF.R.U32.HI R80, RZ, R37, R36 ;  /* 0x00000025ff503219 */ /* 0x000fce0000011624 */
.L_x_741:
[----:B------:R-:W-:Y:S05]  /*c810*/  BSYNC B0 ;  /* 0x0000000000007941 */ /* 0x000fea0003800000 */
.L_x_739:
[----:B------:R-:W-:-:S04]  /*c820*/  IMAD R75, R80, R6, -R75 ;  /* 0x00000006504b7224 */ /* 0x000fc800078e0a4b */
[----:B------:R-:W-:-:S05]  /*c830*/  IMAD R75, R16, -0x2, R75 ;  /* 0xfffffffe104b7824 */ /* 0x000fca00078e024b */
[----:B------:R-:W-:Y:S02]  /*c840*/  VIADDMNMX R86, R75, R6, R86, PT ;  /* 0x000000064b567246 */ /* 0x000fe40003800156 */
[----:B------:R-:W-:-:S07]  /*c850*/  VIMNMX R85, R85, R75, !PT ;  /* 0x0000004b55557248 */ /* 0x000fce0007fe0100 */
.L_x_738:
[----:B------:R-:W-:Y:S01]  /*c860*/  FMNMX.FTZ R6, R82, R7, !PT ;  /* 0x0000000752067209 */ /* 0x000fe20007810000 */
[----:B------:R-:W-:Y:S01]  /*c870*/  UMOV UR10, UR18 ;  /* 0x00000012000a7c82 */ /* 0x000fe20008000000 */
        /* <DEDUP_REMOVED lines=10> */
[----:B------:R-:W-:-:S02]  /*c920*/  ISETP.GT.AND P3, PT, R85, 0x1, P2 ;  /* 0x000000015500780c */ /* 0x000fc40001764270 */
[----:B------:R-:W-:Y:S02]  /*c930*/  FMNMX.FTZ R37, R25, R6, !PT ;  /* 0x0000000619257209 */ /* 0x000fe40007810000 */
[----:B------:R-:W-:Y:S02]  /*c940*/  FSEL R21, R21, -INF , !P4 ;  /* 0xff80000015157808 */ /* 0x000fe40006000000 */
[----:B------:R-:W-:Y:S02]  /*c950*/  FMNMX.FTZ R6, R26, R37, !PT ;  /* 0x000000251a067209 */ /* 0x000fe40007810000 */
[----:B------:R-:W-:Y:S02]  /*c960*/  ISETP.GT.AND P4, PT, R85, 0x18, P2 ;  /* 0x000000185500780c */ /* 0x000fe40001784270 */
[----:B------:R-:W-:Y:S02]  /*c970*/  FMNMX.FTZ R37, R29, R6, !PT ;  /* 0x000000061d257209 */ /* 0x000fe40007810000 */
[----:B------:R-:W-:-:S02]  /*c980*/  ISETP.LT.OR P3, PT, R86, 0x2, P3 ;  /* 0x000000025600780c */ /* 0x000fc40001f61670 */
[----:B------:R-:W-:Y:S02]  /*c990*/  FMNMX.FTZ R6, R30, R37, !PT ;  /* 0x000000251e067209 */ /* 0x000fe40007810000 */
[----:B------:R-:W-:Y:S02]  /*c9a0*/  ISETP.LT.OR P4, PT, R86, 0x19, P4 ;  /* 0x000000195600780c */ /* 0x000fe40002781670 */
[----:B------:R-:W-:Y:S02]  /*c9b0*/  FMNMX.FTZ R37, R33, R6, !PT ;  /* 0x0000000621257209 */ /* 0x000fe40007810000 */
[----:B------:R-:W-:Y:S02]  /*c9c0*/  FSEL R10, R10, -INF , !P3 ;  /* 0xff8000000a0a7808 */ /* 0x000fe40005800000 */
        /* <DEDUP_REMOVED lines=42> */
[C---:B------:R-:W-:Y:S01]  /*cc70*/  ISETP.LT.OR P3, PT, R86.reuse, 0x22, P3 ;  /* 0x000000225600780c */ /* 0x040fe20001f61670 */
[----:B------:R-:W0:Y:S01]  /*cc80*/  SHFL.BFLY PT, R37, R6, 0x2, 0x1f ;  /* 0x0c401f0006257f89 */ /* 0x000e2200000e0000 */
[----:B------:R-:W-:-:S02]  /*cc90*/  ISETP.LT.OR P4, PT, R86, 0x39, P4 ;  /* 0x000000395600780c */ /* 0x000fc40002781670 */
[----:B------:R-:W-:Y:S02]  /*cca0*/  FSEL R32, R32, -INF , !P3 ;  /* 0xff80000020207808 */ /* 0x000fe40005800000 */
[C---:B------:R-:W-:Y:S02]  /*ccb0*/  ISETP.GT.AND P3, PT, R85.reuse, 0x29, P2 ;  /* 0x000000295500780c */ /* 0x040fe40001764270 */
[----:B------:R-:W-:Y:S02]  /*ccc0*/  FSEL R44, R44, -INF , !P4 ;  /* 0xff8000002c2c7808 */ /* 0x000fe40006000000 */
[----:B------:R-:W-:Y:S02]  /*ccd0*/  ISETP.GT.AND P4, PT, R85, 0x40, P2 ;  /* 0x000000405500780c */ /* 0x000fe40001784270 */
[C---:B------:R-:W-:Y:S02]  /*cce0*/  ISETP.LT.OR P3, PT, R86.reuse, 0x2a, P3 ;  /* 0x0000002a5600780c */ /* 0x040fe40001f61670 */
[----:B------:R-:W-:-:S02]  /*ccf0*/  ISETP.LT.OR P4, PT, R86, 0x41, P4 ;  /* 0x000000415600780c */ /* 0x000fc40002781670 */
[----:B------:R-:W-:Y:S02]  /*cd00*/  FSEL R38, R38, -INF , !P3 ;  /* 0xff80000026267808 */ /* 0x000fe40005800000 */
[C---:B------:R-:W-:Y:S02]  /*cd10*/  ISETP.GT.AND P3, PT, R85.reuse, 0x31, P2 ;  /* 0x000000315500780c */ /* 0x040fe40001764270 */
[----:B------:R-:W-:Y:S02]  /*cd20*/  FSEL R48, R48, -INF , !P4 ;  /* 0xff80000030307808 */ /* 0x000fe40006000000 */
[----:B------:R-:W-:Y:S02]  /*cd30*/  ISETP.GT.AND P4, PT, R85, 0x41, P2 ;  /* 0x000000415500780c */ /* 0x000fe40001784270 */
[----:B------:R-:W-:Y:S02]  /*cd40*/  ISETP.LT.OR P3, PT, R86, 0x32, P3 ;  /* 0x000000325600780c */ /* 0x000fe40001f61670 */
[----:B0-----:R-:W-:-:S02]  /*cd50*/  FMNMX.FTZ R6, R6, R37, !PT ;  /* 0x0000002506067209 */ /* 0x001fc40007810000 */
[----:B------:R-:W-:Y:S02]  /*cd60*/  ISETP.LT.OR P4, PT, R86, 0x42, P4 ;  /* 0x000000425600780c */ /* 0x000fe40002781670 */
[----:B------:R-:W-:Y:S01]  /*cd70*/  FSEL R42, R42, -INF , !P3 ;  /* 0xff8000002a2a7808 */ /* 0x000fe20005800000 */
[----:B------:R-:W0:Y:S01]  /*cd80*/  SHFL.BFLY PT, R37, R6, 0x1, 0x1f ;  /* 0x0c201f0006257f89 */ /* 0x000e2200000e0000 */
[C---:B------:R-:W-:Y:S02]  /*cd90*/  ISETP.GT.AND P3, PT, R85.reuse, 0x39, P2 ;  /* 0x000000395500780c */ /* 0x040fe40001764270 */
[----:B------:R-:W-:Y:S02]  /*cda0*/  FSEL R75, R50, -INF , !P4 ;  /* 0xff800000324b7808 */ /* 0x000fe40006000000 */
[----:B------:R-:W-:Y:S02]  /*cdb0*/  ISETP.GT.AND P4, PT, R85, 0x48, P2 ;  /* 0x000000485500780c */ /* 0x000fe40001784270 */
[----:B------:R-:W-:-:S02]  /*cdc0*/  ISETP.LT.OR P3, PT, R86, 0x3a, P3 ;  /* 0x0000003a5600780c */ /* 0x000fc40001f61670 */
[----:B------:R-:W-:Y:S02]  /*cdd0*/  ISETP.LT.OR P4, PT, R86, 0x49, P4 ;  /* 0x000000495600780c */ /* 0x000fe40002781670 */
[----:B------:R-:W-:Y:S02]  /*cde0*/  FSEL R46, R46, -INF , !P3 ;  /* 0xff8000002e2e7808 */ /* 0x000fe40005800000 */
[----:B------:R-:W-:Y:S02]  /*cdf0*/  FSEL R52, R52, -INF , !P4 ;  /* 0xff80000034347808 */ /* 0x000fe40006000000 */
[----:B------:R-:W-:-:S04]  /*ce00*/  ISETP.GT.AND P4, PT, R85, RZ, P2 ;  /* 0x000000ff5500720c */ /* 0x000fc80001784270 */
[----:B------:R-:W-:Y:S02]  /*ce10*/  ISETP.LT.OR P4, PT, R86, 0x1, P4 ;  /* 0x000000015600780c */ /* 0x000fe40002781670 */
[----:B0-----:R-:W-:Y:S01]  /*ce20*/  FMNMX.FTZ R6, R6, R37, !PT ;  /* 0x0000002506067209 */ /* 0x001fe20007810000 */
[----:B------:R-:W-:-:S03]  /*ce30*/  IMAD.U32 R37, RZ, RZ, UR10 ;  /* 0x0000000aff257e24 */ /* 0x000fc6000f8e00ff */
[C---:B------:R-:W-:Y:S01]  /*ce40*/  FSETP.NEU.FTZ.AND P3, PT, R6.reuse, -INF , PT ;  /* 0xff8000000600780b */ /* 0x040fe20003f7d000 */
[----:B------:R-:W-:-:S05]  /*ce50*/  FFMA.FTZ R36, R6, R37, -8 ;  /* 0xc100000006247423 */ /* 0x000fca0000010025 */
[----:B------:R-:W-:-:S05]  /*ce60*/  FSEL R36, R36, RZ, P3 ;  /* 0x000000ff24247208 */ /* 0x000fca0001800000 */
[--C-:B------:R-:W-:Y:S01]  /*ce70*/  FFMA.FTZ R5, R5, UR10, -R36.reuse ;  /* 0x0000000a05057c23 */ /* 0x100fe20008010824 */
[----:B------:R-:W-:-:S01]  /*ce80*/  FFMA.FTZ R79, R15, UR10, -R36 ;  /* 0x0000000a0f4f7c23 */ /* 0x000fc20008010824 */
[----:B------:R-:W-:Y:S01]  /*ce90*/  FSEL R15, R9, -INF , !P4 ;  /* 0xff800000090f7808 */ /* 0x000fe20006000000 */
[----:B------:R-:W-:-:S01]  /*cea0*/  FFMA.FTZ R37, R82, UR10, -R36 ;  /* 0x0000000a52257c23 */ /* 0x000fc20008010824 */
[----:B------:R0:W-:Y:S01]  /*ceb0*/  MUFU.EX2 R50, R5 ;  /* 0x0000000500327308 */ /* 0x0001e20000000800 */
[----:B------:R-:W-:Y:S01]  /*cec0*/  ISETP.GT.AND P4, PT, R85, 0x49, P2 ;  /* 0x000000495500780c */ /* 0x000fe20001784270 */
[--C-:B------:R-:W-:Y:S01]  /*ced0*/  FFMA.FTZ R11, R11, UR10, -R36.reuse ;  /* 0x0000000a0b0b7c23 */ /* 0x100fe20008010824 */
[----:B------:R-:W-:-:S01]  /*cee0*/  FFMA.FTZ R12, R12, UR10, -R36 ;  /* 0x0000000a0c0c7c23 */ /* 0x000fc20008010824 */
[--C-:B------:R-:W-:Y:S01]  /*cef0*/  FFMA.FTZ R20, R20, UR10, -R36.reuse ;  /* 0x0000000a14147c23 */ /* 0x100fe20008010824 */
[----:B------:R-:W-:Y:S01]  /*cf00*/  ISETP.LT.OR P4, PT, R86, 0x4a, P4 ;  /* 0x0000004a5600780c */ /* 0x000fe20002781670 */
[--C-:B------:R-:W-:Y:S01]  /*cf10*/  FFMA.FTZ R25, R25, UR10, -R36.reuse ;  /* 0x0000000a19197c23 */ /* 0x100fe20008010824 */
[----:B------:R-:W-:-:S01]  /*cf20*/  FFMA.FTZ R26, R26, UR10, -R36 ;  /* 0x0000000a1a1a7c23 */ /* 0x000fc20008010824 */
[----:B------:R1:W-:Y:S01]  /*cf30*/  MUFU.EX2 R9, R79 ;  /* 0x0000004f00097308 */ /* 0x0003e20000000800 */
[----:B0-----:R-:W-:Y:S01]  /*cf40*/  FMNMX.FTZ R5, R15, R8, !PT ;  /* 0x000000080f057209 */ /* 0x001fe20007810000 */
[--C-:B------:R-:W-:Y:S01]  /*cf50*/  FFMA.FTZ R29, R29, UR10, -R36.reuse ;  /* 0x0000000a1d1d7c23 */ /* 0x100fe20008010824 */
[----:B------:R-:W-:Y:S01]  /*cf60*/  FSEL R54, R54, -INF , !P4 ;  /* 0xff80000036367808 */ /* 0x000fe20006000000 */
[--C-:B------:R-:W-:Y:S01]  /*cf70*/  FFMA.FTZ R30, R30, UR10, -R36.reuse ;  /* 0x0000000a1e1e7c23 */ /* 0x100fe20008010824 */
[----:B------:R-:W-:Y:S01]  /*cf80*/  FMNMX.FTZ R80, R10, R5, !PT ;  /* 0x000000050a507209 */ /* 0x000fe20007810000 */
[--C-:B------:R-:W-:Y:S01]  /*cf90*/  FFMA.FTZ R33, R33, UR10, -R36.reuse ;  /* 0x0000000a21217c23 */ /* 0x100fe20008010824 */
[----:B------:R-:W-:Y:S01]  /*cfa0*/  ISETP.GT.AND P4, PT, R85, 0x50, P2 ;  /* 0x000000505500780c */ /* 0x000fe20001784270 */
[--C-:B------:R-:W-:Y:S01]  /*cfb0*/  FFMA.FTZ R34, R34, UR10, -R36.reuse ;  /* 0x0000000a22227c23 */ /* 0x100fe20008010824 */
[----:B------:R-:W-:Y:S01]  /*cfc0*/  FMNMX.FTZ R5, R13, R80, !PT ;  /* 0x000000500d057209 */ /* 0x000fe20007810000 */
[--C-:B-1----:R-:W-:Y:S01]  /*cfd0*/  FFMA.FTZ R79, R45, UR10, -R36.reuse ;  /* 0x0000000a2d4f7c23 */ /* 0x102fe20008010824 */
[----:B------:R-:W-:Y:S01]  /*cfe0*/  ISETP.LT.OR P4, PT, R86, 0x51, P4 ;  /* 0x000000515600780c */ /* 0x000fe20002781670 */
[--C-:B------:R-:W-:Y:S01]  /*cff0*/  FFMA.FTZ R39, R39, UR10, -R36.reuse ;  /* 0x0000000a27277c23 */ /* 0x100fe20008010824 */
[----:B------:R-:W-:Y:S01]  /*d000*/  FMNMX.FTZ R80, R14, R5, !PT ;  /* 0x000000050e507209 */ /* 0x000fe20007810000 */
        /* <DEDUP_REMOVED lines=8> */
[----:B------:R-:W-:Y:S01]  /*d090*/  FFMA.FTZ R76, R76, UR10, -R36 ;  /* 0x0000000a4c4c7c23 */ /* 0x000fe20008010824 */
[----:B------:R-:W-:Y:S01]  /*d0a0*/  ISETP.LT.OR P4, PT, R86, 0x52, P4 ;  /* 0x000000525600780c */ /* 0x000fe20002781670 */
[----:B------:R-:W-:Y:S01]  /*d0b0*/  MUFU.EX2 R37, R37 ;  /* 0x0000002500257308 */ /* 0x000fe20000000800 */
[----:B------:R-:W-:-:S02]  /*d0c0*/  FMNMX.FTZ R5, R27, R80, !PT ;  /* 0x000000501b057209 */ /* 0x000fc40007810000 */
[----:B------:R-:W-:Y:S02]  /*d0d0*/  FSEL R56, R56, -INF , !P4 ;  /* 0xff80000038387808 */ /* 0x000fe40006000000 */
[----:B------:R-:W-:Y:S02]  /*d0e0*/  FMNMX.FTZ R80, R28, R5, !PT ;  /* 0x000000051c507209 */ /* 0x000fe40007810000 */
[----:B------:R-:W-:Y:S01]  /*d0f0*/  ISETP.GT.AND P4, PT, R85, 0x58, P2 ;  /* 0x000000585500780c */ /* 0x000fe20001784270 */
[----:B------:R-:W-:Y:S01]  /*d100*/  MUFU.EX2 R11, R11 ;  /* 0x0000000b000b7308 */ /* 0x000fe20000000800 */
[----:B------:R-:W-:Y:S02]  /*d110*/  FMNMX.FTZ R5, R31, R80, !PT ;  /* 0x000000501f057209 */ /* 0x000fe40007810000 */
[----:B------:R-:W-:Y:S02]  /*d120*/  ISETP.LT.OR P4, PT, R86, 0x59, P4 ;  /* 0x000000595600780c */ /* 0x000fe40002781670 */
[----:B------:R-:W-:-:S02]  /*d130*/  FMNMX.FTZ R80, R32, R5, !PT ;  /* 0x0000000520507209 */ /* 0x000fc40007810000 */
[----:B------:R-:W-:Y:S01]  /*d140*/  FSEL R58, R58, -INF , !P4 ;  /* 0xff8000003a3a7808 */ /* 0x000fe20006000000 */
[----:B------:R-:W-:Y:S01]  /*d150*/  MUFU.EX2 R12, R12 ;  /* 0x0000000c000c7308 */ /* 0x000fe20000000800 */
[----:B------:R-:W-:Y:S02]  /*d160*/  FMNMX.FTZ R5, R35, R80, !PT ;  /* 0x0000005023057209 */ /* 0x000fe40007810000 */
[----:B------:R-:W-:Y:S02]  /*d170*/  ISETP.GT.AND P4, PT, R85, 0x59, P2 ;  /* 0x000000595500780c */ /* 0x000fe40001784270 */
[----:B------:R-:W-:Y:S02]  /*d180*/  FMNMX.FTZ R80, R38, R5, !PT ;  /* 0x0000000526507209 */ /* 0x000fe40007810000 */
        /* <DEDUP_REMOVED lines=12> */
[----:B------:R-:W-:Y:S02]  /*d250*/  ISETP.GT.AND P4, PT, R85, 0x61, P2 ;  /* 0x000000615500780c */ /* 0x000fe40001784270 */
[----:B------:R-:W-:Y:S02]  /*d260*/  FMNMX.FTZ R80, R48, R5, !PT ;  /* 0x0000000530507209 */ /* 0x000fe40007810000 */
[----:B------:R-:W-:Y:S02]  /*d270*/  ISETP.LT.OR P4, PT, R86, 0x62, P4 ;  /* 0x000000625600780c */ /* 0x000fe40002781670 */
[----:B------:R-:W-:Y:S01]  /*d280*/  FMNMX.FTZ R5, R75, R80, !PT ;  /* 0x000000504b057209 */ /* 0x000fe20007810000 */
[----:B------:R-:W-:Y:S01]  /*d290*/  MUFU.EX2 R29, R29 ;  /* 0x0000001d001d7308 */ /* 0x000fe20000000800 */
[----:B------:R-:W-:-:S02]  /*d2a0*/  FSEL R64, R64, -INF , !P4 ;  /* 0xff80000040407808 */ /* 0x000fc40006000000 */
[----:B------:R-:W-:Y:S02]  /*d2b0*/  ISETP.GT.AND P4, PT, R85, 0x68, P2 ;  /* 0x000000685500780c */ /* 0x000fe40001784270 */
[----:B------:R-:W-:Y:S02]  /*d2c0*/  FMNMX.FTZ R5, R52, R5, !PT ;  /* 0x0000000534057209 */ /* 0x000fe40007810000 */
[----:B------:R-:W-:Y:S01]  /*d2d0*/  ISETP.LT.OR P4, PT, R86, 0x69, P4 ;  /* 0x000000695600780c */ /* 0x000fe20002781670 */
[----:B------:R-:W-:Y:S01]  /*d2e0*/  MUFU.EX2 R30, R30 ;  /* 0x0000001e001e7308 */ /* 0x000fe20000000800 */
[----:B------:R-:W-:Y:S02]  /*d2f0*/  FMNMX.FTZ R80, R54, R5, !PT ;  /* 0x0000000536507209 */ /* 0x000fe40007810000 */
[----:B------:R-:W-:Y:S02]  /*d300*/  FSEL R68, R68, -INF , !P4 ;  /* 0xff80000044447808 */ /* 0x000fe40006000000 */
[----:B------:R-:W-:Y:S01]  /*d310*/  FMNMX.FTZ R5, R55, R80, !PT ;  /* 0x0000005037057209 */ /* 0x000fe20007810000 */
[--C-:B------:R-:W-:Y:S01]  /*d320*/  FFMA.FTZ R80, R49, UR10, -R36.reuse ;  /* 0x0000000a31507c23 */ /* 0x100fe20008010824 */
[----:B------:R-:W-:Y:S01]  /*d330*/  ISETP.GT.AND P4, PT, R85, 0x69, P2 ;  /* 0x000000695500780c */ /* 0x000fe20001784270 */
[--C-:B------:R-:W-:Y:S01]  /*d340*/  FFMA.FTZ R49, R51, UR10, -R36.reuse ;  /* 0x0000000a33317c23 */ /* 0x100fe20008010824 */
[----:B------:R-:W-:Y:S01]  /*d350*/  FMNMX.FTZ R5, R56, R5, !PT ;  /* 0x0000000538057209 */ /* 0x000fe20007810000 */
[--C-:B------:R-:W-:Y:S01]  /*d360*/  FFMA.FTZ R51, R57, UR10, -R36.reuse ;  /* 0x0000000a39337c23 */ /* 0x100fe20008010824 */
[----:B------:R-:W-:Y:S01]  /*d370*/  ISETP.LT.OR P4, PT, R86, 0x6a, P4 ;  /* 0x0000006a5600780c */ /* 0x000fe20002781670 */
[----:B------:R-:W-:Y:S01]  /*d380*/  FFMA.FTZ R57, R65, UR10, -R36 ;  /* 0x0000000a41397c23 */ /* 0x000fe20008010824 */
        /* <DEDUP_REMOVED lines=9> */
[----:B------:R-:W-:-:S02]  /*d420*/  ISETP.GT.AND P4, PT, R85, 0x71, P2 ;  /* 0x000000715500780c */ /* 0x000fc40001784270 */
[----:B------:R-:W-:Y:S01]  /*d430*/  FMNMX.FTZ R5, R64, R5, !PT ;  /* 0x0000000540057209 */ /* 0x000fe20007810000 */
[----:B------:R-:W-:Y:S01]  /*d440*/  MUFU.EX2 R39, R39 ;  /* 0x0000002700277308 */ /* 0x000fe20000000800 */
[----:B------:R-:W-:Y:S02]  /*d450*/  ISETP.LT.OR P4, PT, R86, 0x72, P4 ;  /* 0x000000725600780c */ /* 0x000fe40002781670 */
[----:B------:R-:W-:Y:S02]  /*d460*/  FMNMX.FTZ R82, R68, R5, !PT ;  /* 0x0000000544527209 */ /* 0x000fe40007810000 */
[----:B------:R-:W-:Y:S02]  /*d470*/  FSEL R72, R72, -INF , !P4 ;  /* 0xff80000048487808 */ /* 0x000fe40006000000 */
[----:B------:R-:W-:Y:S01]  /*d480*/  ISETP.GT.AND P4, PT, R85, 0x78, P2 ;  /* 0x000000785500780c */ /* 0x000fe20001784270 */
[----:B------:R-:W-:Y:S01]  /*d490*/  MUFU.EX2 R40, R40 ;  /* 0x0000002800287308 */ /* 0x000fe20000000800 */
[----:B------:R-:W-:-:S02]  /*d4a0*/  FMNMX.FTZ R82, R45, R82, !PT ;  /* 0x000000522d527209 */ /* 0x000fc40007810000 */
[----:B------:R-:W-:Y:S02]  /*d4b0*/  ISETP.GT.AND P2, PT, R85, 0x79, P2 ;  /* 0x000000795500780c */ /* 0x000fe40001744270 */
[----:B------:R-:W-:Y:S02]  /*d4c0*/  ISETP.LT.OR P4, PT, R86, 0x79, P4 ;  /* 0x000000795600780c */ /* 0x000fe40002781670 */
[----:B------:R-:W-:Y:S01]  /*d4d0*/  FMNMX.FTZ R5, R71, R82, !PT ;  /* 0x0000005247057209 */ /* 0x000fe20007810000 */
[----:B------:R-:W-:-:S01]  /*d4e0*/  FFMA.FTZ R82, R53, UR10, -R36 ;  /* 0x0000000a35527c23 */ /* 0x000fc20008010824 */
[----:B------:R-:W-:Y:S01]  /*d4f0*/  ISETP.LT.OR P2, PT, R86, 0x7a, P2 ;  /* 0x0000007a5600780c */ /* 0x000fe20001741670 */
[----:B------:R-:W-:-:S01]  /*d500*/  FFMA.FTZ R86, R63, UR10, -R36 ;  /* 0x0000000a3f567c23 */ /* 0x000fc20008010824 */
[----:B------:R-:W-:Y:S01]  /*d510*/  FSEL R74, R74, -INF , !P4 ;  /* 0xff8000004a4a7808 */ /* 0x000fe20006000000 */
[----:B------:R-:W-:-:S01]  /*d520*/  FFMA.FTZ R53, R61, UR10, -R36 ;  /* 0x0000000a3d357c23 */ /* 0x000fc20008010824 */
[----:B------:R-:W-:Y:S01]  /*d530*/  FMNMX.FTZ R5, R72, R5, !PT ;  /* 0x0000000548057209 */ /* 0x000fe20007810000 */
[----:B------:R-:W-:-:S01]  /*d540*/  FFMA.FTZ R63, R78, UR10, -R36 ;  /* 0x0000000a4e3f7c23 */ /* 0x000fc20008010824 */
[----:B------:R-:W-:Y:S01]  /*d550*/  FSEL R77, R77, -INF , !P2 ;  /* 0xff8000004d4d7808 */ /* 0x000fe20005000000 */
[----:B------:R-:W-:-:S01]  /*d560*/  FFMA.FTZ R61, R73, UR10, -R36 ;  /* 0x0000000a493d7c23 */ /* 0x000fc20008010824 */
[----:B------:R-:W-:Y:S01]  /*d570*/  FMNMX.FTZ R84, R74, R5, !PT ;  /* 0x000000054a547209 */ /* 0x000fe20007810000 */
[----:B------:R-:W-:-:S01]  /*d580*/  FFMA.FTZ R78, R81, UR10, -R36 ;  /* 0x0000000a514e7c23 */ /* 0x000fc20008010824 */
[----:B------:R-:W-:Y:S02]  /*d590*/  MUFU.EX2 R43, R43 ;  /* 0x0000002b002b7308 */ /* 0x000fe40000000800 */
[----:B------:R-:W-:Y:S01]  /*d5a0*/  FMNMX.FTZ R5, R77, R84, !PT ;  /* 0x000000544d057209 */ /* 0x000fe20007810000 */
[--C-:B------:R-:W-:Y:S01]  /*d5b0*/  FFMA.FTZ R84, R59, UR10, -R36.reuse ;  /* 0x0000000a3b547c23 */ /* 0x100fe20008010824 */
[----:B------:R-:W-:-:S03]  /*d5c0*/  FFMA.FTZ R59, R67, UR10, -R36 ;  /* 0x0000000a433b7c23 */ /* 0x000fc60008010824 */
[----:B------:R-:W0:Y:S01]  /*d5d0*/  SHFL.BFLY PT, R136, R5, 0x2, 0x1f ;  /* 0x0c401f0005887f89 */ /* 0x000e2200000e0000 */
[----:B------:R-:W-:Y:S08]  /*d5e0*/  MUFU.EX2 R70, R79 ;  /* 0x0000004f00467308 */ /* 0x000ff00000000800 */
[----:B------:R-:W-:Y:S08]  /*d5f0*/  MUFU.EX2 R47, R47 ;  /* 0x0000002f002f7308 */ /* 0x000ff00000000800 */
[----:B------:R-:W-:Y:S01]  /*d600*/  MUFU.EX2 R80, R80 ;  /* 0x0000005000507308 */ /* 0x000fe20000000800 */
[----:B0-----:R-:W-:Y:S01]  /*d610*/  FMNMX.FTZ R65, R5, R136, !PT ;  /* 0x0000008805417209 */ /* 0x001fe20007810000 */
[----:B------:R-:W-:Y:S01]  /*d620*/  FFMA.FTZ R136, R69, UR10, -R36 ;  /* 0x0000000a45887c23 */ /* 0x000fe20008010824 */
[----:B------:R-:W-:-:S05]  /*d630*/  FSEL R36, R6, RZ, P3 ;  /* 0x000000ff06247208 */ /* 0x000fca0001800000 */
[----:B------:R-:W-:Y:S01]  /*d640*/  MUFU.EX2 R49, R49 ;  /* 0x0000003100317308 */ /* 0x000fe20000000800 */
[----:B------:R-:W0:Y:S01]  /*d650*/  SHFL.BFLY PT, R138, R65, 0x1, 0x1f ;  /* 0x0c201f00418a7f89 */ /* 0x000e2200000e0000 */
[----:B------:R-:W-:-:S04]  /*d660*/  FADD.FTZ R36, -R36, R7 ;  /* 0x0000000724247221 */ /* 0x000fc80000010100 */
[----:B------:R-:W-:Y:S02]  /*d670*/  FMUL.FTZ R36, R36, UR10 ;  /* 0x0000000a24247c20 */ /* 0x000fe40008410000 */
[----:B------:R-:W-:Y:S08]  /*d680*/  MUFU.EX2 R82, R82 ;  /* 0x0000005200527308 */ /* 0x000ff00000000800 */
[----:B------:R-:W1:Y:S08]  /*d690*/  MUFU.EX2 R36, R36 ;  /* 0x0000002400247308 */ /* 0x000e700000000800 */
[----:B------:R-:W-:Y:S01]  /*d6a0*/  MUFU.EX2 R51, R51 ;  /* 0x0000003300337308 */ /* 0x000fe20000000800 */
[----:B0-----:R-:W-:Y:S01]  /*d6b0*/  FMNMX.FTZ R5, R65, R138, !PT ;  /* 0x0000008a41057209 */ /* 0x001fe20007810000 */
[----:B------:R-:W-:-:S03]  /*d6c0*/  IMAD.U32 R138, RZ, RZ, UR10 ;  /* 0x0000000aff8a7e24 */ /* 0x000fc6000f8e00ff */
[C---:B------:R-:W-:Y:S01]  /*d6d0*/  FSETP.NEU.FTZ.AND P2, PT, R5.reuse, -INF , PT ;  /* 0xff8000000500780b */ /* 0x040fe20003f5d000 */
[----:B------:R-:W-:-:S02]  /*d6e0*/  FFMA.FTZ R7, R5, R138, -8 ;  /* 0xc100000005077423 */ /* 0x000fc4000001008a */
[----:B------:R-:W-:Y:S01]  /*d6f0*/  MUFU.EX2 R84, R84 ;  /* 0x0000005400547308 */ /* 0x000fe20000000800 */
[----:B------:R-:W-:Y:S01]  /*d700*/  FSEL R65, R5, RZ, P2 ;  /* 0x000000ff05417208 */ /* 0x000fe20001000000 */
[----:B-1----:R-:W-:Y:S01]  /*d710*/  FFMA.FTZ R73, R36, R4, R37 ;  /* 0x0000000424497223 */ /* 0x002fe20000010025 */
        /* <DEDUP_REMOVED lines=33> */
[----:B0-----:R-:W-:-:S01]  /*d930*/  FFMA.FTZ R4, R65, R3, R138 ;  /* 0x0000000341047223 */ /* 0x001fc2000001008a */
[----:B------:R-:W-:Y:S01]  /*d940*/  FADD.FTZ R48, R20, R55 ;  /* 0x0000003714307221 */ /* 0x000fe20000010000 */
[----:B------:R-:W-:-:S03]  /*d950*/  FFMA.FTZ R55, R56, UR10, -R7 ;  /* 0x0000000a38377c23 */ /* 0x000fc60008010807 */
[----:B------:R-:W-:Y:S01]  /*d960*/  FADD.FTZ R75, R25, R48 ;  /* 0x00000030194b7221 */ /* 0x000fe20000010000 */
[----:B------:R-:W-:-:S01]  /*d970*/  FFMA.FTZ R48, R58, UR10, -R7 ;  /* 0x0000000a3a307c23 */ /* 0x000fc20008010807 */
        /* <DEDUP_REMOVED lines=16> */
[----:B------:R-:W-:Y:S01]  /*da80*/  MUFU.EX2 R8, R44 ;  /* 0x0000002c00087308 */ /* 0x000fe20000000800 */
[----:B0-----:R-:W-:-:S07]  /*da90*/  FADD.FTZ R3, R31, R4 ;  /* 0x000000041f037221 */ /* 0x001fce0000010000 */
[----:B------:R0:W-:Y:S01]  /*daa0*/  MUFU.EX2 R44, R52 ;  /* 0x00000034002c7308 */ /* 0x0001e20000000800 */
[----:B-1----:R-:W-:-:S07]  /*dab0*/  FADD.FTZ R4, R32, R3 ;  /* 0x0000000320047221 */ /* 0x002fce0000010000 */
[----:B------:R-:W1:Y:S01]  /*dac0*/  MUFU.EX2 R35, R35 ;  /* 0x0000002300237308 */ /* 0x000e620000000800 */
[----:B0-----:R-:W-:-:S04]  /*dad0*/  FADD.FTZ R52, R26, R75 ;  /* 0x0000004b1a347221 */ /* 0x001fc80000010000 */
[----:B------:R-:W-:-:S03]  /*dae0*/  FADD.FTZ R75, R29, R52 ;  /* 0x000000341d4b7221 */ /* 0x000fc60000010000 */
[----:B------:R-:W0:Y:S01]  /*daf0*/  MUFU.EX2 R38, R38 ;  /* 0x0000002600267308 */ /* 0x000e220000000800 */
[----:B------:R-:W-:-:S01]  /*db00*/  FADD.FTZ R52, R30, R75 ;  /* 0x0000004b1e347221 */ /* 0x000fc20000010000 */
[----:B------:R-:W-:-:S03]  /*db10*/  FFMA.FTZ R75, R60, UR10, -R7 ;  /* 0x0000000a3c4b7c23 */ /* 0x000fc60008010807 */
[----:B------:R-:W-:Y:S01]  /*db20*/  FADD.FTZ R79, R33, R52 ;  /* 0x00000034214f7221 */ /* 0x000fe20000010000 */
[----:B------:R-:W-:-:S02]  /*db30*/  FFMA.FTZ R52, R62, UR10, -R7 ;  /* 0x0000000a3e347c23 */ /* 0x000fc40008010807 */
[----:B------:R-:W2:Y:S01]  /*db40*/  MUFU.EX2 R41, R41 ;  /* 0x0000002900297308 */ /* 0x000ea20000000800 */
[----:B------:R-:W-:-:S01]  /*db50*/  FADD.FTZ R54, R34, R79 ;  /* 0x0000004f22367221 */ /* 0x000fc20000010000 */
[----:B-1----:R-:W-:-:S03]  /*db60*/  FADD.FTZ R3, R35, R4 ;  /* 0x0000000423037221 */ /* 0x002fc60000010000 */
[----:B------:R-:W-:-:S03]  /*db70*/  FADD.FTZ R79, R39, R54 ;  /* 0x00000036274f7221 */ /* 0x000fc60000010000 */
[----:B------:R-:W1:Y:S01]  /*db80*/  MUFU.EX2 R67, R67 ;  /* 0x0000004300437308 */ /* 0x000e620000000800 */
[----:B0-----:R-:W-:-:S01]  /*db90*/  FADD.FTZ R4, R38, R3 ;  /* 0x0000000326047221 */ /* 0x001fc20000010000 */
[----:B------:R-:W-:Y:S01]  /*dba0*/  FADD.FTZ R54, R40, R79 ;  /* 0x0000004f28367221 */ /* 0x000fe20000010000 */
[----:B------:R-:W-:-:S03]  /*dbb0*/  FFMA.FTZ R79, R64, UR10, -R7 ;  /* 0x0000000a404f7c23 */ /* 0x000fc60008010807 */
[----:B------:R-:W-:Y:S01]  /*dbc0*/  FADD.FTZ R81, R43, R54 ;  /* 0x000000362b517221 */ /* 0x000fe20000010000 */
[----:B------:R-:W-:-:S01]  /*dbd0*/  FFMA.FTZ R54, R68, UR10, -R7 ;  /* 0x0000000a44367c23 */ /* 0x000fc20008010807 */
[----:B------:R-:W0:Y:S01]  /*dbe0*/  MUFU.EX2 R42, R42 ;  /* 0x0000002a002a7308 */ /* 0x000e220000000800 */
[----:B--2---:R-:W-:-:S01]  /*dbf0*/  FADD.FTZ R3, R41, R4 ;  /* 0x0000000429037221 */ /* 0x004fc20000010000 */
[----:B------:R-:W-:-:S03]  /*dc00*/  FADD.FTZ R56, R70, R81 ;  /* 0x0000005146387221 */ /* 0x000fc60000010000 */
[----:B------:R-:W-:Y:S01]  /*dc10*/  FADD.FTZ R4, R8, R3 ;  /* 0x0000000308047221 */ /* 0x000fe20000010000 */
[----:B------:R-:W-:-:S02]  /*dc20*/  FADD.FTZ R81, R47, R56 ;  /* 0x000000382f517221 */ /* 0x000fc40000010000 */
[----:B------:R-:W2:Y:S01]  /*dc30*/  MUFU.EX2 R69, R69 ;  /* 0x0000004500457308 */ /* 0x000ea20000000800 */
[----:B-1----:R-:W-:-:S01]  /*dc40*/  FADD.FTZ R3, R67, R4 ;  /* 0x0000000443037221 */ /* 0x002fc20000010000 */
[----:B------:R-:W-:-:S04]  /*dc50*/  FADD.FTZ R56, R80, R81 ;  /* 0x0000005150387221 */ /* 0x000fc80000010000 */
[----:B------:R-:W-:Y:S01]  /*dc60*/  FADD.FTZ R81, R49, R56 ;  /* 0x0000003831517221 */ /* 0x000fe20000010000 */
[----:B------:R-:W-:-:S01]  /*dc70*/  FFMA.FTZ R56, R71, UR10, -R7 ;  /* 0x0000000a47387c23 */ /* 0x000fc20008010807 */
[----:B------:R-:W1:Y:S01]  /*dc80*/  MUFU.EX2 R73, R73 ;  /* 0x0000004900497308 */ /* 0x000e620000000800 */
[----:B0-----:R-:W-:-:S01]  /*dc90*/  FADD.FTZ R4, R42, R3 ;  /* 0x000000032a047221 */ /* 0x001fc20000010000 */
[----:B------:R-:W-:-:S04]  /*dca0*/  FADD.FTZ R58, R82, R81 ;  /* 0x00000051523a7221 */ /* 0x000fc80000010000 */
[----:B------:R-:W-:Y:S02]  /*dcb0*/  FADD.FTZ R71, R51, R58 ;  /* 0x0000003a33477221 */ /* 0x000fe40000010000 */
[----:B------:R-:W0:Y:S01]  /*dcc0*/  MUFU.EX2 R46, R46 ;  /* 0x0000002e002e7308 */ /* 0x000e220000000800 */
[----:B--2---:R-:W-:-:S01]  /*dcd0*/  FADD.FTZ R3, R69, R4 ;  /* 0x0000000445037221 */ /* 0x004fc20000010000 */
[----:B------:R-:W-:Y:S01]  /*dce0*/  FADD.FTZ R58, R84, R71 ;  /* 0x00000047543a7221 */ /* 0x000fe20000010000 */
[----:B------:R-:W-:-:S02]  /*dcf0*/  FFMA.FTZ R71, R72, UR10, -R7 ;  /* 0x0000000a48477c23 */ /* 0x000fc40008010807 */
[----:B------:R-:W-:-:S03]  /*dd00*/  FADD.FTZ R4, R44, R3 ;  /* 0x000000032c047221 */ /* 0x000fc60000010000 */
[----:B------:R-:W2:Y:S01]  /*dd10*/  MUFU.EX2 R55, R55 ;  /* 0x0000003700377308 */ /* 0x000ea20000000800 */
[----:B-1----:R-:W-:-:S07]  /*dd20*/  FADD.FTZ R3, R73, R4 ;  /* 0x0000000449037221 */ /* 0x002fce0000010000 */
[----:B------:R-:W1:Y:S01]  /*dd30*/  MUFU.EX2 R53, R53 ;  /* 0x0000003500357308 */ /* 0x000e620000000800 */
[----:B0-----:R-:W-:-:S07]  /*dd40*/  FADD.FTZ R4, R46, R3 ;  /* 0x000000032e047221 */ /* 0x001fce0000010000 */
[----:B------:R-:W0:Y:S01]  /*dd50*/  MUFU.EX2 R48, R48 ;  /* 0x0000003000307308 */ /* 0x000e220000000800 */
[----:B--2---:R-:W-:-:S07]  /*dd60*/  FADD.FTZ R3, R55, R4 ;  /* 0x0000000437037221 */ /* 0x004fce0000010000 */
[----:B------:R-:W2:Y:S01]  /*dd70*/  MUFU.EX2 R86, R86 ;  /* 0x0000005600567308 */ /* 0x000ea20000000800 */
[----:B-1----:R-:W-:-:S01]  /*dd80*/  FADD.FTZ R81, R53, R58 ;  /* 0x0000003a35517221 */ /* 0x002fc20000010000 */
[--C-:B------:R-:W-:Y:S01]  /*dd90*/  FFMA.FTZ R58, R74, UR10, -R7.reuse ;  /* 0x0000000a4a3a7c23 */ /* 0x100fe20008010807 */
[----:B------:R-:W-:-:S05]  /*dda0*/  FFMA.FTZ R7, R77, UR10, -R7 ;  /* 0x0000000a4d077c23 */ /* 0x000fca0008010807 */
        /* <DEDUP_REMOVED lines=38> */
.L_x_742:
        /* <DEDUP_REMOVED lines=45> */
[----:B------:R-:W-:Y:S01]  /*e2e0*/  F2FP.SATFINITE.E4M3.F32.PACK_AB_MERGE_C R151, R21, R14, R24 ;  /* 0x0000000e1597723e */ /* 0x000fe20004807018 */
[-C--:B------:R-:W-:Y:S01]  /*e2f0*/  FMUL.FTZ R124, R124, R36.reuse ;  /* 0x000000247c7c7220 */ /* 0x080fe20000410000 */
        /* <DEDUP_REMOVED lines=43> */
.L_x_725:
[----:B------:R-:W-:Y:S06]  /*e5b0*/  BAR.ARV 0x8, 0x200 ;  /* 0x0208000000007b1d */ /* 0x000fec0000002000 */
[----:B------:R-:W-:Y:S05]  /*e5c0*/  @!P0 BRA `(.L_x_744) ;  /* 0x0000000000048947 */ /* 0x000fea0003800000 */
[----:B------:R-:W-:Y:S01]  /*e5d0*/  BPT.TRAP 0x1 ;  /* 0x000000040000795c */ /* 0x000fe20000300000 */
.L_x_744:
[----:B------:R-:W-:Y:S01]  /*e5e0*/  ULEA UR11, UR37, UR45, 0x3 ;  /* 0x0000002d250b7291 */ /* 0x000fe2000f8e183f */
[----:B------:R-:W-:-:S05]  /*e5f0*/  IMAD.U32 R0, RZ, RZ, UR36 ;  /* 0x00000024ff007e24 */ /* 0x000fca000f8e00ff */
[----:B------:R-:W-:-:S04]  /*e600*/  SHF.L.U32 R0, R0, 0x1f, RZ ;  /* 0x0000001f00007819 */ /* 0x000fc800000006ff */
[----:B------:R0:W1:Y:S01]  /*e610*/  SYNCS.PHASECHK.TRANS64.TRYWAIT P1, [UR11+0x19c50], R0 ;  /* 0x019c5000ff0075a7 */ /* 0x000062000802014b */
[----:B------:R-:W-:Y:S05]  /*e620*/  @!P0 BRA `(.L_x_745) ;  /* 0x0000000000048947 */ /* 0x000fea0003800000 */
[----:B------:R-:W-:Y:S01]  /*e630*/  BPT.TRAP 0x1 ;  /* 0x000000040000795c */ /* 0x000fe20000300000 */
.L_x_745:
[----:B-1----:R-:W-:Y:S05]  /*e640*/  @P1 BRA `(.L_x_746) ;  /* 0x0000000000081947 */ /* 0x002fea0003800000 */
[----:B------:R-:W1:Y:S02]  /*e650*/  SYNCS.PHASECHK.TRANS64.TRYWAIT P1, [UR11+0x19c50], R0 ;  /* 0x019c5000ff0075a7 */ /* 0x000e64000802014b */
[----:B-1----:R-:W-:Y:S05]  /*e660*/  @!P1 BRA `(.L_x_747) ;  /* 0x00000068005c9947 */ /* 0x002fea0003800000 */
.L_x_746:
[----:B------:R-:W-:Y:S01]  /*e670*/  UIADD3 UR45, UR45, 0x3000, URZ ;  /* 0x000030002d2d7890 */ /* 0x000fe2000fffe03f */
[----:B------:R-:W-:Y:S01]  /*e680*/  WARPGROUP.ARRIVE ;  /* 0x00000000000079c5 */ /* 0x000fe20000000000 */
[----:B------:R-:W-:Y:S01]  /*e690*/  UMOV UR15, 0x40000040 ;  /* 0x40000040000f7882 */ /* 0x000fe20000000000 */
[----:B------:R-:W-:Y:S01]  /*e6a0*/  ULDC.64 UR4, c[0x0][0x9a0] ;  /* 0x0002680000047ab9 */ /* 0x000fe20000000a00 */
[----:B------:R-:W-:Y:S01]  /*e6b0*/  USHF.R.U32.HI UR45, URZ, 0x4, UR45 ;  /* 0x000000043f2d7899 */ /* 0x000fe2000801162d */
[----:B-1----:R-:W-:Y:S01]  /*e6c0*/  IMAD.MOV.U32 R7, RZ, RZ, 0x3f800000 ;  /* 0x3f800000ff077424 */ /* 0x002fe200078e00ff */
[----:B------:R-:W-:Y:S02]  /*e6d0*/  UISETP.NE.U32.AND UP0, UPT, UR4, URZ, UPT ;  /* 0x0000003f0400728c */ /* 0x000fe4000bf05070 */
[----:B------:R-:W-:Y:S02]  /*e6e0*/  ULOP3.LUT UR45, UR45, 0x3fff, URZ, 0xc0, !UPT ;  /* 0x00003fff2d2d7892 */ /* 0x000fe4000f8ec03f */
[----:B------:R-:W-:-:S02]  /*e6f0*/  UISETP.NE.AND.EX UP0, UPT, UR5, URZ, UPT, UP0 ;  /* 0x0000003f0500728c */ /* 0x000fc4000bf05300 */
[----:B------:R-:W-:-:S04]  /*e700*/  ULOP3.LUT UR14, UR45, 0x10000, URZ, 0xfc, !UPT ;  /* 0x000100002d0e7892 */ /* 0x000fc8000f8efc3f */
[----:B------:R-:W-:Y:S01]  /*e710*/  UIMAD UR14, UR37, 0x300, UR14 ;  /* 0x00000300250e78a4 */ /* 0x000fe2000f8e020e */
[----:B------:R-:W-:-:S04]  /*e720*/  PLOP3.LUT P1, PT, PT, PT, UP0, 0x80, 0x0 ;  /* 0x000000000000781c */ /* 0x000fc80003f2f008 */
[----:B------:R-:W-:Y:S01]  /*e730*/  @UP0 USHF.R.S32.HI UR8, URZ, 0x1f, UR39 ;  /* 0x0000001f3f080899 */ /* 0x000fe20008011427 */
[----:B------:R-:W-:Y:S01]  /*e740*/  @UP0 ULDC.64 UR12, c[0x0][0x9c8] ;  /* 0x00027200000c0ab9 */ /* 0x000fe20000000a00 */
[----:B------:R-:W-:Y:S02]  /*e750*/  @UP0 USHF.R.S32.HI UR9, URZ, 0x1f, UR41 ;  /* 0x0000001f3f090899 */ /* 0x000fe40008011429 */
[----:B------:R-:W-:Y:S01]  /*e760*/  QGMMA.64x96x32.F32.E4M3.E4M3 R88, R148, gdesc[UR12], R88, gsb0 ;  /* 0x0160000c94587df3 */ /* 0x000fe20008000858 */
[----:B------:R-:W-:Y:S02]  /*e770*/  @UP0 UIMAD UR8, UR8, UR12, URZ ;  /* 0x0000000c080802a4 */ /* 0x000fe4000f8e023f */
[----:B------:R-:W-:Y:S02]  /*e780*/  @UP0 UIMAD.WIDE.U32 UR6, UR39, UR12, URZ ;  /* 0x0000000c270602a5 */ /* 0x000fe4000f8e003f */
[----:B------:R-:W-:-:S03]  /*e790*/  @UP0 UIMAD UR8, UR39, UR13, UR8 ;  /* 0x0000000d270802a4 */ /* 0x000fc6000f8e0208 */
[----:B------:R-:W-:Y:S01]  /*e7a0*/  @UP0 ULDC.64 UR12, c[0x0][0x9d0] ;  /* 0x00027400000c0ab9 */ /* 0x000fe20000000a00 */
[----:B------:R-:W-:Y:S02]  /*e7b0*/  @UP0 UIADD3 UR7, UR7, UR8, URZ ;  /* 0x0000000807070290 */ /* 0x000fe4000fffe03f */
[----:B------:R-:W-:Y:S02]  /*e7c0*/  @UP0 UIMAD UR9, UR9, UR12, URZ ;  /* 0x0000000c090902a4 */ /* 0x000fe4000f8e023f */
[----:B------:R-:W-:Y:S02]  /*e7d0*/  @UP0 UIMAD.WIDE.U32 UR6, UR41, UR12, UR6 ;  /* 0x0000000c290602a5 */ /* 0x000fe4000f8e0006 */
[----:B------:R-:W-:Y:S02]  /*e7e0*/  @UP0 UIMAD UR9, UR41, UR13, UR9 ;  /* 0x0000000d290902a4 */ /* 0x000fe4000f8e0209 */
[----:B------:R-:W-:Y:S02]  /*e7f0*/  @UP0 ULEA UR4, UP1, UR6, UR4, 0x2 ;  /* 0x0000000406040291 */ /* 0x000fe4000f82103f */
[----:B------:R-:W-:-:S04]  /*e800*/  @UP0 UIADD3 UR7, UR7, UR9, URZ ;  /* 0x0000000907070290 */ /* 0x000fc8000fffe03f */
[----:B------:R-:W-:Y:S01]  /*e810*/  @UP0 ULEA.HI.X UR5, UR6, UR5, UR7, 0x2, UP1 ;  /* 0x0000000506050291 */ /* 0x000fe200088f1407 */
[----:B------:R-:W-:-:S05]  /*e820*/  IMAD.U32 R8, RZ, RZ, UR4 ;  /* 0x00000004ff087e24 */ /* 0x000fca000f8e00ff */
[----:B------:R-:W-:-:S05]  /*e830*/  IMAD.U32 R9, RZ, RZ, UR5 ;  /* 0x00000005ff097e24 */ /* 0x000fca000f8e00ff */
[----:B------:R1:W2:Y:S01]  /*e840*/  @P1 LDG.E R7, desc[UR46][R8.64] ;  /* 0x0000002e08071981 */ /* 0x0002a2000c1e1900 */
[----:B------:R-:W-:Y:S01]  /*e850*/  UIADD3 UR4, UR14, 0x2, URZ ;  /* 0x000000020e047890 */ /* 0x000fe2000fffe03f */
[----:B------:R-:W-:-:S06]  /*e860*/  UMOV UR7, 0x40000040 ;  /* 0x4000004000077882 */ /* 0x000fcc0000000000 */
[----:B------:R-:W-:Y:S01]  /*e870*/  UMOV UR6, UR4 ;  /* 0x0000000400067c82 */ /* 0x000fe20008000000 */
[----:B------:R-:W-:Y:S02]  /*e880*/  WARPGROUP.DEPBAR.LE gsb0, 0x0 ;  /* 0x00008000000079c5 */ /* 0x000fe40000010000 */
[----:B------:R-:W-:-:S06]  /*e890*/  WARPGROUP.ARRIVE ;  /* 0x00000000000079c5 */ /* 0x000fcc0000000000 */
[----:B------:R-:W-:Y:S01]  /*e8a0*/  QGMMA.64x96x32.F32.E4M3.E4M3 R88, R144, gdesc[UR4], R88, gsb0 ;  /* 0x0160000490587df3 */ /* 0x000fe20008000858 */
[----:B------:R-:W-:Y:S01]  /*e8b0*/  UIADD3 UR4, UR14, 0x4, URZ ;  /* 0x000000040e047890 */ /* 0x000fe2000fffe03f */
[----:B------:R-:W-:-:S06]  /*e8c0*/  UMOV UR7, 0x40000040 ;  /* 0x4000004000077882 */ /* 0x000fcc0000000000 */
[----:B------:R-:W-:Y:S01]  /*e8d0*/  UMOV UR6, UR4 ;  /* 0x0000000400067c82 */ /* 0x000fe20008000000 */
[----:B------:R-:W3:Y:S01]  /*e8e0*/  SHFL.BFLY PT, R11, R4, 0x2, 0x1f ;  /* 0x0c401f00040b7f89 */ /* 0x000ee200000e0000 */
[----:B------:R-:W-:-:S03]  /*e8f0*/  UIADD3 UR14, UR14, 0x6, URZ ;  /* 0x000000060e0e7890 */ /* 0x000fc6000fffe03f */
[----:B------:R-:W4:Y:S01]  /*e900*/  SHFL.BFLY PT, R2, R3, 0x2, 0x1f ;  /* 0x0c401f0003027f89 */ /* 0x000f2200000e0000 */
[----:B------:R-:W-:Y:S01]  /*e910*/  UMOV UR15, 0x40000040 ;  /* 0x40000040000f7882 */ /* 0x000fe20000000000 */
[----:B------:R-:W-:Y:S02]  /*e920*/  WARPGROUP.DEPBAR.LE gsb0, 0x0 ;  /* 0x00008000000079c5 */ /* 0x000fe40000010000 */
[----:B------:R-:W-:-:S06]  /*e930*/  WARPGROUP.ARRIVE ;  /* 0x00000000000079c5 */ /* 0x000fcc0000000000 */
[----:B------:R-:W-:Y:S01]  /*e940*/  QGMMA.64x96x32.F32.E4M3.E4M3 R88, R140, gdesc[UR4], R88, gsb0 ;  /* 0x016000048c587df3 */ /* 0x000fe20008000858 */
[----:B---3--:R-:W-:-:S01]  /*e950*/  FADD.FTZ R11, R11, R4 ;  /* 0x000000040b0b7221 */ /* 0x008fc20000010000 */
[----:B----4-:R-:W-:-:S04]  /*e960*/  FADD.FTZ R2, R2, R3 ;  /* 0x0000000302027221 */ /* 0x010fc80000010000 */
[----:B0-----:R-:W0:Y:S04]  /*e970*/  SHFL.BFLY PT, R0, R11, 0x1, 0x1f ;  /* 0x0c201f000b007f89 */ /* 0x001e2800000e0000 */
[----:B-1----:R-:W1:Y:S01]  /*e980*/  SHFL.BFLY PT, R9, R2, 0x1, 0x1f ;  /* 0x0c201f0002097f89 */ /* 0x002e6200000e0000 */
[----:B------:R-:W-:Y:S02]  /*e990*/  IMAD.MOV.U32 R4, RZ, RZ, RZ ;  /* 0x000000ffff047224 */ /* 0x000fe400078e00ff */
[----:B0-----:R-:W-:Y:S01]  /*e9a0*/  FADD.FTZ R12, R11, R0 ;  /* 0x000000000b0c7221 */ /* 0x001fe20000010000 */
[----:B-1----:R-:W-:-:S04]  /*e9b0*/  FADD.FTZ R13, R2, R9 ;  /* 0x00000009020d7221 */ /* 0x002fc80000010000 */
[C---:B------:R-:W-:Y:S01]  /*e9c0*/  FSETP.NE.FTZ.AND P1, PT, R12.reuse, RZ, PT ;  /* 0x000000ff0c00720b */ /* 0x040fe20003f35000 */
[----:B------:R-:W-:Y:S01]  /*e9d0*/  FMUL.FTZ R8, R12, 0.00390625 ;  /* 0x3b8000000c087820 */ /* 0x000fe20000410000 */
[----:B------:R-:W-:-:S04]  /*e9e0*/  FMUL.FTZ R9, R13, 0.00390625 ;  /* 0x3b8000000d097820 */ /* 0x000fc80000410000 */
[----:B------:R-:W-:Y:S02]  /*e9f0*/  FSETP.NE.FTZ.AND P2, PT, R8, RZ, PT ;  /* 0x000000ff0800720b */ /* 0x000fe40003f55000 */
[----:B------:R-:W-:-:S05]  /*ea00*/  FSETP.NE.FTZ.AND P3, PT, R9, RZ, PT ;  /* 0x000000ff0900720b */ /* 0x000fca0003f75000 */
[----:B------:R-:W-:Y:S01]  /*ea10*/  @P1 MUFU.RCP R4, R12 ;  /* 0x0000000c00041308 */ /* 0x000fe20000001000 */
[----:B------:R-:W-:Y:S02]  /*ea20*/  WARPGROUP.DEPBAR.LE gsb0, 0x0 ;  /* 0x00008000000079c5 */ /* 0x000fe40000010000 */
[----:B------:R-:W-:-:S06]  /*ea30*/  WARPGROUP.ARRIVE ;  /* 0x00000000000079c5 */ /* 0x000fcc0000000000 */
[----:B------:R-:W-:Y:S01]  /*ea40*/  QGMMA.64x96x32.F32.E4M3.E4M3 R88, R136, gdesc[UR12], R88, gsb0 ;  /* 0x0160000c88587df3 */ /* 0x000fe20008000858 */
[----:B------:R-:W-:Y:S01]  /*ea50*/  FSETP.NE.FTZ.AND P1, PT, R13, RZ, PT ;  /* 0x000000ff0d00720b */ /* 0x000fe20003f35000 */
[----:B------:R-:W-:Y:S01]  /*ea60*/  IMAD.MOV.U32 R10, RZ, RZ, RZ ;  /* 0x000000ffff0a7224 */ /* 0x000fe200078e00ff */
[----:B------:R-:W0:Y:S08]  /*ea70*/  @P2 MUFU.LG2 R8, R8 ;  /* 0x0000000800082308 */ /* 0x000e300000000c00 */
[----:B------:R-:W1:Y:S08]  /*ea80*/  @P3 MUFU.LG2 R9, R9 ;  /* 0x0000000900093308 */ /* 0x000e700000000c00 */
[----:B------:R-:W3:Y:S01]  /*ea90*/  @P1 MUFU.RCP R10, R13 ;  /* 0x0000000d000a1308 */ /* 0x000ee20000001000 */
        /* <DEDUP_REMOVED lines=10> */
[-C--:B--2---:R-:W-:Y:S01]  /*eb40*/  FMUL.FTZ R4, R4, R7.reuse ;  /* 0x0000000704047220 */ /* 0x084fe20000410000 */
[----:B---3--:R-:W-:Y:S01]  /*eb50*/  FMUL.FTZ R3, R10, R7 ;  /* 0x000000070a037220 */ /* 0x008fe20000410000 */
[----:B------:R-:W-:-:S02]  /*eb60*/  WARPGROUP.DEPBAR.LE gsb0, 0x0 ;  /* 0x00008000000079c5 */ /* 0x000fc40000010000 */
[----:B------:R-:W-:Y:S05]  /*eb70*/  @!P0 BRA `(.L_x_748) ;  /* 0x0000000000048947 */ /* 0x000fea0003800000 */
[----:B------:R-:W-:Y:S01]  /*eb80*/  BPT.TRAP 0x1 ;  /* 0x000000040000795c */ /* 0x000fe20000300000 */
.L_x_748:
[----:B------:R-:W-:Y:S01]  /*eb90*/  UIADD3 UR4, UR11, 0x19c60, URZ ;  /* 0x00019c600b047890 */ /* 0x000fe2000fffe03f */
[-C--:B------:R-:W-:Y:S01]  /*eba0*/  FMUL.FTZ R35, R88, R4.reuse ;  /* 0x0000000458237220 */ /* 0x080fe20000410000 */
[----:B------:R-:W-:Y:S01]  /*ebb0*/  UIADD3 UR37, UR37, 0x1, URZ ;  /* 0x0000000125257890 */ /* 0x000fe2000fffe03f */
[-C--:B------:R-:W-:Y:S01]  /*ebc0*/  FMUL.FTZ R34, R89, R4.reuse ;  /* 0x0000000459227220 */ /* 0x080fe20000410000 */
[----:B------:R-:W-:Y:S01]  /*ebd0*/  UPRMT UR4, UR44, 0x654, UR4 ;  /* 0x000006542c047896 */ /* 0x000fe20008000004 */
[-C--:B------:R-:W-:Y:S01]  /*ebe0*/  FMUL.FTZ R92, R92, R4.reuse ;  /* 0x000000045c5c7220 */ /* 0x080fe20000410000 */
[----:B------:R-:W-:Y:S01]  /*ebf0*/  UISETP.NE.AND UP0, UPT, UR37, 0x2, UPT ;  /* 0x000000022500788c */ /* 0x000fe2000bf05270 */
[-C--:B------:R-:W-:Y:S01]  /*ec00*/  FMUL.FTZ R93, R93, R4.reuse ;  /* 0x000000045d5d7220 */ /* 0x080fe20000410000 */
[-C--:B------:R-:W-:Y:S01]  /*ec10*/  FMUL.FTZ R31, R96, R4.reuse ;  /* 0x00000004601f7220 */ /* 0x080fe20000410000 */
[-C--:B------:R-:W-:Y:S01]  /*ec20*/  FMUL.FTZ R30, R97, R4.reuse ;  /* 0x00000004611e7220 */ /* 0x080fe20000410000 */
[-C--:B------:R-:W-:Y:S01]  /*ec30*/  FMUL.FTZ R100, R100, R4.reuse ;  /* 0x0000000464647220 */ /* 0x080fe20000410000 */
[-C--:B------:R-:W-:Y:S01]  /*ec40*/  FMUL.FTZ R101, R101, R4.reuse ;  /* 0x0000000465657220 */ /* 0x080fe20000410000 */
[-C--:B------:R-:W-:Y:S01]  /*ec50*/  FMUL.FTZ R27, R104, R4.reuse ;  /* 0x00000004681b7220 */ /* 0x080fe20000410000 */
[----:B------:R-:W-:Y:S01]  /*ec60*/  SYNCS.ARRIVE.TRANS64.RED.A1T0 RZ, [UR4], RZ ;  /* 0x000000ffffff79a7 */ /* 0x000fe20008100404 */
        /* <DEDUP_REMOVED lines=43> */
[----:B------:R-:W-:-:S12]  /*ef20*/  ULOP3.LUT UR36, UR36, UR4, URZ, 0x3c, !UPT ;  /* 0x0000000424247292 */ /* 0x000fd8000f8e3c3f */
.L_x_674:
[----:B------:R-:W0:Y:S01]  /*ef30*/  S2R R4, SR_CgaCtaId ;  /* 0x0000000000047919 */ /* 0x000e220000008800 */
[----:B------:R-:W-:Y:S01]  /*ef40*/  MOV R3, 0x400 ;  /* 0x0000040000037802 */ /* 0x000fe20000000f00 */
[----:B------:R-:W-:Y:S01]  /*ef50*/  BSSY B0, `(.L_x_749) ;  /* 0x00001c7000007945 */ /* 0x000fe20003800000 */
[----:B------:R-:W-:Y:S02]  /*ef60*/  BAR.SYNC.DEFER_BLOCKING 0x5, 0x200 ;  /* 0x0148000000007b1d */ /* 0x000fe40000010000 */
[----:B0-----:R-:W-:-:S05]  /*ef70*/  LEA R3, R4, R3, 0x18 ;  /* 0x0000000304037211 */ /* 0x001fca00078ec0ff */
[----:B------:R-:W0:Y:S02]  /*ef80*/  LDS R4, [R3+0x19cd0] ;  /* 0x019cd00003047984 */ /* 0x000e240000000800 */
[----:B0-----:R-:W-:Y:S01]  /*ef90*/  R2UR UR4, R4 ;  /* 0x00000000040472ca */ /* 0x001fe200000e0000 */
[----:B------:R-:W-:Y:S06]  /*efa0*/  BAR.ARV 0x4, 0x200 ;  /* 0x0108000000007b1d */ /* 0x000fec0000002000 */
[----:B------:R-:W-:Y:S08]  /*efb0*/  @P0 BRA `(.L_x_750) ;  /* 0x0000001400040947 */ /* 0x000ff00003800000 */
[----:B------:R-:W0:Y:S01]  /*efc0*/  S2R R36, SR_TID.X ;  /* 0x0000000000247919 */ /* 0x000e220000002100 */
[----:B------:R-:W-:Y:S01]  /*efd0*/  ULDC.64 UR6, c[0x4][0x38] ;  /* 0x01000e0000067ab9 */ /* 0x000fe20000000a00 */
[----:B------:R-:W1:Y:S01]  /*efe0*/  LDC R48, c[0x0][0xbe8] ;  /* 0x0002fa00ff307b82 */ /* 0x000e620000000800 */
[----:B------:R-:W2:Y:S01]  /*eff0*/  S2R R38, SR_SWINHI ;  /* 0x0000000000267919 */ /* 0x000ea20000002f00 */
[----:B------:R-:W-:Y:S02]  /*f000*/  F2FP.BF16.F32.PACK_AB R132, R132, R9 ;  /* 0x000000098484723e */ /* 0x000fe400000010ff */
[----:B------:R-:W-:Y:S02]  /*f010*/  F2FP.BF16.F32.PACK_AB R133, R133, R8 ;  /* 0x000000088585723e */ /* 0x000fe400000010ff */
[----:B------:R-:W-:Y:S02]  /*f020*/  F2FP.BF16.F32.PACK_AB R31, R100, R31 ;  /* 0x0000001f641f723e */ /* 0x000fe400000010ff */
[----:B------:R-:W-:-:S02]  /*f030*/  F2FP.BF16.F32.PACK_AB R30, R101, R30 ;  /* 0x0000001e651e723e */ /* 0x000fc400000010ff */
[----:B------:R-:W-:Y:S02]  /*f040*/  F2FP.BF16.F32.PACK_AB R33, R94, R33 ;  /* 0x000000215e21723e */ /* 0x000fe400000010ff */
[----:B------:R-:W-:Y:S02]  /*f050*/  F2FP.BF16.F32.PACK_AB R32, R95, R32 ;  /* 0x000000205f20723e */ /* 0x000fe400000010ff */
[----:B------:R-:W-:Y:S02]  /*f060*/  F2FP.BF16.F32.PACK_AB R29, R102, R29 ;  /* 0x0000001d661d723e */ /* 0x000fe400000010ff */
[----:B------:R-:W-:Y:S02]  /*f070*/  F2FP.BF16.F32.PACK_AB R28, R103, R28 ;  /* 0x0000001c671c723e */ /* 0x000fe400000010ff */
[----:B------:R-:W-:Y:S02]  /*f080*/  F2FP.BF16.F32.PACK_AB R21, R116, R21 ;  /* 0x000000157415723e */ /* 0x000fe400000010ff */
[----:B------:R-:W-:-:S02]  /*f090*/  F2FP.BF16.F32.PACK_AB R20, R117, R20 ;  /* 0x000000147514723e */ /* 0x000fc400000010ff */
[----:B------:R-:W-:Y:S02]  /*f0a0*/  F2FP.BF16.F32.PACK_AB R27, R108, R27 ;  /* 0x0000001b6c1b723e */ /* 0x000fe400000010ff */
[----:B------:R-:W-:Y:S02]  /*f0b0*/  F2FP.BF16.F32.PACK_AB R25, R110, R25 ;  /* 0x000000196e19723e */ /* 0x000fe400000010ff */
[----:B------:R-:W-:Y:S02]  /*f0c0*/  F2FP.BF16.F32.PACK_AB R26, R109, R26 ;  /* 0x0000001a6d1a723e */ /* 0x000fe400000010ff */
[----:B------:R-:W-:Y:S01]  /*f0d0*/  F2FP.BF16.F32.PACK_AB R24, R111, R24 ;  /* 0x000000186f18723e */ /* 0x000fe200000010ff */
[----:B0-----:R-:W-:Y:S01]  /*f0e0*/  IMAD.SHL.U32 R4, R36, 0x4, RZ ;  /* 0x0000000424047824 */ /* 0x001fe200078e00ff */
[----:B------:R-:W-:Y:S02]  /*f0f0*/  F2FP.BF16.F32.PACK_AB R15, R118, R15 ;  /* 0x0000000f760f723e */ /* 0x000fe400000010ff */
[----:B------:R-:W-:-:S02]  /*f100*/  F2FP.BF16.F32.PACK_AB R14, R119, R14 ;  /* 0x0000000e770e723e */ /* 0x000fc400000010ff */
[----:B------:R-:W-:Y:S02]  /*f110*/  F2FP.BF16.F32.PACK_AB R13, R124, R13 ;  /* 0x0000000d7c0d723e */ /* 0x000fe400000010ff */
[----:B------:R-:W-:Y:S02]  /*f120*/  F2FP.BF16.F32.PACK_AB R11, R126, R11 ;  /* 0x0000000b7e0b723e */ /* 0x000fe400000010ff */
[----:B------:R-:W-:Y:S02]  /*f130*/  F2FP.BF16.F32.PACK_AB R12, R125, R12 ;  /* 0x0000000c7d0c723e */ /* 0x000fe400000010ff */
[----:B------:R-:W-:Y:S01]  /*f140*/  F2FP.BF16.F32.PACK_AB R10, R127, R10 ;  /* 0x0000000a7f0a723e */ /* 0x000fe200000010ff */
[----:B------:R-:W-:Y:S01]  /*f150*/  USHF.R.S32.HI UR12, URZ, 0x1f, UR41 ;  /* 0x0000001f3f0c7899 */ /* 0x000fe20008011429 */
[----:B------:R-:W-:Y:S01]  /*f160*/  LOP3.LUT R4, R4, 0xc, RZ, 0xc0, !PT ;  /* 0x0000000c04047812 */ /* 0x000fe200078ec0ff */
[----:B------:R-:W-:Y:S01]  /*f170*/  ULDC.64 UR8, c[0x0][0xb90] ;  /* 0x0002e40000087ab9 */ /* 0x000fe20000000a00 */
[----:B------:R-:W-:-:S02]  /*f180*/  F2FP.BF16.F32.PACK_AB R7, R134, R7 ;  /* 0x000000078607723e */ /* 0x000fc400000010ff */
[----:B------:R-:W-:Y:S02]  /*f190*/  F2FP.BF16.F32.PACK_AB R6, R135, R6 ;  /* 0x000000068706723e */ /* 0x000fe400000010ff */
[----:B------:R-:W-:Y:S02]  /*f1a0*/  F2FP.BF16.F32.PACK_AB R35, R92, R35 ;  /* 0x000000235c23723e */ /* 0x000fe400000010ff */
[----:B------:R-:W-:Y:S01]  /*f1b0*/  F2FP.BF16.F32.PACK_AB R34, R93, R34 ;  /* 0x000000225d22723e */ /* 0x000fe200000010ff */
[----:B------:R-:W-:Y:S01]  /*f1c0*/  USHF.R.S32.HI UR13, URZ, 0x1f, UR39 ;  /* 0x0000001f3f0d7899 */ /* 0x000fe20008011427 */
[----:B------:R-:W-:Y:S01]  /*f1d0*/  BAR.SYNC.DEFER_BLOCKING 0x1, 0x180 ;  /* 0x0046000000007b1d */ /* 0x000fe20000010000 */
[----:B------:R-:W-:-:S05]  /*f1e0*/  IADD3 R4, P0, R4, UR6, RZ ;  /* 0x0000000604047c10 */ /* 0x000fca000ff1e0ff */
[----:B------:R-:W-:Y:S01]  /*f1f0*/  IMAD.X R5, RZ, RZ, UR7, P0 ;  /* 0x00000007ff057e24 */ /* 0x000fe200080e06ff */
[----:B------:R-:W-:-:S04]  /*f200*/  ULDC.64 UR10, c[0x0][0xb98] ;  /* 0x0002e600000a7ab9 */ /* 0x000fc80000000a00 */
[----:B------:R0:W3:Y:S01]  /*f210*/  LDG.E.CONSTANT R4, desc[UR46][R4.64] ;  /* 0x0000002e04047981 */ /* 0x0000e2000c1e9900 */
[----:B------:R-:W-:Y:S02]  /*f220*/  MOV R8, R3 ;  /* 0x0000000300087202 */ /* 0x000fe40000000f00 */
[----:B--2---:R-:W-:Y:S01]  /*f230*/  MOV R9, R38 ;  /* 0x0000002600097202 */ /* 0x004fe20000000f00 */
[----:B------:R-:W-:Y:S02]  /*f240*/  UIMAD UR5, UR12, UR8, URZ ;  /* 0x000000080c0572a4 */ /* 0x000fe4000f8e023f */
[----:B------:R-:W-:Y:S02]  /*f250*/  UIMAD.WIDE.U32 UR6, UR41, UR8, URZ ;  /* 0x00000008290672a5 */ /* 0x000fe4000f8e003f */
[----:B------:R-:W-:Y:S02]  /*f260*/  UIMAD UR5, UR41, UR9, UR5 ;  /* 0x00000009290572a4 */ /* 0x000fe4000f8e0205 */
[----:B------:R-:W-:Y:S01]  /*f270*/  UIMAD UR8, UR13, UR10, URZ ;  /* 0x0000000a0d0872a4 */ /* 0x000fe2000f8e023f */
[----:B0-----:R-:W-:Y:S01]  /*f280*/  LOP3.LUT P0, R5, R36, 0x3, RZ, 0xc0, !PT ;  /* 0x0000000324057812 */ /* 0x001fe2000780c0ff */
[----:B------:R-:W-:-:S02]  /*f290*/  UIADD3 UR7, UR7, UR5, URZ ;  /* 0x0000000507077290 */ /* 0x000fc4000fffe03f */
[----:B------:R-:W-:Y:S01]  /*f2a0*/  UIMAD UR8, UR39, UR11, UR8 ;  /* 0x0000000b270872a4 */ /* 0x000fe2000f8e0208 */
[----:B------:R-:W-:Y:S01]  /*f2b0*/  ISETP.EQ.OR P0, PT, R5, 0x3, !P0 ;  /* 0x000000030500780c */ /* 0x000fe20004702670 */
[----:B------:R-:W-:Y:S01]  /*f2c0*/  UIMAD.WIDE.U32 UR6, UR39, UR10, UR6 ;  /* 0x0000000a270672a5 */ /* 0x000fe2000f8e0006 */
[----:B------:R-:W-:Y:S02]  /*f2d0*/  ULDC UR5, c[0x0][0xa88] ;  /* 0x0002a20000057ab9 */ /* 0x000fe40000000800 */
[----:B------:R-:W-:Y:S01]  /*f2e0*/  SEL R45, R31, R30, P0 ;  /* 0x0000001e1f2d7207 */ /* 0x000fe20000000000 */
[----:B------:R-:W-:Y:S01]  /*f2f0*/  ULDC.64 UR10, c[0x0][0xaf0] ;  /* 0x0002bc00000a7ab9 */ /* 0x000fe20000000a00 */
[----:B------:R-:W-:Y:S01]  /*f300*/  SEL R5, R30, R31, P0 ;  /* 0x0000001f1e057207 */ /* 0x000fe20000000000 */
[----:B------:R-:W-:Y:S01]  /*f310*/  IMAD.WIDE R30, R157, 0x2, R8 ;  /* 0x000000029d1e7825 */ /* 0x000fe200078e0208 */
[----:B------:R-:W-:Y:S02]  /*f320*/  SEL R55, R33, R32, P0 ;  /* 0x0000002021377207 */ /* 0x000fe40000000000 */
[----:B------:R-:W-:-:S02]  /*f330*/  SEL R57, R32, R33, P0 ;  /* 0x0000002120397207 */ /* 0x000fc40000000000 */
[----:B------:R-:W-:Y:S02]  /*f340*/  IADD3 R33, P2, R30, 0x6000, RZ ;  /* 0x000060001e217810 */ /* 0x000fe40007f5e0ff */
[----:B------:R-:W-:Y:S02]  /*f350*/  SEL R59, R29, R28, P0 ;  /* 0x0000001c1d3b7207 */ /* 0x000fe40000000000 */
[----:B------:R-:W-:Y:S01]  /*f360*/  SEL R61, R28, R29, P0 ;  /* 0x0000001d1c3d7207 */ /* 0x000fe20000000000 */
[----:B------:R-:W-:Y:S01]  /*f370*/  IMAD.X R29, RZ, RZ, R31, P2 ;  /* 0x000000ffff1d7224 */ /* 0x000fe200010e061f */
[----:B-1----:R-:W-:Y:S02]  /*f380*/  ISETP.NE.AND P2, PT, R48, 0x1, PT ;  /* 0x000000013000780c */ /* 0x002fe40003f45270 */
[----:B------:R-:W-:Y:S02]  /*f390*/  SEL R49, R21, R20, P0 ;  /* 0x0000001415317207 */ /* 0x000fe40000000000 */
[----:B------:R-:W-:-:S02]  /*f3a0*/  SEL R37, R20, R21, P0 ;  /* 0x0000001514257207 */ /* 0x000fc40000000000 */
[----:B------:R-:W-:Y:S02]  /*f3b0*/  IADD3 R21, P1, R30, 0x6020, RZ ;  /* 0x000060201e157810 */ /* 0x000fe40007f3e0ff */
[----:B------:R-:W-:Y:S02]  /*f3c0*/  SEL R47, R27, R26, P0 ;  /* 0x0000001a1b2f7207 */ /* 0x000fe40000000000 */
[----:B------:R-:W-:Y:S02]  /*f3d0*/  SEL R36, R26, R27, P0 ;  /* 0x0000001b1a247207 */ /* 0x000fe40000000000 */
[----:B------:R-:W-:Y:S01]  /*f3e0*/  SEL R63, R25, R24, P0 ;  /* 0x00000018193f7207 */ /* 0x000fe20000000000 */
[----:B------:R-:W0:Y:S01]  /*f3f0*/  @P2 LDC R40, c[0x0][0xbec] ;  /* 0x0002fb00ff282b82 */ /* 0x000e220000000800 */
[----:B------:R-:W-:Y:S02]  /*f400*/  SEL R65, R24, R25, P0 ;  /* 0x0000001918417207 */ /* 0x000fe40000000000 */
[----:B------:R-:W-:-:S02]  /*f410*/  SEL R67, R15, R14, P0 ;  /* 0x0000000e0f437207 */ /* 0x000fc40000000000 */
[----:B------:R-:W-:Y:S01]  /*f420*/  SEL R69, R14, R15, P0 ;  /* 0x0000000f0e457207 */ /* 0x000fe20000000000 */
[----:B------:R-:W-:Y:S01]  /*f430*/  IMAD.X R15, RZ, RZ, R31, P1 ;  /* 0x000000ffff0f7224 */ /* 0x000fe200008e061f */
[----:B------:R-:W-:Y:S01]  /*f440*/  LOP3.LUT R14, R21, 0x180, RZ, 0xc0, !PT ;  /* 0x00000180150e7812 */ /* 0x000fe200078ec0ff */
[----:B------:R-:W1:Y:S01]  /*f450*/  @P2 LDC R42, c[0x0][0xbf0] ;  /* 0x0002fc00ff2a2b82 */ /* 0x000e620000000800 */
[C---:B------:R-:W-:Y:S02]  /*f460*/  IADD3 R27, P3, R30.reuse, 0x3020, RZ ;  /* 0x000030201e1b7810 */ /* 0x040fe40007f7e0ff */
[----:B------:R-:W-:Y:S02]  /*f470*/  IADD3 R25, P4, R30, 0x3000, RZ ;  /* 0x000030001e197810 */ /* 0x000fe40007f9e0ff */
[----:B------:R-:W-:Y:S02]  /*f480*/  SEL R51, R13, R12, P0 ;  /* 0x0000000c0d337207 */ /* 0x000fe40000000000 */
[----:B------:R-:W-:Y:S01]  /*f490*/  SEL R38, R12, R13, P0 ;  /* 0x0000000d0c267207 */ /* 0x000fe20000000000 */
[----:B------:R-:W-:Y:S01]  /*f4a0*/  IMAD R13, R153, 0x20, R19 ;  /* 0x00000020990d7824 */ /* 0x000fe200078e0213 */
[----:B------:R-:W-:-:S02]  /*f4b0*/  SEL R71, R11, R10, P0 ;  /* 0x0000000a0b477207 */ /* 0x000fc40000000000 */
[----:B------:R-:W-:Y:S01]  /*f4c0*/  SEL R73, R10, R11, P0 ;  /* 0x0000000b0a497207 */ /* 0x000fe20000000000 */
[----:B------:R-:W-:Y:S01]  /*f4d0*/  IMAD.WIDE R8, R13, 0x2, R8 ;  /* 0x000000020d087825 */ /* 0x000fe200078e0208 */
[----:B------:R-:W-:Y:S02]  /*f4e0*/  SHF.R.U64 R14, R14, 0x3, RZ ;  /* 0x000000030e0e7819 */ /* 0x000fe400000012ff */
[----:B------:R-:W-:Y:S01]  /*f4f0*/  LOP3.LUT R12, R27, 0x180, RZ, 0xc0, !PT ;  /* 0x000001801b0c7812 */ /* 0x000fe200078ec0ff */
[--C-:B------:R-:W-:Y:S01]  /*f500*/  IMAD.X R13, RZ, RZ, R31.reuse, P3 ;  /* 0x000000ffff0d7224 */ /* 0x100fe200018e061f */
[----:B------:R-:W-:Y:S01]  /*f510*/  LOP3.LUT R10, R25, 0x180, RZ, 0xc0, !PT ;  /* 0x00000180190a7812 */ /* 0x000fe200078ec0ff */
[----:B------:R-:W-:Y:S01]  /*f520*/  IMAD.X R11, RZ, RZ, R31, P4 ;  /* 0x000000ffff0b7224 */ /* 0x000fe200020e061f */
[----:B------:R-:W-:Y:S02]  /*f530*/  LOP3.LUT R14, R14, R21, RZ, 0x3c, !PT ;  /* 0x000000150e0e7212 */ /* 0x000fe400078e3cff */
[----:B------:R-:W-:-:S02]  /*f540*/  LOP3.LUT R20, R33, 0x180, RZ, 0xc0, !PT ;  /* 0x0000018021147812 */ /* 0x000fc400078ec0ff */
[----:B------:R-:W-:Y:S02]  /*f550*/  SHF.R.U64 R12, R12, 0x3, RZ ;  /* 0x000000030c0c7819 */ /* 0x000fe400000012ff */
[----:B------:R-:W-:Y:S02]  /*f560*/  SHF.R.U64 R10, R10, 0x3, RZ ;  /* 0x000000030a0a7819 */ /* 0x000fe400000012ff */
[----:B------:R-:W-:Y:S02]  /*f570*/  IADD3 R21, P5, R30, 0x20, RZ ;  /* 0x000000201e157810 */ /* 0x000fe40007fbe0ff */
[----:B------:R-:W-:Y:S02]  /*f580*/  SEL R75, R7, R6, P0 ;  /* 0x00000006074b7207 */ /* 0x000fe40000000000 */
[----:B------:R-:W-:Y:S02]  /*f590*/  SEL R77, R6, R7, P0 ;  /* 0x00000007064d7207 */ /* 0x000fe40000000000 */
[----:B------:R-:W-:-:S02]  /*f5a0*/  LOP3.LUT R7, R30, 0x180, RZ, 0xc0, !PT ;  /* 0x000001801e077812 */ /* 0x000fc400078ec0ff */
[----:B------:R-:W-:Y:S02]  /*f5b0*/  SHF.R.U64 R20, R20, 0x3, RZ ;  /* 0x0000000314147819 */ /* 0x000fe400000012ff */
[----:B------:R-:W-:Y:S02]  /*f5c0*/  LOP3.LUT R12, R12, R27, RZ, 0x3c, !PT ;  /* 0x0000001b0c0c7212 */ /* 0x000fe400078e3cff */
[----:B------:R-:W-:Y:S02]  /*f5d0*/  LOP3.LUT R10, R10, R25, RZ, 0x3c, !PT ;  /* 0x000000190a0a7212 */ /* 0x000fe400078e3cff */
[----:B------:R-:W-:Y:S01]  /*f5e0*/  MOV R64, R14 ;  /* 0x0000000e00407202 */ /* 0x000fe20000000f00 */
[----:B------:R-:W-:Y:S01]  /*f5f0*/  VIADD R15, R17, UR38 ;  /* 0x00000026110f7c36 */ /* 0x000fe20008000000 */
[----:B------:R-:W-:Y:S01]  /*f600*/  SEL R41, R35, R34, P0 ;  /* 0x0000002223297207 */ /* 0x000fe20000000000 */
[----:B------:R-:W-:Y:S01]  /*f610*/  IMAD.U32 R14, RZ, RZ, UR8 ;  /* 0x00000008ff0e7e24 */ /* 0x000fe2000f8e00ff */
[----:B------:R-:W-:Y:S01]  /*f620*/  SEL R43, R34, R35, P0 ;  /* 0x00000023222b7207 */ /* 0x000fe20000000000 */
[----:B------:R-:W-:Y:S01]  /*f630*/  ULDC.64 UR8, c[0x0][0xae8] ;  /* 0x0002ba0000087ab9 */ /* 0x000fe20000000a00 */
[----:B------:R-:W-:-:S02]  /*f640*/  LOP3.LUT R6, R21, 0x180, RZ, 0xc0, !PT ;  /* 0x0000018015067812 */ /* 0x000fc400078ec0ff */
[----:B------:R-:W-:Y:S02]  /*f650*/  IADD3 R35, P1, R8, 0x1800, RZ ;  /* 0x0000180008237810 */ /* 0x000fe40007f3e0ff */
[----:B------:R-:W-:Y:S02]  /*f660*/  SHF.R.U64 R7, R7, 0x3, RZ ;  /* 0x0000000307077819 */ /* 0x000fe400000012ff */
[----:B------:R-:W-:Y:S02]  /*f670*/  LOP3.LUT R28, R20, R33, RZ, 0x3c, !PT ;  /* 0x00000021141c7212 */ /* 0x000fe400078e3cff */
[----:B------:R-:W-:Y:S02]  /*f680*/  MOV R68, R12 ;  /* 0x0000000c00447202 */ /* 0x000fe40000000f00 */
[----:B------:R-:W-:Y:S01]  /*f690*/  MOV R70, R10 ;  /* 0x0000000a00467202 */ /* 0x000fe20000000f00 */
[----:B0-----:R-:W-:Y:S01]  /*f6a0*/  @P2 IMAD.HI.U32 R11, R15, R40, RZ ;  /* 0x000000280f0b2227 */ /* 0x001fe200078e00ff */
[----:B------:R-:W-:-:S02]  /*f6b0*/  SHF.R.U64 R6, R6, 0x3, RZ ;  /* 0x0000000306067819 */ /* 0x000fc400000012ff */
[----:B------:R-:W-:Y:S01]  /*f6c0*/  LOP3.LUT R34, R35, 0x180, RZ, 0xc0, !PT ;  /* 0x0000018023227812 */ /* 0x000fe200078ec0ff */
[----:B------:R-:W-:Y:S01]  /*f6d0*/  IMAD.MOV.U32 R10, RZ, RZ, R15 ;  /* 0x000000ffff0a7224 */ /* 0x000fe200078e000f */
[----:B------:R-:W-:Y:S01]  /*f6e0*/  LOP3.LUT R30, R7, R30, RZ, 0x3c, !PT ;  /* 0x0000001e071e7212 */ /* 0x000fe200078e3cff */
[----:B------:R-:W-:Y:S01]  /*f6f0*/  IMAD.X R7, RZ, RZ, R31, P5 ;  /* 0x000000ffff077224 */ /* 0x000fe200028e061f */
[----:B------:R-:W-:Y:S02]  /*f700*/  MOV R66, R28 ;  /* 0x0000001c00427202 */ /* 0x000fe40000000f00 */
[----:B------:R-:W-:Y:S02]  /*f710*/  LOP3.LUT R6, R6, R21, RZ, 0x3c, !PT ;  /* 0x0000001506067212 */ /* 0x000fe400078e3cff */
[----:B------:R-:W-:Y:S02]  /*f720*/  SHF.R.U64 R34, R34, 0x3, RZ ;  /* 0x0000000322227819 */ /* 0x000fe400000012ff */
[----:B-1----:R-:W-:-:S02]  /*f730*/  @P2 SHF.R.U32.HI R10, RZ, R42, R11 ;  /* 0x0000002aff0a2219 */ /* 0x002fc4000001160b */
[----:B------:R-:W-:Y:S01]  /*f740*/  LOP3.LUT R34, R34, R35, RZ, 0x3c, !PT ;  /* 0x0000002322227212 */ /* 0x000fe200078e3cff */
[----:B------:R-:W-:Y:S01]  /*f750*/  IMAD.X R35, RZ, RZ, R9, P1 ;  /* 0x000000ffff237224 */ /* 0x000fe200008e0609 */
[----:B------:R-:W-:Y:S01]  /*f760*/  MOV R72, R6 ;  /* 0x0000000600487202 */ /* 0x000fe20000000f00 */
[--C-:B------:R-:W-:Y:S01]  /*f770*/  IMAD.MOV R7, RZ, RZ, -R10.reuse ;  /* 0x000000ffff077224 */ /* 0x100fe200078e0a0a */
[----:B------:R-:W-:Y:S02]  /*f780*/  SHF.R.S32.HI R11, RZ, 0x1f, R10 ;  /* 0x0000001fff0b7819 */ /* 0x000fe4000001140a */
[----:B------:R-:W-:Y:S01]  /*f790*/  IADD3 R10, P1, R10, UR6, RZ ;  /* 0x000000060a0a7c10 */ /* 0x000fe2000ff3e0ff */
[----:B------:R-:W-:Y:S01]  /*f7a0*/  IMAD R7, R48, R7, R15 ;  /* 0x0000000730077224 */ /* 0x000fe200078e020f */
[----:B------:R-:W-:Y:S02]  /*f7b0*/  SEL R53, R132, R133, P0 ;  /* 0x0000008584357207 */ /* 0x000fe40000000000 */
[----:B------:R-:W-:-:S02]  /*f7c0*/  SEL R39, R133, R132, P0 ;  /* 0x0000008485277207 */ /* 0x000fc40000000000 */
[----:B------:R-:W-:Y:S01]  /*f7d0*/  IADD3.X R11, R11, UR7, R14, P1, !PT ;  /* 0x000000070b0b7c10 */ /* 0x000fe20008ffe40e */
[----:B------:R-:W-:Y:S01]  /*f7e0*/  ULDC.64 UR6, c[0x0][0xb88] ;  /* 0x0002e20000067ab9 */ /* 0x000fe20000000a00 */
[----:B------:R-:W-:Y:S02]  /*f7f0*/  SHF.R.S32.HI R29, RZ, 0x1f, R7 ;  /* 0x0000001fff1d7819 */ /* 0x000fe40000011407 */
[C---:B------:R-:W-:Y:S01]  /*f800*/  IADD3 R33, P3, R8.reuse, 0x3000, RZ ;  /* 0x0000300008217810 */ /* 0x040fe20007f7e0ff */
[----:B------:R-:W-:Y:S01]  /*f810*/  IMAD.WIDE.U32 R10, R7, UR6, R10 ;  /* 0x00000006070a7c25 */ /* 0x000fe2000f8e000a */
[----:B------:R-:W-:Y:S02]  /*f820*/  IADD3 R27, P4, R8, 0x4800, RZ ;  /* 0x00004800081b7810 */ /* 0x000fe40007f9e0ff */
[----:B------:R-:W-:Y:S02]  /*f830*/  LOP3.LUT R32, R33, 0x180, RZ, 0xc0, !PT ;  /* 0x0000018021207812 */ /* 0x000fe400078ec0ff */
[----:B------:R-:W-:-:S02]  /*f840*/  LOP3.LUT R26, R27, 0x180, RZ, 0xc0, !PT ;  /* 0x000001801b1a7812 */ /* 0x000fc400078ec0ff */
[----:B------:R-:W-:Y:S02]  /*f850*/  SHF.R.U64 R32, R32, 0x3, RZ ;  /* 0x0000000320207819 */ /* 0x000fe400000012ff */
[----:B------:R-:W-:Y:S02]  /*f860*/  SHF.R.U64 R26, R26, 0x3, RZ ;  /* 0x000000031a1a7819 */ /* 0x000fe400000012ff */
[----:B------:R-:W-:Y:S02]  /*f870*/  LOP3.LUT P1, RZ, R154, 0x3, RZ, 0xc0, !PT ;  /* 0x000000039aff7812 */ /* 0x000fe4000782c0ff */
[----:B------:R-:W-:Y:S01]  /*f880*/  LOP3.LUT R32, R32, R33, RZ, 0x3c, !PT ;  /* 0x0000002120207212 */ /* 0x000fe200078e3cff */
[--C-:B------:R-:W-:Y:S01]  /*f890*/  IMAD.X R33, RZ, RZ, R9.reuse, P3 ;  /* 0x000000ffff217224 */ /* 0x100fe200018e0609 */
[----:B------:R-:W-:Y:S01]  /*f8a0*/  LOP3.LUT R26, R26, R27, RZ, 0x3c, !PT ;  /* 0x0000001b1a1a7212 */ /* 0x000fe200078e3cff */
[----:B------:R-:W-:Y:S01]  /*f8b0*/  IMAD.X R27, RZ, RZ, R9, P4 ;  /* 0x000000ffff1b7224 */ /* 0x000fe200020e0609 */
[----:B------:R-:W-:-:S02]  /*f8c0*/  MOV R31, R30 ;  /* 0x0000001e001f7202 */ /* 0x000fc40000000f00 */
[C---:B------:R-:W-:Y:S02]  /*f8d0*/  IADD3 R25, P5, R8.reuse, 0x6000, RZ ;  /* 0x0000600008197810 */ /* 0x040fe40007fbe0ff */
[C---:B------:R-:W-:Y:S02]  /*f8e0*/  IADD3 R79, P6, R8.reuse, 0x7800, RZ ;  /* 0x00007800084f7810 */ /* 0x040fe40007fde0ff */
[----:B------:R-:W-:Y:S02]  /*f8f0*/  LOP3.LUT R24, R25, 0x180, RZ, 0xc0, !PT ;  /* 0x0000018019187812 */ /* 0x000fe400078ec0ff */
[----:B------:R-:W-:Y:S02]  /*f900*/  LOP3.LUT R21, R8, 0x180, RZ, 0xc0, !PT ;  /* 0x0000018008157812 */ /* 0x000fe400078ec0ff */
[----:B------:R-:W-:Y:S02]  /*f910*/  SHF.R.U64 R24, R24, 0x3, RZ ;  /* 0x0000000318187819 */ /* 0x000fe400000012ff */
[----:B------:R-:W-:-:S02]  /*f920*/  LOP3.LUT R20, R79, 0x180, RZ, 0xc0, !PT ;  /* 0x000001804f147812 */ /* 0x000fc400078ec0ff */
[----:B------:R-:W-:Y:S01]  /*f930*/  LOP3.LUT R24, R24, R25, RZ, 0x3c, !PT ;  /* 0x0000001918187212 */ /* 0x000fe200078e3cff */
[--C-:B------:R-:W-:Y:S01]  /*f940*/  IMAD.X R25, RZ, RZ, R9.reuse, P5 ;  /* 0x000000ffff197224 */ /* 0x100fe200028e0609 */
[----:B------:R-:W-:Y:S02]  /*f950*/  SHF.R.U64 R21, R21, 0x3, RZ ;  /* 0x0000000315157819 */ /* 0x000fe400000012ff */
[----:B------:R-:W-:Y:S02]  /*f960*/  SHF.R.U64 R20, R20, 0x3, RZ ;  /* 0x0000000314147819 */ /* 0x000fe400000012ff */
[----:B------:R-:W-:Y:S01]  /*f970*/  LOP3.LUT R8, R21, R8, RZ, 0x3c, !PT ;  /* 0x0000000815087212 */ /* 0x000fe200078e3cff */
[----:B------:R-:W-:Y:S01]  /*f980*/  IMAD.X R21, RZ, RZ, R9, P6 ;  /* 0x000000ffff157224 */ /* 0x000fe200030e0609 */
[----:B------:R-:W-:Y:S02]  /*f990*/  LOP3.LUT R20, R20, R79, RZ, 0x3c, !PT ;  /* 0x0000004f14147212 */ /* 0x000fe400078e3cff */
[----:B---3--:R-:W-:Y:S01]  /*f9a0*/  LOP3.LUT R12, R4, 0x2, RZ, 0x3c, !PT ;  /* 0x00000002040c7812 */ /* 0x008fe200078e3cff */
[----:B------:R-:W-:Y:S04]  /*f9b0*/  SHFL.IDX PT, R55, R55, R4, 0x1c1f ;  /* 0x001c1f0437377589 */ /* 0x000fe800000e0000 */
[----:B------:R-:W-:Y:S04]  /*f9c0*/  SHFL.IDX PT, R28, R57, R12, 0x1c1f ;  /* 0x001c1f0c391c7589 */ /* 0x000fe800000e0000 */
[----:B------:R-:W-:Y:S04]  /*f9d0*/  SHFL.IDX PT, R41, R41, R4, 0x1c1f ;  /* 0x001c1f0429297589 */ /* 0x000fe800000e0000 */
[----:B------:R-:W-:Y:S04]  /*f9e0*/  SHFL.IDX PT, R6, R43, R12, 0x1c1f ;  /* 0x001c1f0c2b067589 */ /* 0x000fe800000e0000 */
[----:B------:R-:W-:Y:S04]  /*f9f0*/  SHFL.IDX PT, R47, R47, R4, 0x1c1f ;  /* 0x001c1f042f2f7589 */ /* 0x000fe800000e0000 */
[----:B------:R-:W0:Y:S04]  /*fa00*/  SHFL.IDX PT, R36, R36, R12, 0x1c1f ;  /* 0x001c1f0c24247589 */ /* 0x000e2800000e0000 */
[----:B------:R1:W-:Y:S04]  /*fa10*/  SHFL.IDX PT, R13, R49, R4, 0x1c1f ;  /* 0x001c1f04310d7589 */ /* 0x0003e800000e0000 */
[----:B------:R-:W2:Y:S04]  /*fa20*/  SHFL.IDX PT, R40, R37, R12, 0x1c1f ;  /* 0x001c1f0c25287589 */ /* 0x000ea800000e0000 */
[----:B------:R-:W-:Y:S01]  /*fa30*/  SHFL.IDX PT, R42, R51, R4, 0x1c1f ;  /* 0x001c1f04332a7589 */ /* 0x000fe200000e0000 */
[----:B-1----:R-:W-:-:S03]  /*fa40*/  IMAD R49, R48, UR5, RZ ;  /* 0x0000000530317c24 */ /* 0x002fc6000f8e02ff */
[----:B------:R2:W-:Y:S04]  /*fa50*/  SHFL.IDX PT, R15, R38, R12, 0x1c1f ;  /* 0x001c1f0c260f7589 */ /* 0x0005e800000e0000 */
[----:B------:R-:W-:Y:S04]  /*fa60*/  SHFL.IDX PT, R45, R45, R4, 0x1c1f ;  /* 0x001c1f042d2d7589 */ /* 0x000fe800000e0000 */
[----:B------:R1:W-:Y:S01]  /*fa70*/  SHFL.IDX PT, R14, R5, R12, 0x1c1f ;  /* 0x001c1f0c050e7589 */ /* 0x0003e200000e0000 */
[----:B0-----:R-:W-:-:S03]  /*fa80*/  SEL R30, R36, R47, P0 ;  /* 0x0000002f241e7207 */ /* 0x001fc60000000000 */
[----:B------:R-:W-:Y:S04]  /*fa90*/  SHFL.IDX PT, R59, R59, R4, 0x1c1f ;  /* 0x001c1f043b3b7589 */ /* 0x000fe800000e0000 */
[----:B------:R-:W-:Y:S01]  /*faa0*/  SHFL.IDX PT, R52, R61, R12, 0x1c1f ;  /* 0x001c1f0c3d347589 */ /* 0x000fe200000e0000 */
[----:B--2---:R-:W-:Y:S02]  /*fab0*/  SEL R38, R40, R13, P0 ;  /* 0x0000000d28267207 */ /* 0x004fe40000000000 */
[----:B-1----:R-:W-:Y:S01]  /*fac0*/  SEL R5, R55, R28, P0 ;  /* 0x0000001c37057207 */ /* 0x002fe20000000000 */
[----:B------:R-:W-:Y:S04]  /*fad0*/  SHFL.IDX PT, R63, R63, R4, 0x1c1f ;  /* 0x001c1f043f3f7589 */ /* 0x000fe800000e0000 */
[----:B------:R-:W-:Y:S04]  /*fae0*/  SHFL.IDX PT, R54, R65, R12, 0x1c1f ;  /* 0x001c1f0c41367589 */ /* 0x000fe800000e0000 */
[----:B------:R-:W-:Y:S04]  /*faf0*/  SHFL.IDX PT, R67, R67, R4, 0x1c1f ;  /* 0x001c1f0443437589 */ /* 0x000fe800000e0000 */
[----:B------:R-:W0:Y:S04]  /*fb00*/  SHFL.IDX PT, R56, R69, R12, 0x1c1f ;  /* 0x001c1f0c45387589 */ /* 0x000e2800000e0000 */
[----:B------:R-:W-:Y:S04]  /*fb10*/  SHFL.IDX PT, R53, R53, R4, 0x1c1f ;  /* 0x001c1f0435357589 */ /* 0x000fe800000e0000 */
[----:B------:R-:W-:Y:S04]  /*fb20*/  SHFL.IDX PT, R71, R71, R4, 0x1c1f ;  /* 0x001c1f0447477589 */ /* 0x000fe800000e0000 */
[----:B------:R0:W1:Y:S04]  /*fb30*/  SHFL.IDX PT, R46, R39, R12, 0x1c1f ;  /* 0x001c1f0c272e7589 */ /* 0x00006800000e0000 */
[----:B------:R-:W2:Y:S04]  /*fb40*/  SHFL.IDX PT, R58, R73, R12, 0x1c1f ;  /* 0x001c1f0c493a7589 */ /* 0x000ea800000e0000 */
[----:B------:R3:W-:Y:S04]  /*fb50*/  SHFL.IDX PT, R75, R75, R4, 0x1c1f ;  /* 0x001c1f044b4b7589 */ /* 0x0007e800000e0000 */
[----:B------:R4:W2:Y:S01]  /*fb60*/  SHFL.IDX PT, R62, R77, R12, 0x1c1f ;  /* 0x001c1f0c4d3e7589 */ /* 0x0008a200000e0000 */
[----:B0-----:R-:W-:Y:S01]  /*fb70*/  SEL R39, R56, R67, P0 ;  /* 0x0000004338277207 */ /* 0x001fe20000000000 */
[----:B---3--:R-:W-:-:S04]  /*fb80*/  IMAD R4, R29, UR6, RZ ;  /* 0x000000061d047c24 */ /* 0x008fc8000f8e02ff */
[----:B------:R-:W-:Y:S01]  /*fb90*/  IMAD R29, R7, UR7, R4 ;  /* 0x00000007071d7c24 */ /* 0x000fe2000f8e0204 */
[----:B------:R-:W-:Y:S01]  /*fba0*/  SEL R7, R28, R55, P0 ;  /* 0x000000371c077207 */ /* 0x000fe20000000000 */
[----:B------:R-:W-:Y:S01]  /*fbb0*/  VIADD R28, R156, UR38 ;  /* 0x000000269c1c7c36 */ /* 0x000fe20008000000 */
[----:B------:R-:W-:Y:S01]  /*fbc0*/  SEL R4, R41, R6, P0 ;  /* 0x0000000629047207 */ /* 0x000fe20000000000 */
[----:B------:R-:W-:Y:S01]  /*fbd0*/  ULDC.64 UR6, c[0x0][0xb50] ;  /* 0x0002d40000067ab9 */ /* 0x000fe20000000a00 */
[----:B------:R-:W-:Y:S01]  /*fbe0*/  SEL R6, R6, R41, P0 ;  /* 0x0000002906067207 */ /* 0x000fe20000000000 */
[C---:B----4-:R-:W-:Y:S01]  /*fbf0*/  VIADD R12, R28.reuse, 0x8 ;  /* 0x000000081c0c7836 */ /* 0x050fe20000000000 */
[----:B------:R-:W-:Y:S01]  /*fc00*/  ISETP.GE.OR P3, PT, R28, R49, P1 ;  /* 0x000000311c00720c */ /* 0x000fe20000f66670 */
[----:B------:R-:W-:Y:S01]  /*fc10*/  IMAD.IADD R11, R11, 0x1, R29 ;  /* 0x000000010b0b7824 */ /* 0x000fe200078e021d */
[----:B------:R-:W-:Y:S01]  /*fc20*/  LEA R37, P4, R10, UR6, 0x2 ;  /* 0x000000060a257c11 */ /* 0x000fe2000f8810ff */
[----:B------:R0:W-:Y:S01]  /*fc30*/  STSM.16.M88.4 [R31], R4 ;  /* 0x000000041f007844 */ /* 0x0001e20000000200 */
[----:B------:R-:W-:-:S02]  /*fc40*/  SEL R28, R47, R36, P0 ;  /* 0x000000242f1c7207 */ /* 0x000fc40000000000 */
[----:B------:R-:W-:Y:S01]  /*fc50*/  SEL R36, R13, R40, P0 ;  /* 0x000000280d247207 */ /* 0x000fe20000000000 */
[----:B------:R-:W-:Y:S01]  /*fc60*/  SHFL.IDX PT, R50, R37, RZ, 0x1c1f ;  /* 0x001c1fff25327589 */ /* 0x000fe200000e0000 */
[----:B------:R-:W-:Y:S02]  /*fc70*/  ISETP.GE.OR P1, PT, R12, R49, P1 ;  /* 0x000000310c00720c */ /* 0x000fe40000f26670 */
[----:B------:R-:W-:Y:S01]  /*fc80*/  SEL R40, R42, R15, P0 ;  /* 0x0000000f2a287207 */ /* 0x000fe20000000000 */
[----:B------:R3:W-:Y:S01]  /*fc90*/  SHFL.IDX PT, R60, R37, 0x1, 0x1c1f ;  /* 0x003c1f00253c7f89 */ /* 0x0007e200000e0000 */
[----:B------:R-:W-:Y:S02]  /*fca0*/  SEL R12, R45, R14, P0 ;  /* 0x0000000e2d0c7207 */ /* 0x000fe40000000000 */
[----:B------:R-:W-:Y:S02]  /*fcb0*/  SEL R42, R15, R42, P0 ;  /* 0x0000002a0f2a7207 */ /* 0x000fe40000000000 */
[----:B------:R-:W-:-:S02]  /*fcc0*/  SEL R14, R14, R45, P0 ;  /* 0x0000002d0e0e7207 */ /* 0x000fc40000000000 */
[----:B------:R-:W-:Y:S02]  /*fcd0*/  SEL R13, R59, R52, P0 ;  /* 0x000000343b0d7207 */ /* 0x000fe40000000000 */
[----:B------:R-:W-:Y:S02]  /*fce0*/  SEL R15, R52, R59, P0 ;  /* 0x0000003b340f7207 */ /* 0x000fe40000000000 */
[----:B------:R-:W-:Y:S02]  /*fcf0*/  SEL R29, R63, R54, P0 ;  /* 0x000000363f1d7207 */ /* 0x000fe40000000000 */
[----:B0-----:R-:W-:Y:S01]  /*fd00*/  SEL R31, R54, R63, P0 ;  /* 0x0000003f361f7207 */ /* 0x001fe20000000000 */
[----:B------:R-:W-:Y:S01]  /*fd10*/  STSM.16.M88.4 [R72], R12 ;  /* 0x0000000c48007844 */ /* 0x000fe20000000200 */
[----:B---3--:R-:W-:Y:S02]  /*fd20*/  SEL R37, R67, R56, P0 ;  /* 0x0000003843257207 */ /* 0x008fe40000000000 */
[----:B-1----:R-:W-:Y:S01]  /*fd30*/  SEL R44, R53, R46, P0 ;  /* 0x0000002e352c7207 */ /* 0x002fe20000000000 */
[----:B------:R-:W-:Y:S01]  /*fd40*/  STSM.16.M88.4 [R70], R28 ;  /* 0x0000001c46007844 */ /* 0x000fe20000000200 */
[----:B--2---:R-:W-:-:S02]  /*fd50*/  SEL R41, R71, R58, P0 ;  /* 0x0000003a47297207 */ /* 0x004fc40000000000 */
[----:B------:R-:W-:Y:S01]  /*fd60*/  SEL R43, R58, R71, P0 ;  /* 0x000000473a2b7207 */ /* 0x000fe20000000000 */
[----:B------:R0:W-:Y:S01]  /*fd70*/  STSM.16.M88.4 [R68], R36 ;  /* 0x0000002444007844 */ /* 0x0001e20000000200 */
[----:B------:R-:W-:Y:S02]  /*fd80*/  SEL R46, R46, R53, P0 ;  /* 0x000000352e2e7207 */ /* 0x000fe40000000000 */
[----:B------:R-:W-:Y:S01]  /*fd90*/  SEL R45, R75, R62, P0 ;  /* 0x0000003e4b2d7207 */ /* 0x000fe20000000000 */
[----:B------:R-:W-:Y:S01]  /*fda0*/  STSM.16.M88.4 [R66], R40 ;  /* 0x0000002842007844 */ /* 0x000fe20000000200 */
[----:B------:R-:W-:Y:S02]  /*fdb0*/  SEL R47, R62, R75, P0 ;  /* 0x0000004b3e2f7207 */ /* 0x000fe40000000000 */
[----:B------:R-:W-:-:S03]  /*fdc0*/  LEA.HI.X R11, R10, UR7, R11, 0x2, P4 ;  /* 0x000000070a0b7c11 */ /* 0x000fc6000a0f140b */
[----:B------:R-:W-:Y:S04]  /*fdd0*/  STSM.16.M88.4 [R64], R44 ;  /* 0x0000002c40007844 */ /* 0x000fe80000000200 */
[----:B------:R-:W1:Y:S01]  /*fde0*/  SHFL.IDX PT, R51, R11, RZ, 0x1c1f ;  /* 0x001c1fff0b337589 */ /* 0x000e6200000e0000 */
[----:B0-----:R-:W0:Y:S08]  /*fdf0*/  @P2 LDC R37, c[0x0][0xbec] ;  /* 0x0002fb00ff252b82 */ /* 0x001e300000000800 */
[----:B------:R-:W-:Y:S08]  /*fe00*/  BAR.SYNC.DEFER_BLOCKING 0x1, 0x180 ;  /* 0x0046000000007b1d */ /* 0x000ff00000010000 */
[----:B------:R-:W2:Y:S01]  /*fe10*/  @P2 LDC R39, c[0x0][0xbf0] ;  /* 0x0002fc00ff272b82 */ /* 0x000ea20000000800 */
[----:B------:R-:W3:Y:S01]  /*fe20*/  SHFL.IDX PT, R61, R11, 0x1, 0x1c1f ;  /* 0x003c1f000b3d7f89 */ /* 0x000ee200000e0000 */
[----:B------:R-:W-:-:S02]  /*fe30*/  UIMAD UR5, UR12, UR8, URZ ;  /* 0x000000080c0572a4 */ /* 0x000fc4000f8e023f */
[----:B------:R-:W-:Y:S02]  /*fe40*/  UIMAD.WIDE.U32 UR6, UR41, UR8, URZ ;  /* 0x00000008290672a5 */ /* 0x000fe4000f8e003f */
[----:B------:R-:W-:Y:S01]  /*fe50*/  UIMAD UR5, UR41, UR9, UR5 ;  /* 0x00000009290572a4 */ /* 0x000fe2000f8e0205 */
[----:B-1----:R1:W-:Y:S04]  /*fe60*/  @!P3 ST.E desc[UR46][R50.64], R0 ;  /* 0x000000003200b985 */ /* 0x0023e8000c10192e */
[----:B---3--:R3:W-:Y:S01]  /*fe70*/  @!P1 ST.E desc[UR46][R60.64], R2 ;  /* 0x000000023c009985 */ /* 0x0087e2000c10192e */
[----:B-1----:R-:W-:-:S03]  /*fe80*/  IMAD R0, R152, 0x60, R153 ;  /* 0x0000006098007824 */ /* 0x002fc600078e0299 */
[----:B------:R1:W5:Y:S01]  /*fe90*/  LD.E.128 R56, desc[UR46][R24.64] ;  /* 0x0000002e18387980 */ /* 0x000362000c101d00 */
[----:B------:R-:W-:Y:S02]  /*fea0*/  UIMAD UR8, UR13, UR10, URZ ;  /* 0x0000000a0d0872a4 */ /* 0x000fe4000f8e023f */
[----:B------:R-:W-:Y:S01]  /*feb0*/  UIADD3 UR7, UR7, UR5, URZ ;  /* 0x0000000507077290 */ /* 0x000fe2000fffe03f */
[----:B------:R4:W5:Y:S01]  /*fec0*/  LD.E.128 R12, desc[UR46][R26.64] ;  /* 0x0000002e1a0c7980 */ /* 0x000962000c101d00 */
[----:B---3--:R-:W-:-:S03]  /*fed0*/  VIADD R2, R0, UR38 ;  /* 0x0000002600027c36 */ /* 0x008fc60008000000 */
[----:B------:R3:W5:Y:S01]  /*fee0*/  LD.E.128 R52, desc[UR46][R32.64] ;  /* 0x0000002e20347980 */ /* 0x000762000c101d00 */
[----:B0-----:R-:W-:-:S03]  /*fef0*/  @P2 IMAD.HI.U32 R0, R2, R37, RZ ;  /* 0x0000002502002227 */ /* 0x001fc600078e00ff */
[----:B------:R0:W5:Y:S01]  /*ff00*/  LD.E.128 R28, desc[UR46][R20.64] ;  /* 0x0000002e141c7980 */ /* 0x000162000c101d00 */
[----:B-1----:R-:W-:Y:S01]  /*ff10*/  IMAD.MOV.U32 R25, RZ, RZ, R2 ;  /* 0x000000ffff197224 */ /* 0x002fe200078e0002 */
[----:B--2---:R-:W-:Y:S01]  /*ff20*/  @P2 SHF.R.U32.HI R25, RZ, R39, R0 ;  /* 0x00000027ff192219 */ /* 0x004fe20000011600 */
[----:B------:R-:W-:Y:S01]  /*ff30*/  UIMAD UR5, UR39, UR11, UR8 ;  /* 0x0000000b270572a4 */ /* 0x000fe2000f8e0208 */
[----:B------:R-:W5:Y:S01]  /*ff40*/  LD.E.128 R8, desc[UR46][R8.64] ;  /* 0x0000002e08087980 */ /* 0x000f62000c101d00 */
[----:B------:R-:W-:Y:S01]  /*ff50*/  UIMAD.WIDE.U32 UR6, UR39, UR10, UR6 ;  /* 0x0000000a270672a5 */ /* 0x000fe2000f8e0006 */
[--C-:B------:R-:W-:Y:S01]  /*ff60*/  SHF.R.S32.HI R0, RZ, 0x1f, R25.reuse ;  /* 0x0000001fff007819 */ /* 0x100fe20000011419 */
[----:B----4-:R-:W-:Y:S01]  /*ff70*/  IMAD.MOV R27, RZ, RZ, -R25 ;  /* 0x000000ffff1b7224 */ /* 0x010fe200078e0a19 */
[----:B------:R-:W-:Y:S01]  /*ff80*/  ULDC.64 UR8, c[0x0][0xae0] ;  /* 0x0002b80000087ab9 */ /* 0x000fe20000000a00 */
[----:B------:R-:W-:Y:S01]  /*ff90*/  UIADD3 UR5, UR7, UR5, URZ ;  /* 0x0000000507057290 */ /* 0x000fe2000fffe03f */
[----:B------:R1:W5:Y:S01]  /*ffa0*/  LD.E.128 R4, desc[UR46][R34.64] ;  /* 0x0000002e22047980 */ /* 0x000362000c101d00 */
[----:B------:R-:W-:-:S02]  /*ffb0*/  IMAD R0, R0, UR8, RZ ;  /* 0x0000000800007c24 */ /* 0x000fc4000f8e02ff */
[----:B------:R-:W-:Y:S01]  /*ffc0*/  IMAD R27, R48, R27, R2 ;  /* 0x0000001b301b7224 */ /* 0x000fe200078e0202 */
[----:B------:R-:W-:Y:S01]  /*ffd0*/  @!PT LDS RZ, [RZ] ;  /* 0x00000000fffff984 */ /* 0x000fe20000000800 */
[----:B------:R-:W-:Y:S01]  /*ffe0*/  @!PT LDS RZ, [RZ] ;  /* 0x00000000fffff984 */ /* 0x000fe20000000800 */
[----:B------:R-:W-:Y:S01]  /*fff0*/  @!PT LDS RZ, [RZ] ;  /* 0x00000000fffff984 */ /* 0x000fe20000000800 */
[----:B------:R-:W-:Y:S01]  /*10000*/  @!PT LDS RZ, [RZ] ;  /* 0x00000000fffff984 */ /* 0x000fe20000000800 */
[----:B------:R2:W-:Y:S06]  /*10010*/  MEMBAR.ALL.CTA ;  /* 0x0000000000007992 */ /* 0x0005ec0000008000 */
[----:B--2---:R-:W2:Y:S01]  /*10020*/  FENCE.VIEW.ASYNC.S ;  /* 0x00000000000073c6 */ /* 0x004ea20000000000 */
[----:B---3--:R-:W-:Y:S02]  /*10030*/  IMAD R33, R25, UR9, R0 ;  /* 0x0000000919217c24 */ /* 0x008fe4000f8e0200 */
[----:B0-----:R-:W-:Y:S01]  /*10040*/  IMAD.U32 R21, RZ, RZ, UR7 ;  /* 0x00000007ff157e24 */ /* 0x001fe2000f8e00ff */
[----:B------:R-:W-:Y:S01]  /*10050*/  SHF.R.S32.HI R0, RZ, 0x1f, R27 ;  /* 0x0000001fff007819 */ /* 0x000fe2000001141b */
[----:B------:R-:W-:Y:S01]  /*10060*/  IMAD.U32 R20, RZ, RZ, UR6 ;  /* 0x00000006ff147e24 */ /* 0x000fe2000f8e00ff */
[----:B------:R-:W-:Y:S01]  /*10070*/  ULDC.64 UR6, c[0x0][0xad8] ;  /* 0x0002b60000067ab9 */ /* 0x000fe20000000a00 */
[----:B------:R-:W-:-:S02]  /*10080*/  IMAD.U32 R21, RZ, RZ, UR5 ;  /* 0x00000005ff157e24 */ /* 0x000fc4000f8e00ff */
[----:B------:R-:W-:Y:S02]  /*10090*/  IMAD R0, R0, UR6, RZ ;  /* 0x0000000600007c24 */ /* 0x000fe4000f8e02ff */
[----:B------:R-:W-:-:S04]  /*100a0*/  IMAD.WIDE.U32 R20, R25, UR8, R20 ;  /* 0x0000000819147c25 */ /* 0x000fc8000f8e0014 */
[----:B------:R-:W-:Y:S02]  /*100b0*/  IMAD.IADD R21, R21, 0x1, R33 ;  /* 0x0000000115157824 */ /* 0x000fe400078e0221 */
[----:B------:R-:W-:Y:S02]  /*100c0*/  IMAD R25, R27, UR7, R0 ;  /* 0x000000071b197c24 */ /* 0x000fe4000f8e0200 */
[----:B------:R-:W-:Y:S02]  /*100d0*/  VIADD R0, R153, UR38 ;  /* 0x0000002699007c36 */ /* 0x000fe40008000000 */
[----:B------:R-:W-:Y:S01]  /*100e0*/  IMAD.WIDE.U32 R20, R27, UR6, R20 ;  /* 0x000000061b147c25 */ /* 0x000fe2000f8e0014 */
[----:B------:R-:W-:Y:S02]  /*100f0*/  ULDC.64 UR6, c[0x0][0xa80] ;  /* 0x0002a00000067ab9 */ /* 0x000fe40000000a00 */
[----:B------:R-:W-:Y:S01]  /*10100*/  ISETP.GE.AND P0, PT, R0, R49, PT ;  /* 0x000000310000720c */ /* 0x000fe20003f06270 */
[----:B------:R-:W-:Y:S01]  /*10110*/  IMAD.IADD R21, R21, 0x1, R25 ;  /* 0x0000000115157824 */ /* 0x000fe200078e0219 */
[----:B------:R-:W-:Y:S01]  /*10120*/  LEA R32, P1, R20, UR6, 0x1 ;  /* 0x0000000614207c11 */ /* 0x000fe2000f8208ff */
[----:B------:R-:W-:-:S03]  /*10130*/  VIADD R3, R3, 0x19c20 ;  /* 0x00019c2003037836 */ /* 0x000fc60000000000 */
[----:B------:R-:W-:Y:S02]  /*10140*/  LEA.HI.X R33, R20, UR7, R21, 0x1, P1 ;  /* 0x0000000714217c11 */ /* 0x000fe400088f0c15 */
[----:B------:R-:W-:Y:S01]  /*10150*/  PRMT R3, RZ, 0x654, R3 ;  /* 0x00000654ff037816 */ /* 0x000fe20000000003 */
[----:B--2---:R1:W0:Y:S01]  /*10160*/  SHFL.IDX PT, R20, R32, RZ, 0x1c1f ;  /* 0x001c1fff20147589 */ /* 0x00422200000e0000 */
[----:B------:R-:W-:Y:S02]  /*10170*/  BSSY B1, `(.L_x_751) ;  /* 0x0000012000017945 */ /* 0x000fe40003800000 */
[----:B------:R1:W-:Y:S01]  /*10180*/  SYNCS.ARRIVE.TRANS64.RED.A1T0 RZ, [R3+URZ], RZ ;  /* 0x000000ff03ff79a7 */ /* 0x0003e2000810043f */
[----:B------:R1:W2:Y:S01]  /*10190*/  SHFL.IDX PT, R21, R33, RZ, 0x1c1f ;  /* 0x001c1fff21157589 */ /* 0x0002a200000e0000 */
[----:B------:R-:W-:Y:S02]  /*101a0*/  SHF.R.S32.HI R74, RZ, 0x1f, R23 ;  /* 0x0000001fff4a7819 */ /* 0x000fe40000011417 */
[----:B------:R-:W-:Y:S01]  /*101b0*/  SHF.R.S32.HI R76, RZ, 0x1f, R22 ;  /* 0x0000001fff4c7819 */ /* 0x000fe20000011416 */
[----:B------:R-:W-:Y:S06]  /*101c0*/  @P0 BRA `(.L_x_752) ;  /* 0x0000000000300947 */ /* 0x000fec0003800000 */
[----:B------:R-:W-:Y:S02]  /*101d0*/  ULDC UR5, c[0x0][0xac8] ;  /* 0x0002b20000057ab9 */ /* 0x000fe40000000800 */
[----:B------:R-:W-:Y:S02]  /*101e0*/  ISETP.GE.AND P1, PT, R22, UR5, PT ;  /* 0x0000000516007c0c */ /* 0x000fe4000bf26270 */
[----:B------:R-:W-:Y:S02]  /*101f0*/  ISETP.GE.AND P2, PT, R23, UR5, PT ;  /* 0x0000000517007c0c */ /* 0x000fe4000bf46270 */
[----:B------:R-:W-:-:S09]  /*10200*/  ISETP.GE.AND P0, PT, R19, UR5, PT ;  /* 0x0000000513007c0c */ /* 0x000fd2000bf06270 */
[CC--:B0-----:R-:W-:Y:S02]  /*10210*/  @!P1 LEA R24, P3, R22.reuse, R20.reuse, 0x1 ;  /* 0x0000001416189211 */ /* 0x0c1fe400078608ff */
[----:B------:R-:W-:Y:S02]  /*10220*/  @!P2 LEA R26, P4, R23, R20, 0x1 ;  /* 0x00000014171aa211 */ /* 0x000fe400078808ff */
[----:B-12---:R-:W-:Y:S01]  /*10230*/  @!P0 IMAD.WIDE R2, R19, 0x2, R20 ;  /* 0x0000000213028825 */ /* 0x006fe200078e0214 */
[-C--:B------:R-:W-:Y:S02]  /*10240*/  @!P1 LEA.HI.X R25, R22, R21.reuse, R76, 0x1, P3 ;  /* 0x0000001516199211 */ /* 0x080fe400018f0c4c */
[----:B------:R-:W-:Y:S02]  /*10250*/  @!P2 LEA.HI.X R27, R23, R21, R74, 0x1, P4 ;  /* 0x00000015171ba211 */ /* 0x000fe400020f0c4a */
[----:B-----5:R3:W-:Y:S04]  /*10260*/  @!P0 ST.E.128 desc[UR46][R2.64], R8 ;  /* 0x0000000802008985 */ /* 0x0207e8000c101d2e */
[----:B------:R3:W-:Y:S04]  /*10270*/  @!P1 ST.E.128 desc[UR46][R24.64], R52 ;  /* 0x0000003418009985 */ /* 0x0007e8000c101d2e */
[----:B------:R3:W-:Y:S02]  /*10280*/  @!P2 ST.E.128 desc[UR46][R26.64], R56 ;  /* 0x000000381a00a985 */ /* 0x0007e4000c101d2e */
.L_x_752:
[----:B------:R-:W-:Y:S05]  /*10290*/  BSYNC B1 ;  /* 0x0000000000017941 */ /* 0x000fea0003800000 */
.L_x_751:
        /* <DEDUP_REMOVED lines=9> */
[----:B-1--4-:R-:W-:Y:S02]  /*10330*/  @!P1 IMAD.WIDE R2, R19, 0x2, R8 ;  /* 0x0000000213029825 */ /* 0x012fe400078e0208 */
        /* <DEDUP_REMOVED lines=9> */
.L_x_750:
[----:B------:R-:W0:Y:S01]  /*103d0*/  LDC R8, c[0x0][0xbe8] ;  /* 0x0002fa00ff087b82 */ /* 0x000e220000000800 */
[----:B------:R-:W1:Y:S01]  /*103e0*/  S2R R0, SR_TID.X ;  /* 0x0000000000007919 */ /* 0x000e620000002100 */
[----:B------:R-:W-:Y:S01]  /*103f0*/  USHF.R.S32.HI UR8, URZ, 0x1f, UR41 ;  /* 0x0000001f3f087899 */ /* 0x000fe20008011429 */
[----:B------:R-:W-:Y:S01]  /*10400*/  BSSY B1, `(.L_x_754) ;  /* 0x0000031000017945 */ /* 0x000fe20003800000 */
[----:B------:R-:W-:Y:S01]  /*10410*/  USHF.R.S32.HI UR9, URZ, 0x1f, UR39 ;  /* 0x0000001f3f097899 */ /* 0x000fe20008011427 */
[----:B------:R-:W-:Y:S01]  /*10420*/  IMAD R6, R152, 0x60, R153 ;  /* 0x0000006098067824 */ /* 0x000fe200078e0299 */
[----:B0-----:R-:W-:Y:S01]  /*10430*/  ISETP.NE.AND P1, PT, R8, 0x1, PT ;  /* 0x000000010800780c */ /* 0x001fe20003f25270 */
[----:B-1----:R-:W-:-:S12]  /*10440*/  VIADD R0, R0, 0xffffff80 ;  /* 0xffffff8000007836 */ /* 0x002fd80000000000 */
[----:B------:R-:W0:Y:S01]  /*10450*/  @P1 LDC R9, c[0x0][0xbec] ;  /* 0x0002fb00ff091b82 */ /* 0x000e220000000800 */
[----:B------:R-:W-:-:S07]  /*10460*/  ISETP.GE.AND P0, PT, R0, 0xc0, PT ;  /* 0x000000c00000780c */ /* 0x000fce0003f06270 */
[----:B------:R-:W1:Y:S06]  /*10470*/  @P1 LDC R11, c[0x0][0xbf0] ;  /* 0x0002fc00ff0b1b82 */ /* 0x000e6c0000000800 */
[----:B------:R-:W-:Y:S05]  /*10480*/  @P0 BRA `(.L_x_755) ;  /* 0x0000000000a00947 */ /* 0x000fea0003800000 */
[----:B------:R-:W2:Y:S01]  /*10490*/  S2R R0, SR_TID.X ;  /* 0x0000000000007919 */ /* 0x000ea20000002100 */
[----:B------:R-:W3:Y:S01]  /*104a0*/  LDC R3, c[0x0][0xbe8] ;  /* 0x0002fa00ff037b82 */ /* 0x000ee20000000800 */
[----:B------:R-:W-:Y:S01]  /*104b0*/  IMAD.U32 R4, RZ, RZ, UR38 ;  /* 0x00000026ff047e24 */ /* 0x000fe2000f8e00ff */
[----:B------:R-:W-:Y:S02]  /*104c0*/  ULDC UR5, c[0x0][0xa88] ;  /* 0x0002a20000057ab9 */ /* 0x000fe40000000800 */
[----:B---3--:R-:W-:Y:S02]  /*104d0*/  IMAD R5, R3, UR5, RZ ;  /* 0x0000000503057c24 */ /* 0x008fe4000f8e02ff */
[----:B--2---:R-:W-:-:S04]  /*104e0*/  IADD3 R4, R4, -0x80, R0 ;  /* 0xffffff8004047810 */ /* 0x004fc80007ffe000 */
[----:B------:R-:W-:-:S13]  /*104f0*/  ISETP.GE.AND P0, PT, R4, R5, PT ;  /* 0x000000050400720c */ /* 0x000fda0003f06270 */
[----:B------:R-:W-:Y:S05]  /*10500*/  @P0 BRA `(.L_x_755) ;  /* 0x0000000000800947 */ /* 0x000fea0003800000 */
[----:B------:R-:W-:Y:S01]  /*10510*/  ISETP.NE.AND P0, PT, R3, 0x1, PT ;  /* 0x000000010300780c */ /* 0x000fe20003f05270 */
[----:B------:R-:W-:Y:S01]  /*10520*/  ULDC.64 UR10, c[0x0][0xb90] ;  /* 0x0002e400000a7ab9 */ /* 0x000fe20000000a00 */
[----:B------:R-:W-:Y:S01]  /*10530*/  IMAD.MOV.U32 R2, RZ, RZ, R4 ;  /* 0x000000ffff027224 */ /* 0x000fe200078e0004 */
[----:B------:R-:W-:Y:S02]  /*10540*/  UIMAD UR5, UR8, UR10, URZ ;  /* 0x0000000a080572a4 */ /* 0x000fe4000f8e023f */
[----:B------:R-:W-:Y:S02]  /*10550*/  UIMAD.WIDE.U32 UR6, UR41, UR10, URZ ;  /* 0x0000000a290672a5 */ /* 0x000fe4000f8e003f */
[----:B------:R-:W-:-:S03]  /*10560*/  UIMAD UR5, UR41, UR11, UR5 ;  /* 0x0000000b290572a4 */ /* 0x000fc6000f8e0205 */
[----:B------:R-:W-:Y:S01]  /*10570*/  ULDC.64 UR10, c[0x0][0xb98] ;  /* 0x0002e600000a7ab9 */ /* 0x000fe20000000a00 */
[----:B------:R-:W-:Y:S02]  /*10580*/  UIADD3 UR7, UR7, UR5, URZ ;  /* 0x0000000507077290 */ /* 0x000fe4000fffe03f */
[----:B------:R-:W2:Y:S01]  /*10590*/  @P0 LDC R5, c[0x0][0xbec] ;  /* 0x0002fb00ff050b82 */ /* 0x000ea20000000800 */
[----:B------:R-:W-:Y:S02]  /*105a0*/  UIMAD UR5, UR9, UR10, URZ ;  /* 0x0000000a090572a4 */ /* 0x000fe4000f8e023f */
[----:B------:R-:W-:Y:S02]  /*105b0*/  UIMAD.WIDE.U32 UR6, UR39, UR10, UR6 ;  /* 0x0000000a270672a5 */ /* 0x000fe4000f8e0006 */
[----:B------:R-:W-:-:S03]  /*105c0*/  UIMAD UR5, UR39, UR11, UR5 ;  /* 0x0000000b270572a4 */ /* 0x000fc6000f8e0205 */
[----:B------:R-:W3:Y:S01]  /*105d0*/  @P0 LDC R7, c[0x0][0xbf0] ;  /* 0x0002fc00ff070b82 */ /* 0x000ee20000000800 */
[----:B------:R-:W-:Y:S01]  /*105e0*/  ULDC.64 UR10, c[0x0][0xb88] ;  /* 0x0002e200000a7ab9 */ /* 0x000fe20000000a00 */
[----:B--2---:R-:W-:-:S05]  /*105f0*/  @P0 IMAD.HI.U32 R0, R4, R5, RZ ;  /* 0x0000000504000227 */ /* 0x004fca00078e00ff */
[----:B---3--:R-:W-:-:S05]  /*10600*/  @P0 SHF.R.U32.HI R2, RZ, R7, R0 ;  /* 0x00000007ff020219 */ /* 0x008fca0000011600 */
[----:B------:R-:W-:-:S04]  /*10610*/  IMAD.MOV R5, RZ, RZ, -R2 ;  /* 0x000000ffff057224 */ /* 0x000fc800078e0a02 */
[----:B------:R-:W-:Y:S01]  /*10620*/  IMAD R5, R3, R5, R4 ;  /* 0x0000000503057224 */ /* 0x000fe200078e0204 */
[----:B------:R-:W-:Y:S01]  /*10630*/  SHF.R.S32.HI R3, RZ, 0x1f, R2 ;  /* 0x0000001fff037819 */ /* 0x000fe20000011402 */
[----:B------:R-:W-:Y:S01]  /*10640*/  IMAD.U32 R4, RZ, RZ, UR5 ;  /* 0x00000005ff047e24 */ /* 0x000fe2000f8e00ff */
[----:B------:R-:W-:Y:S02]  /*10650*/  IADD3 R2, P0, R2, UR6, RZ ;  /* 0x0000000602027c10 */ /* 0x000fe4000ff1e0ff */
[----:B------:R-:W-:Y:S02]  /*10660*/  SHF.R.S32.HI R0, RZ, 0x1f, R5 ;  /* 0x0000001fff007819 */ /* 0x000fe40000011405 */
[----:B------:R-:W-:Y:S01]  /*10670*/  IADD3.X R3, R3, UR7, R4, P0, !PT ;  /* 0x0000000703037c10 */ /* 0x000fe200087fe404 */
[----:B------:R-:W-:Y:S02]  /*10680*/  ULDC.64 UR6, c[0x0][0xb50] ;  /* 0x0002d40000067ab9 */ /* 0x000fe40000000a00 */
[----:B------:R-:W-:-:S02]  /*10690*/  IMAD R0, R0, UR10, RZ ;  /* 0x0000000a00007c24 */ /* 0x000fc4000f8e02ff */
[----:B------:R-:W-:-:S04]  /*106a0*/  IMAD.WIDE.U32 R2, R5, UR10, R2 ;  /* 0x0000000a05027c25 */ /* 0x000fc8000f8e0002 */
[----:B------:R-:W-:Y:S01]  /*106b0*/  IMAD R7, R5, UR11, R0 ;  /* 0x0000000b05077c24 */ /* 0x000fe2000f8e0200 */
[----:B------:R-:W-:-:S03]  /*106c0*/  LEA R4, P0, R2, UR6, 0x2 ;  /* 0x0000000602047c11 */ /* 0x000fc6000f8010ff */
[----:B------:R-:W-:-:S05]  /*106d0*/  IMAD.IADD R3, R3, 0x1, R7 ;  /* 0x0000000103037824 */ /* 0x000fca00078e0207 */
[----:B------:R-:W-:Y:S01]  /*106e0*/  LEA.HI.X R5, R2, UR7, R3, 0x2, P0 ;  /* 0x0000000702057c11 */ /* 0x000fe200080f1403 */
[----:B------:R-:W-:-:S05]  /*106f0*/  IMAD.MOV.U32 R3, RZ, RZ, -0x800000 ;  /* 0xff800000ff037424 */ /* 0x000fca00078e00ff */
[----:B------:R2:W-:Y:S02]  /*10700*/  STG.E desc[UR46][R4.64], R3 ;  /* 0x0000000304007986 */ /* 0x0005e4000c10192e */
.L_x_755:
[----:B------:R-:W-:Y:S05]  /*10710*/  BSYNC B1 ;  /* 0x0000000000017941 */ /* 0x000fea0003800000 */
.L_x_754:
[----:B------:R-:W-:Y:S01]  /*10720*/  ULDC.64 UR10, c[0x0][0xae8] ;  /* 0x0002ba00000a7ab9 */ /* 0x000fe20000000a00 */
[----:B------:R-:W-:Y:S01]  /*10730*/  VIADD R6, R6, UR38 ;  /* 0x0000002606067c36 */ /* 0x000fe20008000000 */
[----:B------:R-:W-:Y:S01]  /*10740*/  UIMAD UR5, UR8, UR10, URZ ;  /* 0x0000000a080572a4 */ /* 0x000fe2000f8e023f */
[----:B------:R-:W-:Y:S01]  /*10750*/  BSSY B1, `(.L_x_756) ;  /* 0x0000035000017945 */ /* 0x000fe20003800000 */
[----:B------:R-:W-:Y:S01]  /*10760*/  UIMAD.WIDE.U32 UR6, UR41, UR10, URZ ;  /* 0x0000000a290672a5 */ /* 0x000fe2000f8e003f */
[----:B0-----:R-:W-:Y:S01]  /*10770*/  @P1 IMAD.HI.U32 R0, R6, R9, RZ ;  /* 0x0000000906001227 */ /* 0x001fe200078e00ff */
[----:B------:R-:W-:Y:S01]  /*10780*/  UIMAD UR5, UR41, UR11, UR5 ;  /* 0x0000000b290572a4 */ /* 0x000fe2000f8e0205 */
[----:B------:R-:W-:Y:S02]  /*10790*/  SHF.R.S32.HI R14, RZ, 0x1f, R23 ;  /* 0x0000001fff0e7819 */ /* 0x000fe40000011417 */
[----:B------:R-:W-:Y:S01]  /*107a0*/  ULDC.64 UR10, c[0x0][0xaf0] ;  /* 0x0002bc00000a7ab9 */ /* 0x000fe20000000a00 */
[----:B------:R-:W-:Y:S01]  /*107b0*/  UIADD3 UR7, UR7, UR5, URZ ;  /* 0x0000000507077290 */ /* 0x000fe2000fffe03f */
[----:B--2---:R-:W-:Y:S01]  /*107c0*/  IMAD.MOV.U32 R5, RZ, RZ, R6 ;  /* 0x000000ffff057224 */ /* 0x004fe200078e0006 */
[----:B------:R-:W-:Y:S01]  /*107d0*/  UIMAD UR5, UR9, UR10, URZ ;  /* 0x0000000a090572a4 */ /* 0x000fe2000f8e023f */
[----:B-1----:R-:W-:Y:S01]  /*107e0*/  @P1 SHF.R.U32.HI R5, RZ, R11, R0 ;  /* 0x0000000bff051219 */ /* 0x002fe20000011600 */
[----:B------:R-:W-:Y:S01]  /*107f0*/  UIMAD.WIDE.U32 UR6, UR39, UR10, UR6 ;  /* 0x0000000a270672a5 */ /* 0x000fe2000f8e0006 */
[----:B------:R-:W-:Y:S01]  /*10800*/  SHF.R.S32.HI R15, RZ, 0x1f, R22 ;  /* 0x0000001fff0f7819 */ /* 0x000fe20000011416 */
[----:B------:R-:W-:Y:S01]  /*10810*/  UIMAD UR5, UR39, UR11, UR5 ;  /* 0x0000000b270572a4 */ /* 0x000fe2000f8e0205 */
[--C-:B------:R-:W-:Y:S01]  /*10820*/  SHF.R.S32.HI R0, RZ, 0x1f, R5.reuse ;  /* 0x0000001fff007819 */ /* 0x100fe20000011405 */
[----:B------:R-:W-:Y:S01]  /*10830*/  IMAD.MOV R7, RZ, RZ, -R5 ;  /* 0x000000ffff077224 */ /* 0x000fe200078e0a05 */
[----:B------:R-:W-:Y:S01]  /*10840*/  ULDC.64 UR8, c[0x0][0xae0] ;  /* 0x0002b80000087ab9 */ /* 0x000fe20000000a00 */
[----:B------:R-:W-:-:S02]  /*10850*/  UIADD3 UR5, UR7, UR5, URZ ;  /* 0x0000000507057290 */ /* 0x000fc4000fffe03f */
[----:B------:R-:W-:Y:S02]  /*10860*/  IMAD.U32 R3, RZ, RZ, UR7 ;  /* 0x00000007ff037e24 */ /* 0x000fe4000f8e00ff */
[----:B------:R-:W-:Y:S02]  /*10870*/  IMAD R7, R8, R7, R6 ;  /* 0x0000000708077224 */ /* 0x000fe400078e0206 */
[----:B------:R-:W-:Y:S02]  /*10880*/  IMAD R0, R0, UR8, RZ ;  /* 0x0000000800007c24 */ /* 0x000fe4000f8e02ff */
[----:B------:R-:W-:Y:S01]  /*10890*/  IMAD.U32 R2, RZ, RZ, UR6 ;  /* 0x00000006ff027e24 */ /* 0x000fe2000f8e00ff */
[----:B------:R-:W-:Y:S01]  /*108a0*/  ULDC.64 UR6, c[0x0][0xad8] ;  /* 0x0002b60000067ab9 */ /* 0x000fe20000000a00 */
[----:B------:R-:W-:Y:S01]  /*108b0*/  IMAD.U32 R3, RZ, RZ, UR5 ;  /* 0x00000005ff037e24 */ /* 0x000fe2000f8e00ff */
[----:B------:R-:W-:Y:S01]  /*108c0*/  ULDC UR5, c[0x0][0xa88] ;  /* 0x0002a20000057ab9 */ /* 0x000fe20000000800 */
[C---:B------:R-:W-:Y:S01]  /*108d0*/  IMAD R9, R5.reuse, UR9, R0 ;  /* 0x0000000905097c24 */ /* 0x040fe2000f8e0200 */
[----:B------:R-:W-:Y:S01]  /*108e0*/  SHF.R.S32.HI R0, RZ, 0x1f, R7 ;  /* 0x0000001fff007819 */ /* 0x000fe20000011407 */
[----:B------:R-:W-:-:S04]  /*108f0*/  IMAD.WIDE.U32 R2, R5, UR8, R2 ;  /* 0x0000000805027c25 */ /* 0x000fc8000f8e0002 */
[----:B------:R-:W-:Y:S02]  /*10900*/  IMAD R0, R0, UR6, RZ ;  /* 0x0000000600007c24 */ /* 0x000fe4000f8e02ff */
[----:B------:R-:W-:Y:S02]  /*10910*/  IMAD.IADD R3, R3, 0x1, R9 ;  /* 0x0000000103037824 */ /* 0x000fe400078e0209 */
[C---:B------:R-:W-:Y:S02]  /*10920*/  IMAD R5, R7.reuse, UR7, R0 ;  /* 0x0000000707057c24 */ /* 0x040fe4000f8e0200 */
[----:B------:R-:W-:Y:S01]  /*10930*/  IMAD.WIDE.U32 R2, R7, UR6, R2 ;  /* 0x0000000607027c25 */ /* 0x000fe2000f8e0002 */
[----:B------:R-:W-:-:S03]  /*10940*/  ULDC.64 UR6, c[0x0][0xa80] ;  /* 0x0002a00000067ab9 */ /* 0x000fc60000000a00 */
[----:B------:R-:W-:Y:S01]  /*10950*/  IMAD R7, R8, UR5, RZ ;  /* 0x0000000508077c24 */ /* 0x000fe2000f8e02ff */
[----:B------:R-:W-:Y:S01]  /*10960*/  LEA R4, P1, R2, UR6, 0x1 ;  /* 0x0000000602047c11 */ /* 0x000fe2000f8208ff */
[----:B------:R-:W-:Y:S02]  /*10970*/  VIADD R0, R153, UR38 ;  /* 0x0000002699007c36 */ /* 0x000fe40008000000 */
[----:B------:R-:W-:-:S03]  /*10980*/  IMAD.IADD R3, R3, 0x1, R5 ;  /* 0x0000000103037824 */ /* 0x000fc600078e0205 */
[----:B------:R-:W-:Y:S02]  /*10990*/  ISETP.GE.AND P0, PT, R0, R7, PT ;  /* 0x000000070000720c */ /* 0x000fe40003f06270 */
[----:B------:R-:W-:Y:S02]  /*109a0*/  LEA.HI.X R5, R2, UR7, R3, 0x1, P1 ;  /* 0x0000000702057c11 */ /* 0x000fe400088f0c03 */
[----:B------:R0:W1:Y:S04]  /*109b0*/  SHFL.IDX PT, R2, R4, RZ, 0x1c1f ;  /* 0x001c1fff04027589 */ /* 0x00006800000e0000 */
[----:B------:R0:W2:Y:S05]  /*109c0*/  SHFL.IDX PT, R3, R5, RZ, 0x1c1f ;  /* 0x001c1fff05037589 */ /* 0x0000aa00000e0000 */
        /* <DEDUP_REMOVED lines=13> */
.L_x_757:
[----:B------:R-:W-:Y:S05]  /*10aa0*/  BSYNC B1 ;  /* 0x0000000000017941 */ /* 0x000fea0003800000 */
.L_x_756:
        /* <DEDUP_REMOVED lines=9> */
[CC--:B-1----:R-:W-:Y:S02]  /*10b40*/  @!P3 LEA R6, P0, R22.reuse, R2.reuse, 0x1 ;  /* 0x000000021606b211 */ /* 0x0c2fe400078008ff */
[----:B---3--:R-:W-:Y:S02]  /*10b50*/  @!P4 LEA R8, P1, R23, R2, 0x1 ;  /* 0x000000021708c211 */ /* 0x008fe400078208ff */
[----:B0---4-:R-:W-:Y:S01]  /*10b60*/  @!P2 IMAD.WIDE R4, R19, 0x2, R2 ;  /* 0x000000021304a825 */ /* 0x011fe200078e0202 */
[-C--:B------:R-:W-:Y:S02]  /*10b70*/  @!P3 LEA.HI.X R7, R22, R3.reuse, R15, 0x1, P0 ;  /* 0x000000031607b211 */ /* 0x080fe400000f0c0f */
[----:B------:R-:W-:Y:S02]  /*10b80*/  @!P4 LEA.HI.X R9, R23, R3, R14, 0x1, P1 ;  /* 0x000000031709c211 */ /* 0x000fe400008f0c0e */
[----:B------:R0:W-:Y:S04]  /*10b90*/  @!P2 ST.E.128 desc[UR46][R4.64], RZ ;  /* 0x000000ff0400a985 */ /* 0x0001e8000c101d2e */
[----:B------:R0:W-:Y:S04]  /*10ba0*/  @!P3 ST.E.128 desc[UR46][R6.64], RZ ;  /* 0x000000ff0600b985 */ /* 0x0001e8000c101d2e */
[----:B------:R0:W-:Y:S02]  /*10bb0*/  @!P4 ST.E.128 desc[UR46][R8.64], RZ ;  /* 0x000000ff0800c985 */ /* 0x0001e4000c101d2e */
.L_x_753:
[----:B------:R-:W-:Y:S05]  /*10bc0*/  BSYNC B0 ;  /* 0x0000000000007941 */ /* 0x000fea0003800000 */
.L_x_749:
[----:B------:R-:W-:Y:S02]  /*10bd0*/  ULDC UR5, c[0x0][0xc38] ;  /* 0x00030e0000057ab9 */ /* 0x000fe40000000800 */
[----:B------:R-:W-:-:S06]  /*10be0*/  UISETP.GE.AND UP0, UPT, UR4, UR5, UPT ;  /* 0x000000050400728c */ /* 0x000fcc000bf06270 */
[----:B------:R-:W-:-:S13]  /*10bf0*/  PLOP3.LUT P0, PT, PT, PT, UP0, 0x80, 0x0 ;  /* 0x000000000000781c */ /* 0x000fda0003f0f008 */
[----:B------:R-:W-:Y:S05]  /*10c00*/  @!P0 BRA `(.L_x_758) ;  /* 0xffffff0000508947 */ /* 0x000fea000383ffff */
[----:B------:R-:W-:Y:S05]  /*10c10*/  EXIT ;  /* 0x000000000000794d */ /* 0x000fea0003800000 */
.L_x_664:
[----:B------:R-:W-:-:S08]  /*10c20*/  NOP ;  /* 0x0000000000007918 */ /* 0x000fd00000000000 */
[----:B------:R-:W0:-:S00]  /*10c30*/  USETMAXREG.DEALLOC.CTAPOOL 0x20 ;  /* 0x00000020000079c8 */ /* 0x000e0000080e0500 */
[----:B0-----:R-:W-:-:S06]  /*10c40*/  LOP3.LUT R2, R0, 0x3, RZ, 0xc0, !PT ;  /* 0x0000000300027812 */ /* 0x001fcc00078ec0ff */
[----:B------:R-:W0:Y:S01]  /*10c50*/  S2UR UR6, SR_CTAID.X ;  /* 0x00000000000679c3 */ /* 0x000e220000002500 */
[----:B------:R-:W-:Y:S01]  /*10c60*/  LOP3.LUT R18, R18, 0xfffffffb, RZ, 0xc0, !PT ;  /* 0xfffffffb12127812 */ /* 0x000fe200078ec0ff */
[----:B------:R-:W-:Y:S01]  /*10c70*/  STL [R1], RZ ;  /* 0x000000ff01007387 */ /* 0x000fe20000100800 */
[----:B------:R-:W-:Y:S02]  /*10c80*/  IMAD.MOV.U32 R19, RZ, RZ, RZ ;  /* 0x000000ffff137224 */ /* 0x000fe400078e00ff */
[----:B------:R-:W-:Y:S01]  /*10c90*/  IMAD.MOV.U32 R22, RZ, RZ, 0x1 ;  /* 0x00000001ff167424 */ /* 0x000fe200078e00ff */
[----:B------:R1:W2:Y:S02]  /*10ca0*/  SHFL.IDX PT, R3, R2, RZ, 0x1f ;  /* 0x00001fff02037589 */ /* 0x0002a400000e0000 */
[----:B-1----:R-:W0:Y:S01]  /*10cb0*/  LDC R2, c[0x0][0xc38] ;  /* 0x00030e00ff027b82 */ /* 0x002e220000000800 */
[----:B--2---:R-:W-:-:S13]  /*10cc0*/  ISETP.NE.AND P0, PT, R3, RZ, PT ;  /* 0x000000ff0300720c */ /* 0x004fda0003f05270 */
[----:B------:R-:W-:Y:S01]  /*10cd0*/  @P0 LOP3.LUT R18, R18, 0x4, RZ, 0xfc, !PT ;  /* 0x0000000412120812 */ /* 0x000fe200078efcff */
[----:B------:R-:W-:Y:S06]  /*10ce0*/  @P0 BAR.ARV 0x4, 0x200 ;  /* 0x0108000000000b1d */ /* 0x000fec0000002000 */
[----:B0-----:R-:W-:-:S13]  /*10cf0*/  ISETP.LE.AND P0, PT, R2, UR6, PT ;  /* 0x0000000602007c0c */ /* 0x001fda000bf03270 */
[----:B------:R-:W-:Y:S05]  /*10d00*/  @P0 BRA `(.L_x_759) ;  /* 0x0000003800f40947 */ /* 0x000fea0003800000 */
[----:B------:R-:W0:Y:S01]  /*10d10*/  S2R R12, SR_TID.X ;  /* 0x00000000000c7919 */ /* 0x000e220000002100 */
[----:B------:R-:W1:Y:S01]  /*10d20*/  S2UR UR5, SR_CgaCtaId ;  /* 0x00000000000579c3 */ /* 0x000e620000008800 */
[----:B------:R-:W-:Y:S01]  /*10d30*/  IMAD.SHL.U32 R7, R0, 0x800, RZ ;  /* 0x0000080000077824 */ /* 0x000fe200078e00ff */
[----:B------:R-:W-:Y:S01]  /*10d40*/  UMOV UR4, 0x400 ;  /* 0x0000040000047882 */ /* 0x000fe20000000000 */
[----:B------:R2:W-:Y:S01]  /*10d50*/  STL [R1], RZ ;  /* 0x000000ff01007387 */ /* 0x0005e20000100800 */
[----:B------:R-:W-:Y:S01]  /*10d60*/  IMAD.MOV.U32 R26, RZ, RZ, 0x40 ;  /* 0x00000040ff1a7424 */ /* 0x000fe200078e00ff */
[----:B------:R-:W-:Y:S01]  /*10d70*/  ULOP3.LUT UR38, UR42, 0x1, URZ, 0xfc, !UPT ;  /* 0x000000012a267892 */ /* 0x000fe2000f8efc3f */
[----:B------:R-:W-:Y:S01]  /*10d80*/  IMAD.U32 R28, RZ, RZ, UR6 ;  /* 0x00000006ff1c7e24 */ /* 0x000fe2000f8e00ff */
[----:B------:R-:W-:Y:S01]  /*10d90*/  ULOP3.LUT UR45, UR42, 0x2, URZ, 0xfc, !UPT ;  /* 0x000000022a2d7892 */ /* 0x000fe2000f8efc3f */
[----:B------:R-:W-:Y:S01]  /*10da0*/  IMAD.MOV.U32 R22, RZ, RZ, 0x1 ;  /* 0x00000001ff167424 */ /* 0x000fe200078e00ff */
[----:B------:R-:W-:Y:S01]  /*10db0*/  ULDC UR43, c[0x0][0xc] ;  /* 0x00000300002b7ab9 */ /* 0x000fe20000000800 */
[----:B------:R-:W-:Y:S01]  /*10dc0*/  IMAD.MOV.U32 R19, RZ, RZ, RZ ;  /* 0x000000ffff137224 */ /* 0x000fe200078e00ff */
[----:B------:R-:W-:Y:S01]  /*10dd0*/  ULDC.64 UR50, c[0x0][0x198] ;  /* 0x0000660000327ab9 */ /* 0x000fe20000000a00 */
[----:B-1----:R-:W-:-:S06]  /*10de0*/  ULEA UR4, UR5, UR4, 0x18 ;  /* 0x0000000405047291 */ /* 0x002fcc000f8ec03f */
[----:B------:R-:W-:Y:S01]  /*10df0*/  IMAD.U32 R17, RZ, RZ, UR4 ;  /* 0x00000004ff117e24 */ /* 0x000fe2000f8e00ff */
[--C-:B0-----:R-:W-:Y:S01]  /*10e00*/  SHF.R.U32.HI R3, RZ, 0x1, R12.reuse ;  /* 0x00000001ff037819 */ /* 0x101fe2000001160c */
[C---:B------:R-:W-:Y:S01]  /*10e10*/  IMAD.SHL.U32 R2, R12.reuse, 0x20, RZ ;  /* 0x000000200c027824 */ /* 0x040fe200078e00ff */
[C---:B------:R-:W-:Y:S01]  /*10e20*/  LOP3.LUT R11, R12.reuse, 0x7f, RZ, 0xc0, !PT ;  /* 0x0000007f0c0b7812 */ /* 0x040fe200078ec0ff */
[C---:B------:R-:W-:Y:S01]  /*10e30*/  IMAD.SHL.U32 R4, R12.reuse, 0x80, RZ ;  /* 0x000000800c047824 */ /* 0x040fe200078e00ff */
[----:B------:R-:W-:Y:S01]  /*10e40*/  LOP3.LUT R5, R3, 0x20, RZ, 0xc0, !PT ;  /* 0x0000002003057812 */ /* 0x000fe200078ec0ff */
[----:B------:R-:W-:Y:S01]  /*10e50*/  IMAD.SHL.U32 R10, R12, 0x4, RZ ;  /* 0x000000040c0a7824 */ /* 0x000fe200078e00ff */
[----:B------:R-:W-:Y:S01]  /*10e60*/  LOP3.LUT R0, R2, 0x80, RZ, 0xc0, !PT ;  /* 0x0000008002007812 */ /* 0x000fe200078ec0ff */
[----:B------:R-:W-:Y:S01]  /*10e70*/  IMAD.SHL.U32 R9, R12, 0x2, RZ ;  /* 0x000000020c097824 */ /* 0x000fe200078e00ff */
[----:B------:R-:W-:Y:S02]  /*10e80*/  LOP3.LUT R6, R4, 0x400, RZ, 0xc0, !PT ;  /* 0x0000040004067812 */ /* 0x000fe400078ec0ff */
[----:B------:R-:W-:-:S02]  /*10e90*/  LOP3.LUT R5, R5, 0x10, R12, 0xf8, !PT ;  /* 0x0000001005057812 */ /* 0x000fc400078ef80c */
[----:B------:R-:W-:Y:S01]  /*10ea0*/  LOP3.LUT R3, R0, 0x10, R3, 0xf8, !PT ;  /* 0x0000001000037812 */ /* 0x000fe200078ef803 */
[----:B------:R-:W-:Y:S01]  /*10eb0*/  IMAD.SHL.U32 R0, R12, 0x10, RZ ;  /* 0x000000100c007824 */ /* 0x000fe200078e00ff */
[----:B------:R-:W-:Y:S02]  /*10ec0*/  LOP3.LUT R6, R6, 0x800, R7, 0xf8, !PT ;  /* 0x0000080006067812 */ /* 0x000fe400078ef807 */
[----:B------:R-:W-:Y:S01]  /*10ed0*/  LOP3.LUT R7, R5, 0x380, R4, 0xf8, !PT ;  /* 0x0000038005077812 */ /* 0x000fe200078ef804 */
[----:B------:R-:W-:Y:S01]  /*10ee0*/  IMAD.SHL.U32 R5, R11, 0x10, RZ ;  /* 0x000000100b057824 */ /* 0x000fe200078e00ff */
[----:B------:R-:W-:Y:S02]  /*10ef0*/  LOP3.LUT R2, R2, 0x360, RZ, 0xc0, !PT ;  /* 0x0000036002027812 */ /* 0x000fe400078ec0ff */
[C---:B------:R-:W-:Y:S02]  /*10f00*/  LOP3.LUT R8, R0.reuse, 0x60, RZ, 0xc0, !PT ;  /* 0x0000006000087812 */ /* 0x040fe400078ec0ff */
[----:B------:R-:W-:-:S02]  /*10f10*/  LOP3.LUT R4, R0, 0x90, RZ, 0xc0, !PT ;  /* 0x0000009000047812 */ /* 0x000fc400078ec0ff */
[--C-:B------:R-:W-:Y:S02]  /*10f20*/  LOP3.LUT R2, R2, 0x400, R5.reuse, 0xf8, !PT ;  /* 0x0000040002027812 */ /* 0x100fe400078ef805 */
        /* <DEDUP_REMOVED lines=9> */
[----:B------:R-:W-:Y:S01]  /*10fc0*/  LOP3.LUT P0, RZ, R12, 0x4, RZ, 0xc0, !PT ;  /* 0x000000040cff7812 */ /* 0x000fe2000780c0ff */
[----:B------:R-:W-:Y:S01]  /*10fd0*/  IMAD.IADD R29, R17, 0x1, R4 ;  /* 0x00000001111d7824 */ /* 0x000fe200078e0204 */
[----:B------:R-:W-:Y:S02]  /*10fe0*/  LOP3.LUT R3, R3, 0x40, R2, 0xf8, !PT ;  /* 0x0000004003037812 */ /* 0x000fe400078ef802 */
[----:B------:R-:W-:-:S02]  /*10ff0*/  LOP3.LUT R2, R0, 0x20, RZ, 0xfc, !PT ;  /* 0x0000002000027812 */ /* 0x000fc400078efcff */
[----:B------:R-:W-:Y:S02]  /*11000*/  LOP3.LUT R25, R6, R7, RZ, 0xfc, !PT ;  /* 0x0000000706197212 */ /* 0x000fe400078efcff */
[----:B------:R-:W-:Y:S02]  /*11010*/  SEL R26, R26, 0xffffffc0, !P0 ;  /* 0xffffffc01a1a7807 */ /* 0x000fe40004000000 */
[----:B--2---:R-:W-:-:S07]  /*11020*/  LOP3.LUT R0, R0, 0x40, RZ, 0xfc, !PT ;  /* 0x0000004000007812 */ /* 0x004fce00078efcff */
.L_x_830:
[----:B------:R-:W-:Y:S01]  /*11030*/  ULDC UR8, c[0x0][0xc60] ;  /* 0x0003180000087ab9 */ /* 0x000fe20000000800 */
[C---:B------:R-:W-:Y:S01]  /*11040*/  R2UR UR7, R28.reuse ;  /* 0x000000001c0772ca */ /* 0x040fe200000e0000 */
[----:B------:R-:W-:Y:S01]  /*11050*/  UISETP.NE.AND UP0, UPT, UR8, 0x1, UPT ;  /* 0x000000010800788c */ /* 0x000fe2000bf05270 */
[----:B------:R-:W-:-:S10]  /*11060*/  R2UR UR6, R28 ;  /* 0x000000001c0672ca */ /* 0x000fd400000e0000 */
        /* <DEDUP_REMOVED lines=9> */
[----:B0123--:R-:W-:Y:S05]  /*11100*/  @!P0 BRA `(.L_x_760) ;  /* 0x0000000000208947 */ /* 0x00ffea0003800000 */
        /* <DEDUP_REMOVED lines=8> */
.L_x_760:
[----:B------:R-:W-:Y:S01]  /*11190*/  ULDC UR9, c[0x0][0xc54] ;  /* 0x0003150000097ab9 */ /* 0x000fe20000000800 */
[----:B------:R-:W-:Y:S01]  /*111a0*/  UMOV UR6, UR8 ;  /* 0x0000000800067c82 */ /* 0x000fe20008000000 */
[----:B------:R-:W-:-:S11]  /*111b0*/  UISETP.NE.AND UP0, UPT, UR9, 0x1, UPT ;  /* 0x000000010900788c */ /* 0x000fd6000bf05270 */
[----:B------:R-:W-:Y:S02]  /*111c0*/  @UP0 ULDC.64 UR10, c[0x0][0xc58] ;  /* 0x00031600000a0ab9 */ /* 0x000fe40000000a00 */
[----:B------:R-:W-:-:S04]  /*111d0*/  UIMAD.WIDE.U32 UR4, UR8, UR10, URZ ;  /* 0x0000000a080472a5 */ /* 0x000fc8000f8e003f */
[----:B------:R-:W-:-:S04]  /*111e0*/  @UP0 USHF.R.U32.HI UR6, URZ, UR11, UR5 ;  /* 0x0000000b3f060299 */ /* 0x000fc80008011605 */
[----:B------:R-:W-:-:S12]  /*111f0*/  UIMAD UR4, UR6, UR9, URZ ;  /* 0x00000009060472a4 */ /* 0x000fd8000f8e023f */
.L_x_761:
[----:B------:R-:W-:Y:S02]  /*11200*/  UIADD3 UR4, UR8, -UR4, URZ ;  /* 0x8000000408047290 */ /* 0x000fe4000fffe03f */
[----:B------:R-:W-:Y:S01]  /*11210*/  ULOP3.LUT UR5, URZ, UR6, URZ, 0x33, !UPT ;  /* 0x000000063f057292 */ /* 0x000fe2000f8e333f */
[----:B------:R-:W-:Y:S01]  /*11220*/  ULDC UR14, c[0x0][0xc48] ;  /* 0x00031200000e7ab9 */ /* 0x000fe20000000800 */
[----:B------:R-:W-:Y:S01]  /*11230*/  ULDC UR8, c[0x0][0x448] ;  /* 0x0001120000087ab9 */ /* 0x000fe20000000800 */
[----:B------:R-:W-:Y:S01]  /*11240*/  ULDC UR41, c[0x0][0xc3c] ;  /* 0x00030f0000297ab9 */ /* 0x000fe20000000800 */
[----:B------:R-:W-:Y:S02]  /*11250*/  UISETP.NE.AND UP2, UPT, UR14, 0x1, UPT ;  /* 0x000000010e00788c */ /* 0x000fe4000bf45270 */
[----:B------:R-:W-:Y:S02]  /*11260*/  UISETP.NE.AND UP1, UPT, UR8, 0x1, UPT ;  /* 0x000000010800788c */ /* 0x000fe4000bf25270 */
[----:B------:R-:W-:Y:S01]  /*11270*/  UIADD3 UR41, UR5, UR41, URZ ;  /* 0x0000002905297290 */ /* 0x000fe2000fffe03f */
[----:B------:R-:W-:Y:S01]  /*11280*/  ULDC.64 UR10, c[0x0][0x418] ;  /* 0x00010600000a7ab9 */ /* 0x000fe20000000a00 */
[----:B------:R-:W-:Y:S01]  /*11290*/  ULDC UR13, c[0x0][0xc54] ;  /* 0x00031500000d7ab9 */ /* 0x000fe20000000800 */
[----:B------:R-:W-:-:S02]  /*112a0*/  UISETP.NE.U32.AND UP0, UPT, UR10, URZ, UPT ;  /* 0x0000003f0a00728c */ /* 0x000fc4000bf05070 */
[----:B------:R-:W-:Y:S02]  /*112b0*/  UIMAD UR13, UR7, UR13, UR4 ;  /* 0x0000000d070d72a4 */ /* 0x000fe4000f8e0204 */
[----:B------:R-:W-:Y:S01]  /*112c0*/  UIMAD UR41, UR41, 0xc0, URZ ;  /* 0x000000c0292978a4 */ /* 0x000fe2000f8e023f */
[----:B------:R-:W-:Y:S01]  /*112d0*/  ULDC.64 UR4, c[0x0][0x9e0] ;  /* 0x0002780000047ab9 */ /* 0x000fe20000000a00 */
[----:B------:R-:W-:Y:S02]  /*112e0*/  UISETP.NE.AND.EX UP0, UPT, UR11, URZ, UPT, UP0 ;  /* 0x0000003f0b00728c */ /* 0x000fe4000bf05300 */
[----:B------:R-:W-:Y:S02]  /*112f0*/  UISETP.GE.AND UP3, UPT, UR5, 0x1, UPT ;  /* 0x000000010500788c */ /* 0x000fe4000bf66270 */
[----:B------:R-:W-:Y:S01]  /*11300*/  UIADD3 UR12, UR41, 0xbf, URZ ;  /* 0x000000bf290c7890 */ /* 0x000fe2000fffe03f */
[----:B------:R-:W-:Y:S01]  /*11310*/  ULDC UR10, c[0x0][0x424] ;  /* 0x00010900000a7ab9 */ /* 0x000fe20000000800 */
[----:B------:R-:W-:Y:S01]  /*11320*/  ULDC UR6, c[0x0][0x288] ;  /* 0x0000a20000067ab9 */ /* 0x000fe20000000800 */
[----:B------:R-:W-:Y:S01]  /*11330*/  @UP2 ULDC UR8, c[0x0][0xc4c] ;  /* 0x0003130000082ab9 */ /* 0x000fe20000000800 */
[----:B------:R-:W-:Y:S01]  /*11340*/  @UP1 ULDC UR11, c[0x0][0x44c] ;  /* 0x00011300000b1ab9 */ /* 0x000fe20000000800 */
[----:B------:R-:W-:Y:S01]  /*11350*/  USEL UR15, UR10, 0x1, UP0 ;  /* 0x000000010a0f7887 */ /* 0x000fe20008000000 */
[----:B------:R-:W-:Y:S01]  /*11360*/  PLOP3.LUT P1, PT, PT, PT, UP3, 0x80, 0x0 ;  /* 0x000000000000781c */ /* 0x000fe20003f2f038 */
[----:B------:R-:W-:-:S02]  /*11370*/  UIADD3 UR16, -UR6, 0x1, URZ ;  /* 0x0000000106107890 */ /* 0x000fc4000fffe13f */
[----:B------:R-:W-:Y:S02]  /*11380*/  UIMAD.WIDE.U32 UR8, UR13, UR8, URZ ;  /* 0x000000080d0872a5 */ /* 0x000fe4000f8e003f */
[----:B------:R-:W-:Y:S01]  /*11390*/  UIMAD.WIDE.U32 UR10, UR12, UR11, URZ ;  /* 0x0000000b0c0a72a5 */ /* 0x000fe2000f8e003f */
[----:B------:R-:W-:Y:S01]  /*113a0*/  ULDC UR7, c[0x0][0x2f0] ;  /* 0x0000bc0000077ab9 */ /* 0x000fe20000000800 */
[----:B------:R-:W-:Y:S01]  /*113b0*/  @UP2 ULDC UR17, c[0x0][0xc50] ;  /* 0x0003140000112ab9 */ /* 0x000fe20000000800 */
[----:B------:R-:W-:Y:S01]  /*113c0*/  @UP1 ULDC UR18, c[0x0][0x450] ;  /* 0x0001140000121ab9 */ /* 0x000fe20000000800 */
[----:B------:R-:W-:Y:S01]  /*113d0*/  UMOV UR44, UR13 ;  /* 0x0000000d002c7c82 */ /* 0x000fe20008000000 */
[----:B------:R-:W-:Y:S02]  /*113e0*/  UIMAD UR16, UR15, UR7, UR16 ;  /* 0x000000070f1072a4 */ /* 0x000fe4000f8e0210 */
[----:B------:R-:W-:Y:S02]  /*113f0*/  @UP2 USHF.R.U32.HI UR44, URZ, UR17, UR9 ;  /* 0x000000113f2c2299 */ /* 0x000fe40008011609 */
[----:B------:R-:W-:-:S02]  /*11400*/  @UP1 USHF.R.U32.HI UR12, URZ, UR18, UR11 ;  /* 0x000000123f0c1299 */ /* 0x000fc4000801160b */
[----:B------:R-:W-:Y:S02]  /*11410*/  UIADD3 UR36, -UR44, URZ, URZ ;  /* 0x0000003f2c247290 */ /* 0x000fe4000fffe13f */
[----:B------:R-:W-:Y:S02]  /*11420*/  UIADD3 UR12, UR16, UR12, URZ ;  /* 0x0000000c100c7290 */ /* 0x000fe4000fffe03f */
[----:B------:R-:W-:Y:S02]  /*11430*/  UIMAD UR36, UR14, UR36, UR13 ;  /* 0x000000240e2472a4 */ /* 0x000fe4000f8e020d */
[----:B------:R-:W-:Y:S01]  /*11440*/  UIADD3 UR4, UR12, UR4, URZ ;  /* 0x000000040c047290 */ /* 0x000fe2000fffe03f */
[----:B------:R-:W-:Y:S11]  /*11450*/  @!P1 BRA `(.L_x_762) ;  /* 0x0000000000449947 */ /* 0x000ff60003800000 */
        /* <DEDUP_REMOVED lines=10> */
.L_x_763:
[----:B------:R-:W-:-:S11]  /*11500*/  UISETP.NE.AND UP0, UPT, UR5, 0x1, UPT ;  /* 0x000000010500788c */ /* 0x000fd6000bf05270 */
[----:B------:R-:W-:Y:S02]  /*11510*/  @UP0 ULDC.64 UR12, c[0x0][0x9e8] ;  /* 0x00027a00000c0ab9 */ /* 0x000fe40000000a00 */
[----:B------:R-:W-:-:S04]  /*11520*/  UIMAD.WIDE.U32 UR8, UR10, UR12, URZ ;  /* 0x0000000c0a0872a5 */ /* 0x000fc8000f8e003f */
[----:B------:R-:W-:-:S12]  /*11530*/  @UP0 USHF.R.U32.HI UR10, URZ, UR13, UR9 ;  /* 0x0000000d3f0a0299 */ /* 0x000fd80008011609 */
.L_x_764:
[----:B------:R-:W-:-:S04]  /*11540*/  UIMAD UR10, UR10, UR5, UR5 ;  /* 0x000000050a0a72a4 */ /* 0x000fc8000f8e0205 */
[----:B------:R-:W-:-:S04]  /*11550*/  UISETP.LT.AND UP0, UPT, UR4, UR10, UPT ;  /* 0x0000000a0400728c */ /* 0x000fc8000bf01270 */
[----:B------:R-:W-:-:S12]  /*11560*/  USEL UR4, UR4, UR10, UP0 ;  /* 0x0000000a04047287 */ /* 0x000fd80008000000 */
.L_x_762:
[----:B------:R-:W-:Y:S02]  /*11570*/  UIMAD UR12, UR15, UR7, 0x7f ;  /* 0x0000007f0f0c74a4 */ /* 0x000fe4000f8e0207 */
[----:B------:R-:W-:Y:S02]  /*11580*/  UIADD3 UR4, UR4, 0x7f, URZ ;  /* 0x0000007f04047890 */ /* 0x000fe4000fffe03f */
[----:B------:R-:W-:Y:S02]  /*11590*/  USHF.R.S32.HI UR13, URZ, 0x1f, UR12 ;  /* 0x0000001f3f0d7899 */ /* 0x000fe4000801140c */
[----:B------:R-:W-:Y:S01]  /*115a0*/  USHF.R.S32.HI UR10, URZ, 0x1f, UR4 ;  /* 0x0000001f3f0a7899 */ /* 0x000fe20008011404 */
[----:B------:R-:W-:Y:S01]  /*115b0*/  @UP1 ULDC UR8, c[0x0][0x44c] ;  /* 0x0001130000081ab9 */ /* 0x000fe20000000800 */
[----:B------:R-:W-:Y:S02]  /*115c0*/  ULEA.HI UR13, UR13, UR12, URZ, 0x7 ;  /* 0x0000000c0d0d7291 */ /* 0x000fe4000f8f383f */
[----:B------:R-:W-:-:S02]  /*115d0*/  UIMAD.WIDE.U32 UR8, UR41, UR8, URZ ;  /* 0x00000008290872a5 */ /* 0x000fc4000f8e003f */
[----:B------:R-:W-:Y:S01]  /*115e0*/  ULEA.HI UR10, UR10, UR4, URZ, 0x7 ;  /* 0x000000040a0a7291 */ /* 0x000fe2000f8f383f */
[----:B------:R-:W-:Y:S01]  /*115f0*/  @UP1 ULDC UR14, c[0x0][0x450] ;  /* 0x00011400000e1ab9 */ /* 0x000fe20000000800 */
[----:B------:R-:W-:Y:S01]  /*11600*/  UMOV UR11, UR41 ;  /* 0x00000029000b7c82 */ /* 0x000fe20008000000 */
[----:B------:R-:W-:Y:S02]  /*11610*/  UIMAD UR4, UR15, UR7, -UR6 ;  /* 0x000000070f0472a4 */ /* 0x000fe4000f8e0a06 */
[----:B------:R-:W-:Y:S02]  /*11620*/  USHF.R.S32.HI UR13, URZ, 0x7, UR13 ;  /* 0x000000073f0d7899 */ /* 0x000fe4000801140d */
[----:B------:R-:W-:Y:S02]  /*11630*/  USHF.R.S32.HI UR10, URZ, 0x7, UR10 ;  /* 0x000000073f0a7899 */ /* 0x000fe4000801140a */
[----:B------:R-:W-:Y:S02]  /*11640*/  @UP1 USHF.R.U32.HI UR11, URZ, UR14, UR9 ;  /* 0x0000000e3f0b1299 */ /* 0x000fe40008011609 */
[----:B------:R-:W-:-:S02]  /*11650*/  UISETP.LT.AND UP0, UPT, UR13, UR10, UPT ;  /* 0x0000000a0d00728c */ /* 0x000fc4000bf01270 */
[----:B------:R-:W-:Y:S01]  /*11660*/  UIADD3 UR4, UR4, UR11, URZ ;  /* 0x0000000b04047290 */ /* 0x000fe2000fffe03f */
[----:B------:R-:W-:Y:S01]  /*11670*/  ULDC UR8, c[0x0][0x9dc] ;  /* 0x0002770000087ab9 */ /* 0x000fe20000000800 */
[----:B------:R-:W-:Y:S02]  /*11680*/  USEL UR40, UR13, UR10, UP0 ;  /* 0x0000000a0d287287 */ /* 0x000fe40008000000 */
        /* <DEDUP_REMOVED lines=12> */
.L_x_766:
[----:B------:R-:W-:-:S11]  /*11750*/  UISETP.NE.AND UP0, UPT, UR5, 0x1, UPT ;  /* 0x000000010500788c */ /* 0x000fd6000bf05270 */
[----:B------:R-:W-:Y:S02]  /*11760*/  @UP0 ULDC.64 UR10, c[0x0][0x9e8] ;  /* 0x00027a00000a0ab9 */ /* 0x000fe40000000a00 */
[----:B------:R-:W-:-:S04]  /*11770*/  UIMAD.WIDE.U32 UR6, UR4, UR10, URZ ;  /* 0x0000000a040672a5 */ /* 0x000fc8000f8e003f */
[----:B------:R-:W-:-:S12]  /*11780*/  @UP0 USHF.R.U32.HI UR4, URZ, UR11, UR7 ;  /* 0x0000000b3f040299 */ /* 0x000fd80008011607 */
.L_x_767:
[----:B------:R-:W-:-:S04]  /*11790*/  UIMAD UR4, UR4, UR5, URZ ;  /* 0x00000005040472a4 */ /* 0x000fc8000f8e023f */
[----:B------:R-:W-:-:S04]  /*117a0*/  UISETP.LT.AND UP0, UPT, UR8, UR4, UPT ;  /* 0x000000040800728c */ /* 0x000fc8000bf01270 */
[----:B------:R-:W-:-:S12]  /*117b0*/  USEL UR8, UR8, UR4, !UP0 ;  /* 0x0000000408087287 */ /* 0x000fd8000c000000 */
.L_x_765:
[----:B------:R-:W-:Y:S01]  /*117c0*/  USHF.R.S32.HI UR4, URZ, 0x1f, UR8 ;  /* 0x0000001f3f047899 */ /* 0x000fe20008011408 */
[----:B------:R-:W-:Y:S03]  /*117d0*/  BSSY B7, `(.L_x_768) ;  /* 0x00002fb000077945 */ /* 0x000fe60003800000 */
[----:B------:R-:W-:-:S04]  /*117e0*/  ULEA.HI UR4, UR4, UR8, URZ, 0x7 ;  /* 0x0000000804047291 */ /* 0x000fc8000f8f383f */
[----:B------:R-:W-:-:S04]  /*117f0*/  USHF.R.S32.HI UR4, URZ, 0x7, UR4 ;  /* 0x000000073f047899 */ /* 0x000fc80008011404 */
[----:B------:R-:W-:-:S04]  /*11800*/  UISETP.LT.AND UP0, UPT, URZ, UR4, UPT ;  /* 0x000000043f00728c */ /* 0x000fc8000bf01270 */
[----:B------:R-:W-:-:S04]  /*11810*/  USEL UR39, URZ, UR4, !UP0 ;  /* 0x000000043f277287 */ /* 0x000fc8000c000000 */
[----:B------:R-:W-:-:S06]  /*11820*/  UISETP.GT.AND UP0, UPT, UR40, UR39, UPT ;  /* 0x000000272800728c */ /* 0x000fcc000bf04270 */
[----:B------:R-:W-:-:S13]  /*11830*/  PLOP3.LUT P0, PT, PT, PT, UP0, 0x80, 0x0 ;  /* 0x000000000000781c */ /* 0x000fda0003f0f008 */
        /* <DEDUP_REMOVED lines=18> */
.L_x_769:
        /* <DEDUP_REMOVED lines=20> */
.L_x_772:
[----:B------:R-:W-:Y:S05]  /*11aa0*/  BSYNC B6 ;  /* 0x0000000000067941 */ /* 0x000fea0003800000 */
.L_x_771:
        /* <DEDUP_REMOVED lines=22> */
.L_x_774:
[----:B------:R-:W-:Y:S05]  /*11c10*/  BSYNC B6 ;  /* 0x0000000000067941 */ /* 0x000fea0003800000 */
.L_x_773:
        /* <DEDUP_REMOVED lines=20> */
.L_x_776:
[----:B------:R-:W-:Y:S05]  /*11d60*/  BSYNC B6 ;  /* 0x0000000000067941 */ /* 0x000fea0003800000 */
.L_x_775:
        /* <DEDUP_REMOVED lines=19> */
.L_x_778:
[----:B------:R-:W-:Y:S05]  /*11ea0*/  BSYNC B6 ;  /* 0x0000000000067941 */ /* 0x000fea0003800000 */
.L_x_777:
        /* <DEDUP_REMOVED lines=23> */
.L_x_849:
[----:B-1----:R-:W-:Y:S02]  /*12020*/  ISETP.NE.AND P0, PT, R14, RZ, PT ;  /* 0x000000ff0e00720c */ /* 0x002fe40003f05270 */
[----:B------:R-:W-:Y:S02]  /*12030*/  PLOP3.LUT P2, PT, PT, PT, PT, 0x8, 0x0 ;  /* 0x000000000000781c */ /* 0x000fe40003f4e170 */
[----:B------:R-:W-:-:S11]  /*12040*/  LOP3.LUT R18, R18, 0xfffffffd, RZ, 0xc0, !PT ;  /* 0xfffffffd12127812 */ /* 0x000fd600078ec0ff */
[----:B------:R-:W-:Y:S01]  /*12050*/  @P2 LOP3.LUT R18, R18, 0x2, RZ, 0xfc, !PT ;  /* 0x0000000212122812 */ /* 0x000fe200078efcff */
[----:B------:R-:W-:Y:S06]  /*12060*/  @P0 BRA `(.L_x_780) ;  /* 0x0000000400b40947 */ /* 0x000fec0003800000 */
[----:B------:R-:W-:-:S06]  /*12070*/  UIADD3 UR4, UR40, -0x1, URZ ;  /* 0xffffffff28047890 */ /* 0x000fcc000fffe03f */
[----:B------:R-:W-:Y:S01]  /*12080*/  IMAD.U32 R0, RZ, RZ, UR4 ;  /* 0x00000004ff007e24 */ /* 0x000fe2000f8e00ff */
[----:B------:R-:W-:-:S03]  /*12090*/  UMOV UR4, 0xffffffff ;  /* 0xffffffff00047882 */ /* 0x000fc60000000000 */
[----:B------:R-:W-:Y:S05]  /*120a0*/  BRA.DIV UR4, `(.L_x_781) ;  /* 0x0000003204047947 */ /* 0x000fea000b800000 */
[----:B------:R-:W-:-:S13]  /*120b0*/  ELECT P6, URZ, PT ;  /* 0x00000000003f782f */ /* 0x000fda00038c0000 */
.L_x_852:
[----:B------:R-:W-:Y:S05]  /*120c0*/  @!P6 BRA `(.L_x_780) ;  /* 0x00000004009ce947 */ /* 0x000fea0003800000 */
[----:B------:R-:W-:Y:S01]  /*120d0*/  IMAD.MOV.U32 R16, RZ, RZ, R23 ;  /* 0x000000ffff107224 */ /* 0x000fe200078e0017 */
[----:B------:R-:W-:Y:S06]  /*120e0*/  @!P1 BRA `(.L_x_782) ;  /* 0x0000000000449947 */ /* 0x000fec0003800000 */
        /* <DEDUP_REMOVED lines=8> */
[----:B------:R-:W-:-:S04]  /*12170*/  IMAD.MOV R5, RZ, RZ, -R4 ;  /* 0x000000ffff057224 */ /* 0x000fc800078e0a04 */
[----:B------:R-:W-:Y:S01]  /*12180*/  IMAD R0, R7, R5, R0 ;  /* 0x0000000507007224 */ /* 0x000fe200078e0200 */
[----:B------:R-:W-:Y:S01]  /*12190*/  SHF.R.S32.HI R5, RZ, 0x1f, R4 ;  /* 0x0000001fff057819 */ /* 0x000fe20000011404 */
[C---:B------:R-:W-:Y:S02]  /*121a0*/  IMAD R7, R23.reuse, UR5, R6 ;  /* 0x0000000517077c24 */ /* 0x040fe4000f8e0206 */
[----:B------:R-:W-:-:S04]  /*121b0*/  IMAD.WIDE.U32 R4, R23, UR4, R4 ;  /* 0x0000000417047c25 */ /* 0x000fc8000f8e0004 */
[----:B------:R-:W-:Y:S01]  /*121c0*/  IMAD.IADD R5, R5, 0x1, R7 ;  /* 0x0000000105057824 */ /* 0x000fe200078e0207 */
[----:B------:R-:W-:-:S04]  /*121d0*/  LEA R2, P0, R4, R2, 0x2 ;  /* 0x0000000204027211 */ /* 0x000fc800078010ff */
[----:B------:R-:W-:-:S05]  /*121e0*/  LEA.HI.X R3, R4, R3, R5, 0x2, P0 ;  /* 0x0000000304037211 */ /* 0x000fca00000f1405 */
[----:B------:R1:W5:Y:S04]  /*121f0*/  LDG.E R16, desc[UR46][R2.64] ;  /* 0x0000002e02107981 */ /* 0x000368000c1e1900 */
.L_x_782:
[----:B-1----:R-:W1:Y:S01]  /*12200*/  S2R R2, SR_TID.X ;  /* 0x0000000000027919 */ /* 0x002e620000002100 */
[----:B------:R-:W-:Y:S01]  /*12210*/  IMAD R5, R19, 0x8, R17 ;  /* 0x0000000813057824 */ /* 0x000fe200078e0211 */
[----:B-1----:R-:W-:Y:S02]  /*12220*/  LOP3.LUT R3, R2, 0x7f, RZ, 0xc0, !PT ;  /* 0x0000007f02037812 */ /* 0x002fe400078ec0ff */
[----:B------:R-:W-:Y:S02]  /*12230*/  SHF.L.U32 R2, R22, 0x1f, RZ ;  /* 0x0000001f16027819 */ /* 0x000fe400000006ff */
[----:B------:R-:W-:Y:S02]  /*12240*/  ISETP.NE.AND P0, PT, R3, RZ, PT ;  /* 0x000000ff0300720c */ /* 0x000fe40003f05270 */
[----:B------:R-:W1:Y:S02]  /*12250*/  SYNCS.PHASECHK.TRANS64.TRYWAIT P1, [R5+URZ+0x19c80], R2 ;  /* 0x019c8002050075a7 */ /* 0x000e64000802017f */
[----:B-1----:R-:W-:Y:S09]  /*12260*/  @!P1 BRA `(.L_x_783) ;  /* 0x0000002c00b49947 */ /* 0x002ff20003800000 */
.L_x_853:
        /* <DEDUP_REMOVED lines=8> */
.L_x_784:
[----:B------:R-:W-:Y:S01]  /*122f0*/  IMAD R3, R19, 0x3000, R17 ;  /* 0x0000300013037824 */ /* 0x000fe200078e0211 */
[----:B------:R-:W-:Y:S01]  /*12300*/  R2UR UR33, R5 ;  /* 0x00000000052172ca */ /* 0x000fe200000e0000 */
[----:B------:R-:W-:Y:S01]  /*12310*/  IMAD.SHL.U32 R0, R0, 0x80, RZ ;  /* 0x0000008000007824 */ /* 0x000fe200078e00ff */
[----:B-----5:R-:W-:Y:S01]  /*12320*/  R2UR UR37, R16 ;  /* 0x00000000102572ca */ /* 0x020fe200000e0000 */
[----:B------:R-:W-:Y:S01]  /*12330*/  UIADD3 UR4, UP0, UR50, 0x470, URZ ;  /* 0x0000047032047890 */ /* 0x000fe2000ff1e03f */
[----:B------:R-:W-:Y:S01]  /*12340*/  R2UR UR8, R3 ;  /* 0x00000000030872ca */ /* 0x000fe200000e0000 */
[----:B------:R-:W-:Y:S01]  /*12350*/  UMOV UR6, 0x0 ;  /* 0x0000000000067882 */ /* 0x000fe20000000000 */
[----:B------:R-:W-:Y:S01]  /*12360*/  R2UR UR35, R0 ;  /* 0x00000000002372ca */ /* 0x000fe200000e0000 */
[----:B------:R-:W-:Y:S01]  /*12370*/  UIADD3.X UR5, URZ, UR51, URZ, UP0, !UPT ;  /* 0x000000333f057290 */ /* 0x000fe200087fe43f */
[----:B------:R-:W-:Y:S01]  /*12380*/  UMOV UR7, 0x14f00000 ;  /* 0x14f0000000077882 */ /* 0x000fe20000000000 */
[----:B------:R-:W-:Y:S01]  /*12390*/  UMOV UR34, URZ ;  /* 0x0000003f00227c82 */ /* 0x000fe20008000000 */
[----:B------:R-:W-:Y:S01]  /*123a0*/  UMOV UR18, 0x20 ;  /* 0x0000002000127882 */ /* 0x000fe20000000000 */
[----:B------:R-:W-:-:S02]  /*123b0*/  UMOV UR20, UR36 ;  /* 0x0000002400147c82 */ /* 0x000fc40008000000 */
[----:B------:R-:W-:Y:S02]  /*123c0*/  UIADD3 UR33, UR33, 0x19c70, URZ ;  /* 0x00019c7021217890 */ /* 0x000fe4000fffe03f */
[----:B------:R-:W-:Y:S01]  /*123d0*/  UMOV UR21, UR37 ;  /* 0x0000002500157c82 */ /* 0x000fe20008000000 */
[----:B------:R-:W-:Y:S01]  /*123e0*/  UMOV UR10, 0x40 ;  /* 0x00000040000a7882 */ /* 0x000fe20000000000 */
        /* <DEDUP_REMOVED lines=14> */
.L_x_854:
        /* <DEDUP_REMOVED lines=8> */
.L_x_786:
        /* <DEDUP_REMOVED lines=31> */
.L_x_780:
[----:B------:R-:W-:Y:S05]  /*12740*/  WARPSYNC.ALL ;  /* 0x0000000000007948 */ /* 0x000fea0003800000 */
[----:B------:R-:W-:Y:S01]  /*12750*/  VIADD R0, R17, 0xf000 ;  /* 0x0000f00011007836 */ /* 0x000fe20000000000 */
[----:B------:R-:W-:Y:S01]  /*12760*/  USHF.R.S32.HI UR4, URZ, 0x1f, UR36 ;  /* 0x0000001f3f047899 */ /* 0x000fe20008011424 */
[----:B------:R-:W-:Y:S01]  /*12770*/  BAR.SYNC.DEFER_BLOCKING 0x8, 0x200 ;  /* 0x0208000000007b1d */ /* 0x000fe20000010000 */
[----:B------:R-:W-:Y:S02]  /*12780*/  USHF.R.S32.HI UR37, URZ, 0x1f, UR44 ;  /* 0x0000001f3f257899 */ /* 0x000fe4000801142c */
[----:B------:R-:W-:-:S03]  /*12790*/  LOP3.LUT P0, RZ, R0, 0x9f, RZ, 0xc0, !PT ;  /* 0x0000009f00ff7812 */ /* 0x000fc6000780c0ff */
[----:B------:R-:W-:Y:S01]  /*127a0*/  ULDC.64 UR6, c[0x0][0x2d8] ;  /* 0x0000b60000067ab9 */ /* 0x000fe20000000a00 */
[----:B------:R-:W-:Y:S01]  /*127b0*/  BSSY B6, `(.L_x_787) ;  /* 0x0000016000067945 */ /* 0x000fe20003800000 */
[----:B------:R-:W-:Y:S02]  /*127c0*/  UIMAD UR4, UR4, UR6, URZ ;  /* 0x00000006040472a4 */ /* 0x000fe4000f8e023f */
[----:B------:R-:W-:Y:S02]  /*127d0*/  UIMAD.WIDE.U32 UR52, UR36, UR6, URZ ;  /* 0x00000006243472a5 */ /* 0x000fe4000f8e003f */
[----:B------:R-:W-:-:S04]  /*127e0*/  UIMAD UR4, UR36, UR7, UR4 ;  /* 0x00000007240472a4 */ /* 0x000fc8000f8e0204 */
[----:B------:R-:W-:Y:S01]  /*127f0*/  UIADD3 UR49, UR53, UR4, URZ ;  /* 0x0000000435317290 */ /* 0x000fe2000fffe03f */
        /* <DEDUP_REMOVED lines=17> */
.L_x_788:
[----:B------:R-:W-:Y:S05]  /*12910*/  BSYNC B6 ;  /* 0x0000000000067941 */ /* 0x000fea0003800000 */
.L_x_787:
[----:B------:R-:W3:Y:S01]  /*12920*/  LDC R7, c[0x0][0x448] ;  /* 0x00011200ff077b82 */ /* 0x000ee20000000800 */
[----:B0-----:R-:W0:Y:S01]  /*12930*/  S2R R20, SR_TID.X ;  /* 0x0000000000147919 */ /* 0x001e220000002100 */
[----:B------:R-:W-:Y:S01]  /*12940*/  ULDC.64 UR8, c[0x0][0x2e0] ;  /* 0x0000b80000087ab9 */ /* 0x000fe20000000a00 */
[----:B------:R-:W-:Y:S01]  /*12950*/  UMOV UR48, UR52 ;  /* 0x0000003400307c82 */ /* 0x000fe20008000000 */
[----:B------:R-:W-:Y:S01]  /*12960*/  UIMAD UR6, UR37, UR8, URZ ;  /* 0x00000008250672a4 */ /* 0x000fe2000f8e023f */
[----:B------:R-:W4:Y:S01]  /*12970*/  S2R R10, SR_TID.X ;  /* 0x00000000000a7919 */ /* 0x000f220000002100 */
[----:B------:R-:W-:Y:S02]  /*12980*/  UIMAD.WIDE.U32 UR4, UR44, UR8, UR48 ;  /* 0x000000082c0472a5 */ /* 0x000fe4000f8e0030 */
[----:B------:R-:W-:-:S03]  /*12990*/  UIMAD UR6, UR44, UR9, UR6 ;  /* 0x000000092c0672a4 */ /* 0x000fc6000f8e0206 */
[----:B------:R-:W-:Y:S01]  /*129a0*/  ULDC.64 UR8, c[0x0][0x280] ;  /* 0x0000a00000087ab9 */ /* 0x000fe20000000a00 */
[----:B------:R-:W-:Y:S01]  /*129b0*/  UIADD3 UR6, UR5, UR6, URZ ;  /* 0x0000000605067290 */ /* 0x000fe2000fffe03f */
[----:B------:R-:W-:-:S04]  /*129c0*/  IMAD.U32 R4, RZ, RZ, UR4 ;  /* 0x00000004ff047e24 */ /* 0x000fc8000f8e00ff */
[----:B-12---:R-:W-:Y:S01]  /*129d0*/  IMAD.MOV.U32 R2, RZ, RZ, R4 ;  /* 0x000000ffff027224 */ /* 0x006fe200078e0004 */
[----:B---3--:R-:W-:Y:S02]  /*129e0*/  ISETP.NE.AND P1, PT, R7, 0x1, PT ;  /* 0x000000010700780c */ /* 0x008fe40003f25270 */
[C---:B0-----:R-:W-:Y:S01]  /*129f0*/  LOP3.LUT R21, R20.reuse, 0x7f, RZ, 0xc0, !PT ;  /* 0x0000007f14157812 */ /* 0x041fe200078ec0ff */
[----:B------:R-:W-:-:S10]  /*12a00*/  IMAD.SHL.U32 R20, R20, 0x40, RZ ;  /* 0x0000004014147824 */ /* 0x000fd400078e00ff */
[----:B------:R-:W0:Y:S01]  /*12a10*/  @P1 LDC R3, c[0x0][0x44c] ;  /* 0x00011300ff031b82 */ /* 0x000e220000000800 */
[----:B------:R-:W-:Y:S01]  /*12a20*/  SHF.R.U32.HI R21, RZ, 0x1, R21 ;  /* 0x00000001ff157819 */ /* 0x000fe20000011615 */
[----:B----4-:R-:W-:-:S03]  /*12a30*/  IMAD.SHL.U32 R10, R10, 0x10, RZ ;  /* 0x000000100a0a7824 */ /* 0x010fc600078e00ff */
[----:B------:R-:W-:Y:S02]  /*12a40*/  LOP3.LUT R20, R21, 0x40, R20, 0xf8, !PT ;  /* 0x0000004015147812 */ /* 0x000fe400078ef814 */
[----:B------:R-:W1:Y:S01]  /*12a50*/  S2R R21, SR_TID.X ;  /* 0x0000000000157919 */ /* 0x000e620000002100 */
[----:B------:R-:W2:Y:S01]  /*12a60*/  @P1 LDC R5, c[0x0][0x450] ;  /* 0x00011400ff051b82 */ /* 0x000ea20000000800 */
[----:B------:R-:W-:Y:S01]  /*12a70*/  LOP3.LUT R10, R10, 0x10, RZ, 0xc0, !PT ;  /* 0x000000100a0a7812 */ /* 0x000fe200078ec0ff */
[----:B------:R-:W-:-:S03]  /*12a80*/  VIADD R6, R20, UR41 ;  /* 0x0000002914067c36 */ /* 0x000fc60008000000 */
[C---:B------:R-:W-:Y:S01]  /*12a90*/  LOP3.LUT R11, R10.reuse, 0x20, RZ, 0xfc, !PT ;  /* 0x000000200a0b7812 */ /* 0x040fe200078efcff */
[----:B------:R-:W-:Y:S01]  /*12aa0*/  IMAD.MOV.U32 R8, RZ, RZ, R6 ;  /* 0x000000ffff087224 */ /* 0x000fe200078e0006 */
[----:B------:R-:W-:Y:S01]  /*12ab0*/  LOP3.LUT R10, R10, 0x40, RZ, 0xfc, !PT ;  /* 0x000000400a0a7812 */ /* 0x000fe200078efcff */
[----:B0-----:R-:W-:-:S04]  /*12ac0*/  @P1 IMAD.HI.U32 R0, R6, R3, RZ ;  /* 0x0000000306001227 */ /* 0x001fc800078e00ff */
[----:B------:R-:W-:Y:S01]  /*12ad0*/  IMAD.U32 R3, RZ, RZ, UR6 ;  /* 0x00000006ff037e24 */ /* 0x000fe2000f8e00ff */
[----:B------:R-:W-:Y:S01]  /*12ae0*/  ULDC.64 UR6, c[0x0][0x2c8] ;  /* 0x0000b20000067ab9 */ /* 0x000fe20000000a00 */
[----:B--2---:R-:W-:Y:S01]  /*12af0*/  @P1 SHF.R.U32.HI R8, RZ, R5, R0 ;  /* 0x00000005ff081219 */ /* 0x004fe20000011600 */
[----:B------:R-:W-:Y:S01]  /*12b00*/  IMAD.U32 R5, RZ, RZ, UR5 ;  /* 0x00000005ff057e24 */ /* 0x000fe2000f8e00ff */
[----:B------:R-:W-:Y:S02]  /*12b10*/  ULDC.64 UR4, c[0x0][0x2d0] ;  /* 0x0000b40000047ab9 */ /* 0x000fe40000000a00 */
[----:B------:R-:W-:Y:S01]  /*12b20*/  SHF.R.S32.HI R0, RZ, 0x1f, R8 ;  /* 0x0000001fff007819 */ /* 0x000fe20000011408 */
[----:B------:R-:W-:-:S04]  /*12b30*/  IMAD.WIDE.U32 R4, R8, UR4, R2 ;  /* 0x0000000408047c25 */ /* 0x000fc8000f8e0002 */
[----:B------:R-:W-:Y:S02]  /*12b40*/  IMAD R9, R0, UR4, RZ ;  /* 0x0000000400097c24 */ /* 0x000fe4000f8e02ff */
[----:B------:R-:W-:Y:S02]  /*12b50*/  IMAD.MOV R0, RZ, RZ, -R8 ;  /* 0x000000ffff007224 */ /* 0x000fe400078e0a08 */
[----:B------:R-:W-:Y:S02]  /*12b60*/  IMAD R9, R8, UR5, R9 ;  /* 0x0000000508097c24 */ /* 0x000fe4000f8e0209 */
[----:B------:R-:W-:Y:S02]  /*12b70*/  IMAD R0, R7, R0, R6 ;  /* 0x0000000007007224 */ /* 0x000fe400078e0206 */
[----:B------:R-:W-:Y:S02]  /*12b80*/  IMAD.IADD R5, R5, 0x1, R9 ;  /* 0x0000000105057824 */ /* 0x000fe400078e0209 */
[C---:B-1----:R-:W-:Y:S01]  /*12b90*/  IMAD.SHL.U32 R20, R21.reuse, 0x10, RZ ;  /* 0x0000001015147824 */ /* 0x042fe200078e00ff */
[----:B------:R-:W-:Y:S01]  /*12ba0*/  SHF.R.S32.HI R8, RZ, 0x1f, R0 ;  /* 0x0000001fff087819 */ /* 0x000fe20000011400 */
[----:B------:R-:W-:Y:S01]  /*12bb0*/  IMAD.WIDE.U32 R4, R0, UR6, R4 ;  /* 0x0000000600047c25 */ /* 0x000fe2000f8e0004 */
[----:B------:R-:W-:-:S02]  /*12bc0*/  LOP3.LUT R21, R21, 0x7f, RZ, 0xc0, !PT ;  /* 0x0000007f15157812 */ /* 0x000fc400078ec0ff */
[----:B------:R-:W-:Y:S01]  /*12bd0*/  LOP3.LUT R20, R20, 0x10, RZ, 0xc0, !PT ;  /* 0x0000001014147812 */ /* 0x000fe200078ec0ff */
[----:B------:R-:W-:-:S04]  /*12be0*/  IMAD R8, R8, UR6, RZ ;  /* 0x0000000608087c24 */ /* 0x000fc8000f8e02ff */
[----:B------:R-:W-:Y:S01]  /*12bf0*/  IMAD R9, R0, UR7, R8 ;  /* 0x0000000700097c24 */ /* 0x000fe2000f8e0208 */
[----:B------:R-:W-:Y:S01]  /*12c00*/  IADD3 R0, P0, R4, UR8, RZ ;  /* 0x0000000804007c10 */ /* 0x000fe2000ff1e0ff */
[----:B------:R-:W-:-:S03]  /*12c10*/  VIADD R8, R6, 0x80 ;  /* 0x0000008006087836 */ /* 0x000fc60000000000 */
[----:B------:R-:W-:Y:S01]  /*12c20*/  IADD3.X R4, R5, UR9, R9, P0, !PT ;  /* 0x0000000905047c10 */ /* 0x000fe200087fe409 */
[----:B------:R-:W-:Y:S01]  /*12c30*/  IMAD.MOV.U32 R6, RZ, RZ, R8 ;  /* 0x000000ffff067224 */ /* 0x000fe200078e0008 */
[----:B------:R-:W0:Y:S08]  /*12c40*/  @P1 LDC R9, c[0x0][0x44c] ;  /* 0x00011300ff091b82 */ /* 0x000e300000000800 */
[----:B------:R-:W1:Y:S01]  /*12c50*/  @P1 LDC R5, c[0x0][0x450] ;  /* 0x00011400ff051b82 */ /* 0x000e620000000800 */
[----:B0-----:R-:W-:-:S05]  /*12c60*/  @P1 IMAD.HI.U32 R9, R8, R9, RZ ;  /* 0x0000000908091227 */ /* 0x001fca00078e00ff */
[----:B-1----:R-:W-:-:S05]  /*12c70*/  @P1 SHF.R.U32.HI R6, RZ, R5, R9 ;  /* 0x00000005ff061219 */ /* 0x002fca0000011609 */
[----:B------:R-:W-:Y:S02]  /*12c80*/  IMAD.MOV R5, RZ, RZ, -R6 ;  /* 0x000000ffff057224 */ /* 0x000fe400078e0a06 */
[----:B------:R-:W-:-:S04]  /*12c90*/  IMAD.WIDE.U32 R2, R6, UR4, R2 ;  /* 0x0000000406027c25 */ /* 0x000fc8000f8e0002 */
[----:B------:R-:W-:Y:S01]  /*12ca0*/  IMAD R5, R7, R5, R8 ;  /* 0x0000000507057224 */ /* 0x000fe200078e0208 */
[----:B------:R-:W-:-:S05]  /*12cb0*/  SHF.R.S32.HI R8, RZ, 0x1f, R6 ;  /* 0x0000001fff087819 */ /* 0x000fca0000011406 */
[----:B------:R-:W-:Y:S01]  /*12cc0*/  IMAD R8, R8, UR4, RZ ;  /* 0x0000000408087c24 */ /* 0x000fe2000f8e02ff */
[----:B------:R-:W-:Y:S02]  /*12cd0*/  ULDC UR4, c[0x0][0x2b8] ;  /* 0x0000ae0000047ab9 */ /* 0x000fe40000000800 */
[----:B------:R-:W-:Y:S01]  /*12ce0*/  ISETP.GE.AND P1, PT, R11, UR4, PT ;  /* 0x000000040b007c0c */ /* 0x000fe2000bf26270 */
[----:B------:R-:W-:Y:S01]  /*12cf0*/  IMAD R9, R6, UR5, R8 ;  /* 0x0000000506097c24 */ /* 0x000fe2000f8e0208 */
[----:B------:R-:W-:Y:S02]  /*12d00*/  SHF.R.S32.HI R6, RZ, 0x1f, R5 ;  /* 0x0000001fff067819 */ /* 0x000fe40000011405 */
[----:B------:R-:W-:Y:S01]  /*12d10*/  ISETP.GE.AND P2, PT, R10, UR4, PT ;  /* 0x000000040a007c0c */ /* 0x000fe2000bf46270 */
[----:B------:R-:W-:Y:S01]  /*12d20*/  IMAD.IADD R3, R3, 0x1, R9 ;  /* 0x0000000103037824 */ /* 0x000fe200078e0209 */
[----:B------:R-:W-:Y:S01]  /*12d30*/  SHF.R.U32.HI R10, RZ, 0x1, R21 ;  /* 0x00000001ff0a7819 */ /* 0x000fe20000011615 */
[----:B------:R-:W-:-:S02]  /*12d40*/  IMAD R6, R6, UR6, RZ ;  /* 0x0000000606067c24 */ /* 0x000fc4000f8e02ff */
[----:B------:R-:W-:-:S04]  /*12d50*/  IMAD.WIDE.U32 R2, R5, UR6, R2 ;  /* 0x0000000605027c25 */ /* 0x000fc8000f8e0002 */
[----:B------:R-:W-:Y:S01]  /*12d60*/  IMAD R9, R5, UR7, R6 ;  /* 0x0000000705097c24 */ /* 0x000fe2000f8e0206 */
[----:B------:R-:W-:-:S04]  /*12d70*/  IADD3 R5, P0, R2, UR8, RZ ;  /* 0x0000000802057c10 */ /* 0x000fc8000ff1e0ff */
[----:B------:R-:W-:Y:S02]  /*12d80*/  IADD3.X R6, R3, UR9, R9, P0, !PT ;  /* 0x0000000903067c10 */ /* 0x000fe400087fe409 */
[----:B------:R-:W-:Y:S01]  /*12d90*/  ISETP.GE.AND P0, PT, R20, UR4, PT ;  /* 0x0000000414007c0c */ /* 0x000fe2000bf06270 */
[----:B------:R-:W-:-:S03]  /*12da0*/  UMOV UR4, 0xffffffff ;  /* 0xffffffff00047882 */ /* 0x000fc60000000000 */
[----:B------:R-:W-:Y:S09]  /*12db0*/  BRA.DIV UR4, `(.L_x_789) ;  /* 0x0000002604087947 */ /* 0x000ff2000b800000 */
[----:B------:R-:W0:Y:S01]  /*12dc0*/  SHFL.IDX PT, R3, R0, RZ, 0x1e1f ;  /* 0x001e1fff00037589 */ /* 0x000e2200000e0000 */
[----:B------:R-:W-:Y:S01]  /*12dd0*/  ULDC UR4, c[0x0][0x288] ;  /* 0x0000a20000047ab9 */ /* 0x000fe20000000800 */
[----:B------:R-:W-:Y:S02]  /*12de0*/  VIADD R8, R10, UR41 ;  /* 0x000000290a087c36 */ /* 0x000fe40008000000 */
        /* <DEDUP_REMOVED lines=8> */
[----:B-1----:R-:W-:Y:S02]  /*12e70*/  @!P4 IMAD.X R3, RZ, RZ, R2, P3 ;  /* 0x000000ffff03c224 */ /* 0x002fe400018e0602 */
[----:B------:R-:W-:-:S05]  /*12e80*/  @!P4 IMAD.MOV.U32 R2, RZ, RZ, R9 ;  /* 0x000000ffff02c224 */ /* 0x000fca00078e0009 */
[----:B------:R-:W-:Y:S04]  /*12e90*/  @!P4 LDGSTS.E.BYPASS.LTC128B.128 [R29+0xf000], desc[UR46][R2.64], !P0 ;  /* 0x0f000000021dcfae */ /* 0x000fe8000c101d6e */
        /* <DEDUP_REMOVED lines=11> */
.L_x_861:
        /* <DEDUP_REMOVED lines=12> */
.L_x_791:
[----:B------:R-:W-:Y:S05]  /*13010*/  BSYNC B0 ;  /* 0x0000000000007941 */ /* 0x000fea0003800000 */
.L_x_790:
[----:B------:R-:W-:Y:S01]  /*13020*/  NOP ;  /* 0x0000000000007918 */ /* 0x000fe20000000000 */
[----:B------:R-:W-:-:S13]  /*13030*/  PLOP3.LUT P0, PT, PT, PT, PT, 0x80, 0x0 ;  /* 0x000000000000781c */ /* 0x000fda0003f0f070 */
.L_x_792:
[----:B------:R-:W-:Y:S02]  /*13040*/  PLOP3.LUT P1, PT, P1, P0, PT, 0xa2, 0x0 ;  /* 0x000000000000781c */ /* 0x000fe40000f21472 */
[----:B------:R-:W-:-:S08]  /*13050*/  @P0 R2UR P1, UR4, R17 ;  /* 0x00000000110402ca */ /* 0x000fd00000020000 */
[----:B------:R-:W-:-:S05]  /*13060*/  @P0 PLOP3.LUT P0, PT, P1, PT, PT, 0x80, 0x0 ;  /* 0x000000000000081c */ /* 0x000fca0000f0f070 */
[----:B------:R-:W-:Y:S01]  /*13070*/  @!P1 SYNCS.ARRIVE.TRANS64.RED.A0T1 RZ, [UR4+0x19c00], RZ ;  /* 0x019c00ffffff99a7 */ /* 0x000fe20008200404 */
[----:B------:R-:W-:Y:S07]  /*13080*/  @!P1 ARRIVES.LDGSTSBAR.64.TRANSCNT [UR4+0x19c00] ;  /* 0x019c0000ff0099b0 */ /* 0x000fee0008000a84 */
[----:B------:R-:W-:Y:S05]  /*13090*/  @P0 BRA.U.ANY `(.L_x_792) ;  /* 0xfffffffd00e80947 */ /* 0x000fea000393ffff */
[----:B0-2---:R-:W2:Y:S02]  /*130a0*/  LDL.LU R2, [R1] ;  /* 0x0000000001027983 */ /* 0x005ea40000300800 */
[----:B--2---:R-:W-:-:S05]  /*130b0*/  VIADD R2, R2, 0x1 ;  /* 0x0000000102027836 */ /* 0x004fca0000000000 */
[----:B------:R0:W-:Y:S01]  /*130c0*/  STL [R1], R2 ;  /* 0x0000000201007387 */ /* 0x0001e20000100800 */
        /* <DEDUP_REMOVED lines=9> */
.L_x_862:
[----:B------:R-:W-:Y:S05]  /*13160*/  BSYNC B0 ;  /* 0x0000000000007941 */ /* 0x000fea0003800000 */
.L_x_793:
[----:B------:R-:W-:-:S04]  /*13170*/  UIADD3 UR4, UR40, -0x2, URZ ;  /* 0xfffffffe28047890 */ /* 0x000fc8000fffe03f */
[----:B------:R-:W-:-:S06]  /*13180*/  UISETP.GE.AND UP0, UPT, UR4, UR39, UPT ;  /* 0x000000270400728c */ /* 0x000fcc000bf06270 */
[----:B------:R-:W-:-:S13]  /*13190*/  PLOP3.LUT P0, PT, PT, PT, UP0, 0x80, 0x0 ;  /* 0x000000000000781c */ /* 0x000fda0003f0f008 */
[----:B------:R-:W-:Y:S05]  /*131a0*/  @!P0 BRA `(.L_x_795) ;  /* 0x0000000c00f08947 */ /* 0x000fea0003800000 */
[----:B------:R-:W-:Y:S02]  /*131b0*/  IMAD.MOV.U32 R6, RZ, RZ, R19 ;  /* 0x000000ffff067224 */ /* 0x000fe400078e0013 */
[----:B------:R-:W-:Y:S02]  /*131c0*/  IMAD.MOV.U32 R7, RZ, RZ, R22 ;  /* 0x000000ffff077224 */ /* 0x000fe400078e0016 */
[----:B0-----:R-:W-:-:S07]  /*131d0*/  IMAD.U32 R0, RZ, RZ, UR4 ;  /* 0x00000004ff007e24 */ /* 0x001fce000f8e00ff */
.L_x_819:
        /* <DEDUP_REMOVED lines=9> */
[----:B------:R-:W-:Y:S01]  /*13270*/  LOP3.LUT P1, RZ, R18, 0x1, RZ, 0xc0, !PT ;  /* 0x0000000112ff7812 */ /* 0x000fe2000782c0ff */
[----:B------:R-:W-:-:S12]  /*13280*/  IMAD.MOV.U32 R8, RZ, RZ, R0 ;  /* 0x000000ffff087224 */ /* 0x000fd800078e0000 */
[----:B------:R-:W-:Y:S05]  /*13290*/  @!P1 BRA `(.L_x_798) ;  /* 0x0000000000489947 */ /* 0x000fea0003800000 */
[----:B------:R-:W0:Y:S01]  /*132a0*/  LDC R8, c[0x0][0x43c] ;  /* 0x00010f00ff087b82 */ /* 0x000e220000000800 */
[----:B------:R-:W-:Y:S01]  /*132b0*/  ULDC.64 UR4, c[0x0][0x428] ;  /* 0x00010a0000047ab9 */ /* 0x000fe20000000a00 */
[----:B0-----:R-:W-:-:S13]  /*132c0*/  ISETP.NE.AND P0, PT, R8, 0x1, PT ;  /* 0x000000010800780c */ /* 0x001fda0003f05270 */
[----:B------:R-:W0:Y:S02]  /*132d0*/  @P0 LDC.64 R2, c[0x0][0x440] ;  /* 0x00011000ff020b82 */ /* 0x000e240000000a00 */
[----:B0-----:R-:W-:-:S04]  /*132e0*/  @P0 IMAD.HI.U32 R4, R0, R2, RZ ;  /* 0x0000000200040227 */ /* 0x001fc800078e00ff */
[----:B------:R-:W-:Y:S01]  /*132f0*/  IMAD.MOV.U32 R2, RZ, RZ, R0 ;  /* 0x000000ffff027224 */ /* 0x000fe200078e0000 */
[----:B------:R-:W-:Y:S01]  /*13300*/  @P0 SHF.R.U32.HI R2, RZ, R3, R4 ;  /* 0x00000003ff020219 */ /* 0x000fe20000011604 */
[----:B------:R-:W-:-:S04]  /*13310*/  IMAD R4, R24, UR4, RZ ;  /* 0x0000000418047c24 */ /* 0x000fc8000f8e02ff */
[----:B------:R-:W-:Y:S02]  /*13320*/  IMAD.MOV R3, RZ, RZ, -R2 ;  /* 0x000000ffff037224 */ /* 0x000fe400078e0a02 */
[----:B------:R-:W-:Y:S02]  /*13330*/  IMAD R5, R23, UR5, R4 ;  /* 0x0000000517057c24 */ /* 0x000fe4000f8e0204 */
[----:B------:R-:W-:Y:S01]  /*13340*/  IMAD R8, R8, R3, R0 ;  /* 0x0000000308087224 */ /* 0x000fe200078e0200 */
[----:B------:R-:W-:-:S03]  /*13350*/  SHF.R.S32.HI R3, RZ, 0x1f, R2 ;  /* 0x0000001fff037819 */ /* 0x000fc60000011402 */
[----:B------:R-:W-:Y:S01]  /*13360*/  IMAD.WIDE.U32 R2, R23, UR4, R2 ;  /* 0x0000000417027c25 */ /* 0x000fe2000f8e0002 */
[----:B------:R-:W-:-:S03]  /*13370*/  ULDC.64 UR4, c[0x0][0x418] ;  /* 0x0001060000047ab9 */ /* 0x000fc60000000a00 */
[----:B------:R-:W-:Y:S01]  /*13380*/  IMAD.IADD R5, R5, 0x1, R3 ;  /* 0x0000000105057824 */ /* 0x000fe200078e0203 */
[----:B------:R-:W-:-:S04]  /*13390*/  LEA R4, P0, R2, UR4, 0x2 ;  /* 0x0000000402047c11 */ /* 0x000fc8000f8010ff */
[----:B------:R-:W-:-:S05]  /*133a0*/  LEA.HI.X R5, R2, UR5, R5, 0x2, P0 ;  /* 0x0000000502057c11 */ /* 0x000fca00080f1405 */
[----:B------:R0:W5:Y:S04]  /*133b0*/  LDG.E R16, desc[UR46][R4.64] ;  /* 0x0000002e04107981 */ /* 0x000168000c1e1900 */
.L_x_798:
        /* <DEDUP_REMOVED lines=8> */
.L_x_863:
[----:B------:R-:W-:Y:S05]  /*13440*/  BSYNC B1 ;  /* 0x0000000000017941 */ /* 0x000fea0003800000 */
.L_x_799:
        /* <DEDUP_REMOVED lines=9> */
.L_x_802:
[----:B------:R-:W-:Y:S05]  /*134e0*/  BSYNC B1 ;  /* 0x0000000000017941 */ /* 0x000fea0003800000 */
.L_x_801:
[----:B------:R-:W-:Y:S01]  /*134f0*/  IMAD.MOV.U32 R5, RZ, RZ, RZ ;  /* 0x000000ffff057224 */ /* 0x000fe200078e00ff */
[----:B------:R-:W-:Y:S01]  /*13500*/  UIADD3 UR4, UP0, UR50, 0x470, URZ ;  /* 0x0000047032047890 */ /* 0x000fe2000ff1e03f */
[----:B------:R-:W-:Y:S01]  /*13510*/  IMAD R9, R19, 0x3000, R17 ;  /* 0x0000300013097824 */ /* 0x000fe200078e0211 */
[----:B------:R-:W-:Y:S01]  /*13520*/  PLOP3.LUT P0, PT, PT, PT, PT, 0x80, 0x0 ;  /* 0x000000000000781c */ /* 0x000fe20003f0f070 */
[----:B------:R-:W-:Y:S01]  /*13530*/  IMAD.SHL.U32 R8, R8, 0x80, RZ ;  /* 0x0000008008087824 */ /* 0x000fe200078e00ff */
[----:B------:R-:W-:Y:S01]  /*13540*/  R2UR UR10, R5 ;  /* 0x00000000050a72ca */ /* 0x000fe200000e0000 */
[----:B------:R-:W-:Y:S01]  /*13550*/  VIADD R3, R4, 0x19c70 ;  /* 0x00019c7004037836 */ /* 0x000fe20000000000 */
[----:B------:R-:W-:Y:S01]  /*13560*/  UIADD3.X UR5, URZ, UR51, URZ, UP0, !UPT ;  /* 0x000000333f057290 */ /* 0x000fe200087fe43f */
[----:B------:R-:W-:Y:S01]  /*13570*/  VIADD R10, R9, 0x9000 ;  /* 0x00009000090a7836 */ /* 0x000fe20000000000 */
[----:B------:R-:W-:Y:S01]  /*13580*/  UMOV UR6, 0x0 ;  /* 0x0000000000067882 */ /* 0x000fe20000000000 */
[----:B------:R-:W-:-:S10]  /*13590*/  UMOV UR7, 0x14f00000 ;  /* 0x14f0000000077882 */ /* 0x000fd40000000000 */
.L_x_803:
        /* <DEDUP_REMOVED lines=16> */
.L_x_804:
        /* <DEDUP_REMOVED lines=16> */
.L_x_805:
        /* <DEDUP_REMOVED lines=13> */
.L_x_864:
[----:B------:R-:W-:Y:S05]  /*13870*/  BSYNC B1 ;  /* 0x0000000000017941 */ /* 0x000fea0003800000 */
.L_x_806:
        /* <DEDUP_REMOVED lines=11> */
.L_x_809:
[----:B------:R-:W-:Y:S05]  /*13930*/  BSYNC B1 ;  /* 0x0000000000017941 */ /* 0x000fea0003800000 */
.L_x_808:
        /* <DEDUP_REMOVED lines=8> */
.L_x_810:
        /* <DEDUP_REMOVED lines=15> */
.L_x_811:
        /* <DEDUP_REMOVED lines=15> */
.L_x_812:
        /* <DEDUP_REMOVED lines=10> */
.L_x_797:
[----:B------:R-:W-:Y:S05]  /*13c40*/  BSYNC B0 ;  /* 0x0000000000007941 */ /* 0x000fea0003800000 */
.L_x_796:
[----:B------:R-:W-:-:S06]  /*13c50*/  UISETP.NE.AND UP0, UPT, UR38, 0x3, UPT ;  /* 0x000000032600788c */ /* 0x000fcc000bf05270 */
[----:B------:R-:W-:-:S13]  /*13c60*/  PLOP3.LUT P0, PT, PT, PT, UP0, 0x80, 0x0 ;  /* 0x000000000000781c */ /* 0x000fda0003f0f008 */
[----:B------:R-:W-:Y:S05]  /*13c70*/  @!P0 BRA `(.L_x_813) ;  /* 0x0000000000048947 */ /* 0x000fea0003800000 */
[----:B------:R-:W-:Y:S01]  /*13c80*/  BPT.TRAP 0x1 ;  /* 0x000000040000795c */ /* 0x000fe20000300000 */
.L_x_813:
        /* <DEDUP_REMOVED lines=8> */
.L_x_865:
[----:B------:R-:W-:Y:S05]  /*13d10*/  BSYNC B0 ;  /* 0x0000000000007941 */ /* 0x000fea0003800000 */
.L_x_814:
[----:B------:R-:W-:Y:S05]  /*13d20*/  @!P0 BRA `(.L_x_816) ;  /* 0x0000000000048947 */ /* 0x000fea0003800000 */
[----:B------:R-:W-:Y:S01]  /*13d30*/  BPT.TRAP 0x1 ;  /* 0x000000040000795c */ /* 0x000fe20000300000 */
.L_x_816:
[----:B0-----:R-:W-:Y:S01]  /*13d40*/  SHF.L.U32 R2, R7, 0x1f, RZ ;  /* 0x0000001f07027819 */ /* 0x001fe200000006ff */
[----:B------:R-:W-:-:S03]  /*13d50*/  IMAD R10, R6, 0x3000, RZ ;  /* 0x00003000060a7824 */ /* 0x000fc600078e02ff */
[----:B------:R-:W0:Y:S02]  /*13d60*/  SYNCS.PHASECHK.TRANS64.TRYWAIT P1, [R3+URZ+0x19c60], R2 ;  /* 0x019c6002030075a7 */ /* 0x000e24000802017f */
[----:B0-----:R-:W-:Y:S05]  /*13d70*/  @!P1 BRA `(.L_x_817) ;  /* 0x0000001800549947 */ /* 0x001fea0003800000 */
.L_x_866:
[C---:B0-----:R-:W-:Y:S01]  /*13d80*/  LOP3.LUT R2, R10.reuse, R27, RZ, 0xfc, !PT ;  /* 0x0000001b0a027212 */ /* 0x041fe200078efcff */
[----:B------:R-:W-:Y:S05]  /*13d90*/  WARPSYNC.ALL ;  /* 0x0000000000007948 */ /* 0x000fea0003800000 */
[----:B------:R-:W-:Y:S01]  /*13da0*/  IMAD.IADD R2, R17, 0x1, R2 ;  /* 0x0000000111027824 */ /* 0x000fe200078e0202 */
[----:B------:R-:W-:-:S04]  /*13db0*/  LOP3.LUT R12, R10, R25, RZ, 0xfc, !PT ;  /* 0x000000190a0c7212 */ /* 0x000fc800078efcff */
[----:B------:R-:W0:Y:S01]  /*13dc0*/  LDSM.16.MT88.4 R4, [R2+0x9000] ;  /* 0x009000000204783b */ /* 0x000e220000004200 */
[----:B------:R-:W-:Y:S01]  /*13dd0*/  IMAD.IADD R12, R17, 0x1, R12 ;  /* 0x00000001110c7824 */ /* 0x000fe200078e020c */
        /* <DEDUP_REMOVED lines=44> */
.L_x_818:
[----:B------:R-:W3:Y:S01]  /*140a0*/  S2R R2, SR_TID.X ;  /* 0x0000000000027919 */ /* 0x000ee20000002100 */
[----:B--2---:R2:W-:Y:S01]  /*140b0*/  SYNCS.ARRIVE.TRANS64.A1T0 RZ, [R3+URZ+0x19c50], RZ ;  /* 0x019c50ff03ff79a7 */ /* 0x0045e2000810003f */
[----:B------:R-:W-:Y:S02]  /*140c0*/  IMAD.MOV.U32 R6, RZ, RZ, R19 ;  /* 0x000000ffff067224 */ /* 0x000fe400078e0013 */
[----:B------:R-:W-:Y:S01]  /*140d0*/  IMAD.MOV.U32 R7, RZ, RZ, R22 ;  /* 0x000000ffff077224 */ /* 0x000fe200078e0016 */
[----:B---3--:R-:W-:Y:S01]  /*140e0*/  LOP3.LUT R2, R2, 0x7f, RZ, 0xc0, !PT ;  /* 0x0000007f02027812 */ /* 0x008fe200078ec0ff */
[----:B------:R-:W-:Y:S03]  /*140f0*/  BAR.SYNC.DEFER_BLOCKING 0x2, 0x80 ;  /* 0x0082000000007b1d */ /* 0x000fe60000010000 */
[----:B------:R-:W-:-:S13]  /*14100*/  ISETP.NE.AND P0, PT, R2, RZ, PT ;  /* 0x000000ff0200720c */ /* 0x000fda0003f05270 */
[----:B------:R-:W-:-:S05]  /*14110*/  @!P0 VIADD R2, R3, 0x19c80 ;  /* 0x00019c8003028836 */ /* 0x000fca0000000000 */
[----:B------:R-:W-:-:S04]  /*14120*/  @!P0 PRMT R2, RZ, 0x654, R2 ;  /* 0x00000654ff028816 */ /* 0x000fc80000000002 */
[----:B------:R2:W-:Y:S01]  /*14130*/  @!P0 SYNCS.ARRIVE.TRANS64.RED.A1T0 RZ, [R2+URZ], RZ ;  /* 0x000000ff02ff89a7 */ /* 0x0005e2000810043f */
[C---:B------:R-:W-:Y:S01]  /*14140*/  ISETP.GT.AND P0, PT, R0.reuse, UR39, PT ;  /* 0x0000002700007c0c */ /* 0x040fe2000bf04270 */
[----:B------:R-:W-:-:S12]  /*14150*/  VIADD R0, R0, 0xffffffff ;  /* 0xffffffff00007836 */ /* 0x000fd80000000000 */
[----:B--2---:R-:W-:Y:S05]  /*14160*/  @P0 BRA `(.L_x_819) ;  /* 0xfffffff0001c0947 */ /* 0x004fea000383ffff */
.L_x_795:
        /* <DEDUP_REMOVED lines=17> */
.L_x_821:
[----:B------:R-:W-:Y:S05]  /*14280*/  BSYNC B0 ;  /* 0x0000000000007941 */ /* 0x000fea0003800000 */
.L_x_820:
[----:B------:R-:W-:-:S06]  /*14290*/  UISETP.NE.AND UP0, UPT, UR38, 0x3, UPT ;  /* 0x000000032600788c */ /* 0x000fcc000bf05270 */
[----:B------:R-:W-:-:S13]  /*142a0*/  PLOP3.LUT P1, PT, PT, PT, UP0, 0x80, 0x0 ;  /* 0x000000000000781c */ /* 0x000fda0003f2f008 */
[----:B------:R-:W-:Y:S05]  /*142b0*/  @!P1 BRA `(.L_x_822) ;  /* 0x0000000000049947 */ /* 0x000fea0003800000 */
[----:B------:R-:W-:Y:S01]  /*142c0*/  BPT.TRAP 0x1 ;  /* 0x000000040000795c */ /* 0x000fe20000300000 */
.L_x_822:
        /* <DEDUP_REMOVED lines=8> */
.L_x_867:
[----:B------:R-:W-:Y:S05]  /*14350*/  BSYNC B0 ;  /* 0x0000000000007941 */ /* 0x000fea0003800000 */
.L_x_823:
[----:B------:R-:W-:Y:S05]  /*14360*/  @!P2 BRA `(.L_x_825) ;  /* 0x000000000004a947 */ /* 0x000fea0003800000 */
[----:B------:R-:W-:Y:S01]  /*14370*/  BPT.TRAP 0x1 ;  /* 0x000000040000795c */ /* 0x000fe20000300000 */
.L_x_825:
[----:B0-----:R-:W-:-:S04]  /*14380*/  SHF.L.U32 R0, R22, 0x1f, RZ ;  /* 0x0000001f16007819 */ /* 0x001fc800000006ff */
[----:B------:R-:W0:Y:S02]  /*14390*/  SYNCS.PHASECHK.TRANS64.TRYWAIT P1, [R3+URZ+0x19c60], R0 ;  /* 0x019c6000030075a7 */ /* 0x000e24000802017f */
[----:B0-----:R-:W-:Y:S05]  /*143a0*/  @!P1 BRA `(.L_x_826) ;  /* 0x0000001000f09947 */ /* 0x001fea0003800000 */
.L_x_868:
        /* <DEDUP_REMOVED lines=51> */
.L_x_827:
[----:B--2---:R2:W-:Y:S01]  /*146e0*/  SYNCS.ARRIVE.TRANS64.A1T0 RZ, [R3+URZ+0x19c50], RZ ;  /* 0x019c50ff03ff79a7 */ /* 0x0045e2000810003f */
[----:B------:R-:W-:Y:S02]  /*146f0*/  @!P0 VIADD R0, R3, 0x19c80 ;  /* 0x00019c8003008836 */ /* 0x000fe40000000000 */
[----:B------:R-:W-:-:S03]  /*14700*/  VIADD R19, R19, 0x1 ;  /* 0x0000000113137836 */ /* 0x000fc60000000000 */
[----:B------:R-:W-:Y:S01]  /*14710*/  @!P0 PRMT R0, RZ, 0x654, R0 ;  /* 0x00000654ff008816 */ /* 0x000fe20000000000 */
[----:B------:R-:W-:Y:S01]  /*14720*/  BAR.SYNC.DEFER_BLOCKING 0x2, 0x80 ;  /* 0x0082000000007b1d */ /* 0x000fe20000010000 */
[----:B------:R-:W-:-:S04]  /*14730*/  ISETP.NE.AND P1, PT, R19, 0x2, PT ;  /* 0x000000021300780c */ /* 0x000fc80003f25270 */
[----:B--2---:R-:W-:Y:S02]  /*14740*/  SEL R3, RZ, 0x1, P1 ;  /* 0x00000001ff037807 */ /* 0x004fe40000800000 */
[----:B------:R-:W-:Y:S02]  /*14750*/  SEL R19, R19, RZ, P1 ;  /* 0x000000ff13137207 */ /* 0x000fe40000800000 */
[----:B------:R-:W-:Y:S01]  /*14760*/  LOP3.LUT R22, R22, R3, RZ, 0x3c, !PT ;  /* 0x0000000316167212 */ /* 0x000fe200078e3cff */
[----:B------:R2:W-:Y:S06]  /*14770*/  @!P0 SYNCS.ARRIVE.TRANS64.RED.A1T0 RZ, [R0+URZ], RZ ;  /* 0x000000ff00ff89a7 */ /* 0x0005ec000810043f */
.L_x_770:
[----:B------:R-:W-:Y:S05]  /*14780*/  BSYNC B7 ;  /* 0x0000000000077941 */ /* 0x000fea0003800000 */
.L_x_768:
[----:B------:R-:W-:-:S13]  /*14790*/  LOP3.LUT P1, RZ, R18, 0x4, RZ, 0xc0, !PT ;  /* 0x0000000412ff7812 */ /* 0x000fda000782c0ff */
[----:B------:R-:W-:Y:S05]  /*147a0*/  @!P1 BRA `(.L_x_828) ;  /* 0x0000000000209947 */ /* 0x000fea0003800000 */
[----:B------:R-:W3:Y:S08]  /*147b0*/  S2UR UR5, SR_CgaCtaId ;  /* 0x00000000000579c3 */ /* 0x000ef00000008800 */
[----:B------:R-:W-:Y:S06]  /*147c0*/  BAR.SYNC.DEFER_BLOCKING 0x5, 0x200 ;  /* 0x0148000000007b1d */ /* 0x000fec0000010000 */
[----:B------:R-:W-:-:S02]  /*147d0*/  UMOV UR4, 0x400 ;  /* 0x0000040000047882 */ /* 0x000fc40000000000 */
[----:B---3--:R-:W-:-:S06]  /*147e0*/  ULEA UR4, UR5, UR4, 0x18 ;  /* 0x0000000405047291 */ /* 0x008fcc000f8ec03f */
[----:B------:R-:W-:-:S05]  /*147f0*/  IMAD.U32 R17, RZ, RZ, UR4 ;  /* 0x00000004ff117e24 */ /* 0x000fca000f8e00ff */
[----:B------:R3:W4:Y:S01]  /*14800*/  LDS R28, [R17+0x19cd0] ;  /* 0x019cd000111c7984 */ /* 0x0007220000000800 */
[----:B------:R-:W-:Y:S06]  /*14810*/  BAR.ARV 0x4, 0x200 ;  /* 0x0108000000007b1d */ /* 0x000fec0000002000 */
[----:B------:R-:W-:Y:S05]  /*14820*/  BRA `(.L_x_829) ;  /* 0x0000000000207947 */ /* 0x000fea0003800000 */
.L_x_828:
[----:B------:R-:W3:Y:S01]  /*14830*/  @!P0 S2R R3, SR_CgaCtaId ;  /* 0x0000000000038919 */ /* 0x000ee20000008800 */
[----:B--2---:R-:W-:Y:S01]  /*14840*/  @!P0 MOV R0, 0x400 ;  /* 0x0000040000008802 */ /* 0x004fe20000000f00 */
[----:B------:R-:W-:Y:S03]  /*14850*/  BAR.SYNC.DEFER_BLOCKING 0x4, 0x200 ;  /* 0x0108000000007b1d */ /* 0x000fe60000010000 */
[----:B---3--:R-:W-:-:S03]  /*14860*/  @!P0 LEA R17, R3, R0, 0x18 ;  /* 0x0000000003118211 */ /* 0x008fc600078ec0ff */
[----:B------:R-:W2:Y:S04]  /*14870*/  SHFL.IDX PT, R0, R28, RZ, 0x1f ;  /* 0x00001fff1c007589 */ /* 0x000ea800000e0000 */
[----:B------:R2:W-:Y:S02]  /*14880*/  @!P0 STS [R17+0x19cd0], R28 ;  /* 0x019cd01c11008388 */ /* 0x0005e40000000800 */
[----:B--2---:R-:W-:Y:S01]  /*14890*/  IMAD.MOV.U32 R28, RZ, RZ, R0 ;  /* 0x000000ffff1c7224 */ /* 0x004fe200078e0000 */
[----:B------:R-:W-:Y:S06]  /*148a0*/  BAR.ARV 0x5, 0x200 ;  /* 0x0148000000007b1d */ /* 0x000fec0000002000 */
.L_x_829:
[----:B------:R-:W-:Y:S02]  /*148b0*/  ULDC UR4, c[0x0][0xc38] ;  /* 0x00030e0000047ab9 */ /* 0x000fe40000000800 */
[----:B----4-:R-:W-:-:S13]  /*148c0*/  ISETP.GE.AND P0, PT, R28, UR4, PT ;  /* 0x000000041c007c0c */ /* 0x010fda000bf06270 */
[----:B------:R-:W-:Y:S05]  /*148d0*/  @!P0 BRA `(.L_x_830) ;  /* 0xffffffc400d48947 */ /* 0x000fea000383ffff */
.L_x_759:
[----:B--2---:R-:W2:Y:S01]  /*148e0*/  LDL.LU R0, [R1] ;  /* 0x0000000001007983 */ /* 0x004ea20000300800 */
[----:B------:R-:W-:Y:S01]  /*148f0*/  BSSY B0, `(.L_x_831) ;  /* 0x000000b000007945 */ /* 0x000fe20003800000 */
[----:B------:R-:W4:Y:S01]  /*14900*/  S2R R5, SR_CgaCtaId ;  /* 0x0000000000057919 */ /* 0x000f220000008800 */
[----:B--2---:R-:W-:-:S05]  /*14910*/  VIADD R0, R0, 0x1 ;  /* 0x0000000100007836 */ /* 0x004fca0000000000 */
[----:B0-----:R-:W-:-:S04]  /*14920*/  LEA.HI R2, R0, R0, RZ, 0x1 ;  /* 0x0000000000027211 */ /* 0x001fc800078f08ff */
[----:B------:R-:W-:Y:S02]  /*14930*/  LOP3.LUT R3, R2, 0xfffffffe, RZ, 0xc0, !PT ;  /* 0xfffffffe02037812 */ /* 0x000fe400078ec0ff */
[----:B------:R-:W-:-:S03]  /*14940*/  MOV R2, 0x400 ;  /* 0x0000040000027802 */ /* 0x000fc60000000f00 */
[----:B------:R-:W-:Y:S01]  /*14950*/  IMAD.IADD R0, R0, 0x1, -R3 ;  /* 0x0000000100007824 */ /* 0x000fe200078e0a03 */
[----:B----4-:R-:W-:-:S04]  /*14960*/  LEA R6, R5, R2, 0x18 ;  /* 0x0000000205067211 */ /* 0x010fc800078ec0ff */
[----:B------:R-:W-:-:S04]  /*14970*/  SHF.L.U32 R0, R0, 0x1f, RZ ;  /* 0x0000001f00007819 */ /* 0x000fc800000006ff */
[----:B------:R-:W0:Y:S02]  /*14980*/  SYNCS.PHASECHK.TRANS64.TRYWAIT P0, [R6+URZ+0x19c20], R0 ;  /* 0x019c2000060075a7 */ /* 0x000e24000800017f */
[----:B0-----:R-:W-:Y:S05]  /*14990*/  @!P0 BRA `(.L_x_832) ;  /* 0x0000000c00888947 */ /* 0x001fea0003800000 */
.L_x_869:
[----:B------:R-:W-:Y:S05]  /*149a0*/  BSYNC B0 ;  /* 0x0000000000007941 */ /* 0x000fea0003800000 */
.L_x_831:
[----:B------:R-:W-:-:S03]  /*149b0*/  UMOV UR4, 0xffffffff ;  /* 0xffffffff00047882 */ /* 0x000fc60000000000 */
[----:B------:R-:W-:Y:S05]  /*149c0*/  BRA.DIV UR4, `(.L_x_833) ;  /* 0x0000000e04907947 */ /* 0x000fea000b800000 */
[----:B0-----:R-:W0:Y:S02]  /*149d0*/  S2R R0, SR_TID.X ;  /* 0x0000000000007919 */ /* 0x001e240000002100 */
[----:B0-----:R-:W-:-:S04]  /*149e0*/  SHF.R.U32.HI R0, RZ, 0x5, R0 ;  /* 0x00000005ff007819 */ /* 0x001fc80000011600 */
[----:B------:R-:W-:-:S05]  /*149f0*/  LOP3.LUT R0, R0, 0x3, RZ, 0xc0, !PT ;  /* 0x0000000300007812 */ /* 0x000fca00078ec0ff */
[----:B-1----:R0:W1:Y:S02]  /*14a00*/  SHFL.IDX PT, R14, R0, RZ, 0x1f ;  /* 0x00001fff000e7589 */ /* 0x00206400000e0000 */
.L_x_872:
[----:B-1----:R-:W-:Y:S01]  /*14a10*/  ISETP.NE.AND P0, PT, R14, RZ, PT ;  /* 0x000000ff0e00720c */ /* 0x002fe20003f05270 */
[----:B------:R-:W-:-:S12]  /*14a20*/  BSSY B0, `(.L_x_834) ;  /* 0x000002b000007945 */ /* 0x000fd80003800000 */
[----:B------:R-:W-:Y:S05]  /*14a30*/  @P0 BRA `(.L_x_835) ;  /* 0x0000000000a40947 */ /* 0x000fea0003800000 */
[----:B------:R-:W-:-:S03]  /*14a40*/  UMOV UR4, 0xffffffff ;  /* 0xffffffff00047882 */ /* 0x000fc60000000000 */
[----:B------:R-:W-:Y:S05]  /*14a50*/  BRA.DIV UR4, `(.L_x_836) ;  /* 0x0000000e04a07947 */ /* 0x000fea000b800000 */
[----:B------:R-:W-:-:S13]  /*14a60*/  ELECT P6, URZ, PT ;  /* 0x00000000003f782f */ /* 0x000fda00038c0000 */
.L_x_875:
[----:B------:R-:W-:Y:S05]  /*14a70*/  @!P6 BRA `(.L_x_835) ;  /* 0x000000000094e947 */ /* 0x000fea0003800000 */
[----:B------:R-:W-:-:S06]  /*14a80*/  ULOP3.LUT UR4, UR42, 0x2, URZ, 0xfc, !UPT ;  /* 0x000000022a047892 */ /* 0x000fcc000f8efc3f */
[----:B0-----:R-:W-:-:S05]  /*14a90*/  IMAD.U32 R0, RZ, RZ, UR4 ;  /* 0x00000004ff007e24 */ /* 0x001fca000f8e00ff */
[----:B------:R-:W-:-:S13]  /*14aa0*/  ISETP.NE.AND P0, PT, R0, 0x3, PT ;  /* 0x000000030000780c */ /* 0x000fda0003f05270 */
[----:B------:R-:W-:Y:S05]  /*14ab0*/  @!P0 BRA `(.L_x_837) ;  /* 0x0000000000048947 */ /* 0x000fea0003800000 */
[----:B------:R-:W-:Y:S01]  /*14ac0*/  BPT.TRAP 0x1 ;  /* 0x000000040000795c */ /* 0x000fe20000300000 */
.L_x_837:
        /* <DEDUP_REMOVED lines=12> */
.L_x_876:
[----:B------:R-:W1:Y:S02]  /*14b90*/  SYNCS.PHASECHK.TRANS64.TRYWAIT P1, [R9+URZ], R0 ;  /* 0x00000000090075a7 */ /* 0x000e64000802017f */
[----:B-1----:R-:W-:Y:S05]  /*14ba0*/  @!P1 BRA `(.L_x_839) ;  /* 0x0000000c00809947 */ /* 0x002fea0003800000 */
.L_x_877:
[----:B------:R-:W-:Y:S05]  /*14bb0*/  @!P0 BRA `(.L_x_840) ;  /* 0x0000000000048947 */ /* 0x000fea0003800000 */
[----:B------:R-:W-:Y:S01]  /*14bc0*/  BPT.TRAP 0x1 ;  /* 0x000000040000795c */ /* 0x000fe20000300000 */
.L_x_840:
[----:B------:R-:W-:-:S04]  /*14bd0*/  IMAD R19, R19, 0x8, R6 ;  /* 0x0000000813137824 */ /* 0x000fc800078e0206 */
[----:B------:R-:W2:Y:S02]  /*14be0*/  SYNCS.PHASECHK.TRANS64.TRYWAIT P1, [R19+URZ+0x19c60], R4 ;  /* 0x019c6004130075a7 */ /* 0x000ea4000802017f */
[----:B--2---:R-:W-:Y:S05]  /*14bf0*/  @!P1 BRA `(.L_x_841) ;  /* 0x0000000c00809947 */ /* 0x004fea0003800000 */
.L_x_878:
[----:B------:R-:W-:Y:S05]  /*14c00*/  @!P0 BRA `(.L_x_842) ;  /* 0x0000000000048947 */ /* 0x000fea0003800000 */
[----:B------:R-:W-:Y:S01]  /*14c10*/  BPT.TRAP 0x1 ;  /* 0x000000040000795c */ /* 0x000fe20000300000 */
.L_x_842:
[----:B------:R-:W-:-:S04]  /*14c20*/  IMAD R7, R7, 0x8, R6 ;  /* 0x0000000807077824 */ /* 0x000fc800078e0206 */
[----:B------:R-:W4:Y:S02]  /*14c30*/  SYNCS.PHASECHK.TRANS64.TRYWAIT P1, [R7+URZ+0x19c60], R0 ;  /* 0x019c6000070075a7 */ /* 0x000f24000802017f */
[----:B----4-:R-:W-:Y:S05]  /*14c40*/  @!P1 BRA `(.L_x_843) ;  /* 0x0000000c00809947 */ /* 0x010fea0003800000 */
.L_x_879:
[----:B------:R-:W-:Y:S05]  /*14c50*/  @!P0 BRA `(.L_x_844) ;  /* 0x0000000000048947 */ /* 0x000fea0003800000 */
[----:B------:R-:W-:Y:S01]  /*14c60*/  BPT.TRAP 0x1 ;  /* 0x000000040000795c */ /* 0x000fe20000300000 */
.L_x_844:
[----:B------:R-:W5:Y:S02]  /*14c70*/  SYNCS.PHASECHK.TRANS64.TRYWAIT P0, [R19+URZ+0x19c80], R4 ;  /* 0x019c8004130075a7 */ /* 0x000f64000800017f */
[----:B-----5:R-:W-:Y:S05]  /*14c80*/  @!P0 BRA `(.L_x_845) ;  /* 0x0000000c00848947 */ /* 0x020fea0003800000 */
.L_x_846:
[----:B------:R0:W0:Y:S02]  /*14c90*/  SYNCS.PHASECHK.TRANS64.TRYWAIT P0, [R7+URZ+0x19c80], R0 ;  /* 0x019c8000070075a7 */ /* 0x000024000800017f */
[----:B0-----:R-:W-:Y:S05]  /*14ca0*/  @!P0 NANOSLEEP.SYNCS 0x989680 ;  /* 0x009896800000895d */ /* 0x001fea0003900000 */
[----:B------:R-:W0:Y:S02]  /*14cb0*/  @!P0 SYNCS.PHASECHK.TRANS64 P0, [R7+URZ+0x19c80], R0 ;  /* 0x019c8000070085a7 */ /* 0x000e24000800007f */
[----:B0-----:R-:W-:Y:S05]  /*14cc0*/  @!P0 BRA `(.L_x_846) ;  /* 0xfffffffc00f08947 */ /* 0x001fea000383ffff */
.L_x_835:
[----:B------:R-:W-:Y:S05]  /*14cd0*/  BSYNC B0 ;  /* 0x0000000000007941 */ /* 0x000fea0003800000 */
.L_x_834:
[----:B------:R-:W-:Y:S05]  /*14ce0*/  EXIT ;  /* 0x000000000000794d */ /* 0x000fea0003800000 */
.L_x_676:
[----:B0-----:R-:W-:-:S04]  /*14cf0*/  IMAD.U32 R3, RZ, RZ, UR45 ;  /* 0x0000002dff037e24 */ /* 0x001fc8000f8e00ff */
[----:B------:R0:W1:Y:S03]  /*14d00*/  SYNCS.PHASECHK.TRANS64.TRYWAIT P1, [R3+URZ+0x19c00], R6 ;  /* 0x019c0006030075a7 */ /* 0x000066000802017f */
[----:B-1----:R-:W-:Y:S05]  /*14d10*/  @!P1 NANOSLEEP.SYNCS 0x989680 ;  /* 0x009896800000995d */ /* 0x002fea0003900000 */
[----:B------:R-:W1:Y:S02]  /*14d20*/  @!P1 SYNCS.PHASECHK.TRANS64 P1, [R3+URZ+0x19c00], R6 ;  /* 0x019c0006030095a7 */ /* 0x000e64000802007f */
[----:B-1----:R-:W-:Y:S05]  /*14d30*/  @!P1 BRA `(.L_x_676) ;  /* 0xfffffffc00ec9947 */ /* 0x002fea000383ffff */
[----:B------:R-:W-:Y:S05]  /*14d40*/  BRA `(.L_x_847) ;  /* 0xfffffecc00c07947 */ /* 0x000fea000383ffff */
.L_x_680:
[----:B-1----:R1:W2:Y:S02]  /*14d50*/  SYNCS.PHASECHK.TRANS64.TRYWAIT P2, [R90+URZ+0x19c30], R3 ;  /* 0x019c30035a0075a7 */ /* 0x0022a4000804017f */
[----:B--2---:R-:W-:Y:S05]  /*14d60*/  @!P2 NANOSLEEP.SYNCS 0x989680 ;  /* 0x009896800000a95d */ /* 0x004fea0003900000 */
[----:B------:R-:W2:Y:S02]  /*14d70*/  @!P2 SYNCS.PHASECHK.TRANS64 P2, [R90+URZ+0x19c30], R3 ;  /* 0x019c30035a00a5a7 */ /* 0x000ea4000804007f */
[----:B--2---:R-:W-:Y:S05]  /*14d80*/  @!P2 BRA `(.L_x_680) ;  /* 0xfffffffc00f0a947 */ /* 0x004fea000383ffff */
[----:B------:R-:W-:Y:S05]  /*14d90*/  BRA `(.L_x_679) ;  /* 0xfffffecc00e47947 */ /* 0x000fea000383ffff */
.L_x_696:
[----:B-1----:R-:W-:-:S04]  /*14da0*/  IMAD.U32 R8, RZ, RZ, UR6 ;  /* 0x00000006ff087e24 */ /* 0x002fc8000f8e00ff */
[----:B------:R1:W2:Y:S03]  /*14db0*/  SYNCS.PHASECHK.TRANS64.TRYWAIT P2, [R8+URZ+0x19c30], R7 ;  /* 0x019c3007080075a7 */ /* 0x0002a6000804017f */
[----:B--2---:R-:W-:Y:S05]  /*14dc0*/  @!P2 NANOSLEEP.SYNCS 0x989680 ;  /* 0x009896800000a95d */ /* 0x004fea0003900000 */
[----:B------:R-:W2:Y:S02]  /*14dd0*/  @!P2 SYNCS.PHASECHK.TRANS64 P2, [R8+URZ+0x19c30], R7 ;  /* 0x019c30070800a5a7 */ /* 0x000ea4000804007f */
[----:B--2---:R-:W-:Y:S05]  /*14de0*/  @!P2 BRA `(.L_x_696) ;  /* 0xfffffffc00eca947 */ /* 0x004fea000383ffff */
[----:B------:R-:W-:Y:S05]  /*14df0*/  BRA `(.L_x_695) ;  /* 0xffffff0800507947 */ /* 0x000fea000383ffff */
.L_x_700:
[----:B-1----:R-:W-:-:S04]  /*14e00*/  IMAD.U32 R8, RZ, RZ, UR11 ;  /* 0x0000000bff087e24 */ /* 0x002fc8000f8e00ff */
[----:B------:R1:W2:Y:S03]  /*14e10*/  SYNCS.PHASECHK.TRANS64.TRYWAIT P2, [R8+URZ+0x19c50], R7 ;  /* 0x019c5007080075a7 */ /* 0x0002a6000804017f */
[----:B--2---:R-:W-:Y:S05]  /*14e20*/  @!P2 NANOSLEEP.SYNCS 0x989680 ;  /* 0x009896800000a95d */ /* 0x004fea0003900000 */
[----:B------:R-:W2:Y:S02]  /*14e30*/  @!P2 SYNCS.PHASECHK.TRANS64 P2, [R8+URZ+0x19c50], R7 ;  /* 0x019c50070800a5a7 */ /* 0x000ea4000804007f */
[----:B--2---:R-:W-:Y:S05]  /*14e40*/  @!P2 BRA `(.L_x_700) ;  /* 0xfffffffc00eca947 */ /* 0x004fea000383ffff */
[----:B------:R-:W-:Y:S05]  /*14e50*/  BRA `(.L_x_699) ;  /* 0xffffff0800a07947 */ /* 0x000fea000383ffff */
.L_x_718:
[----:B-1----:R-:W-:-:S04]  /*14e60*/  IMAD.U32 R6, RZ, RZ, UR6 ;  /* 0x00000006ff067e24 */ /* 0x002fc8000f8e00ff */
[----:B------:R1:W2:Y:S03]  /*14e70*/  SYNCS.PHASECHK.TRANS64.TRYWAIT P2, [R6+URZ+0x19c30], R5 ;  /* 0x019c3005060075a7 */ /* 0x0002a6000804017f */
[----:B--2---:R-:W-:Y:S05]  /*14e80*/  @!P2 NANOSLEEP.SYNCS 0x989680 ;  /* 0x009896800000a95d */ /* 0x004fea0003900000 */
[----:B------:R-:W2:Y:S02]  /*14e90*/  @!P2 SYNCS.PHASECHK.TRANS64 P2, [R6+URZ+0x19c30], R5 ;  /* 0x019c30050600a5a7 */ /* 0x000ea4000804007f */
[----:B--2---:R-:W-:Y:S05]  /*14ea0*/  @!P2 BRA `(.L_x_718) ;  /* 0xfffffffc00eca947 */ /* 0x004fea000383ffff */
[----:B------:R-:W-:Y:S05]  /*14eb0*/  BRA `(.L_x_717) ;  /* 0xffffff3c00f47947 */ /* 0x000fea000383ffff */
.L_x_722:
[----:B-1----:R-:W-:-:S04]  /*14ec0*/  IMAD.U32 R6, RZ, RZ, UR14 ;  /* 0x0000000eff067e24 */ /* 0x002fc8000f8e00ff */
[----:B------:R1:W2:Y:S03]  /*14ed0*/  SYNCS.PHASECHK.TRANS64.TRYWAIT P2, [R6+URZ+0x19c50], R5 ;  /* 0x019c5005060075a7 */ /* 0x0002a6000804017f */
[----:B--2---:R-:W-:Y:S05]  /*14ee0*/  @!P2 NANOSLEEP.SYNCS 0x989680 ;  /* 0x009896800000a95d */ /* 0x004fea0003900000 */
[----:B------:R-:W2:Y:S02]  /*14ef0*/  @!P2 SYNCS.PHASECHK.TRANS64 P2, [R6+URZ+0x19c50], R5 ;  /* 0x019c50050600a5a7 */ /* 0x000ea4000804007f */
[----:B--2---:R-:W-:Y:S05]  /*14f00*/  @!P2 BRA `(.L_x_722) ;  /* 0xfffffffc00eca947 */ /* 0x004fea000383ffff */
[----:B------:R-:W-:Y:S05]  /*14f10*/  BRA `(.L_x_721) ;  /* 0xffffff4000447947 */ /* 0x000fea000383ffff */
.L_x_729:
[----:B-1----:R-:W-:-:S04]  /*14f20*/  IMAD.U32 R6, RZ, RZ, UR24 ;  /* 0x00000018ff067e24 */ /* 0x002fc8000f8e00ff */
[----:B------:R1:W2:Y:S03]  /*14f30*/  SYNCS.PHASECHK.TRANS64.TRYWAIT P2, [R6+URZ+0x19c30], R5 ;  /* 0x019c3005060075a7 */ /* 0x0002a6000804017f */
[----:B--2---:R-:W-:Y:S05]  /*14f40*/  @!P2 NANOSLEEP.SYNCS 0x989680 ;  /* 0x009896800000a95d */ /* 0x004fea0003900000 */
[----:B------:R-:W2:Y:S02]  /*14f50*/  @!P2 SYNCS.PHASECHK.TRANS64 P2, [R6+URZ+0x19c30], R5 ;  /* 0x019c30050600a5a7 */ /* 0x000ea4000804007f */
[----:B--2---:R-:W-:Y:S05]  /*14f60*/  @!P2 BRA `(.L_x_729) ;  /* 0xfffffffc00eca947 */ /* 0x004fea000383ffff */
[----:B------:R-:W-:Y:S05]  /*14f70*/  BRA `(.L_x_728) ;  /* 0xffffff6000cc7947 */ /* 0x000fea000383ffff */
.L_x_733:
[----:B-1----:R-:W-:-:S04]  /*14f80*/  IMAD.U32 R6, RZ, RZ, UR11 ;  /* 0x0000000bff067e24 */ /* 0x002fc8000f8e00ff */
[----:B------:R1:W2:Y:S03]  /*14f90*/  SYNCS.PHASECHK.TRANS64.TRYWAIT P2, [R6+URZ+0x19c50], R5 ;  /* 0x019c5005060075a7 */ /* 0x0002a6000804017f */
[----:B--2---:R-:W-:Y:S05]  /*14fa0*/  @!P2 NANOSLEEP.SYNCS 0x989680 ;  /* 0x009896800000a95d */ /* 0x004fea0003900000 */
[----:B------:R-:W2:Y:S02]  /*14fb0*/  @!P2 SYNCS.PHASECHK.TRANS64 P2, [R6+URZ+0x19c50], R5 ;  /* 0x019c50050600a5a7 */ /* 0x000ea4000804007f */
[----:B--2---:R-:W-:Y:S05]  /*14fc0*/  @!P2 BRA `(.L_x_733) ;  /* 0xfffffffc00eca947 */ /* 0x004fea000383ffff */
[----:B------:R-:W-:Y:S05]  /*14fd0*/  BRA `(.L_x_732) ;  /* 0xffffff64001c7947 */ /* 0x000fea000383ffff */
.L_x_747:
[----:B-1----:R-:W-:-:S04]  /*14fe0*/  IMAD.U32 R7, RZ, RZ, UR11 ;  /* 0x0000000bff077e24 */ /* 0x002fc8000f8e00ff */
[----:B------:R1:W2:Y:S03]  /*14ff0*/  SYNCS.PHASECHK.TRANS64.TRYWAIT P1, [R7+URZ+0x19c50], R0 ;  /* 0x019c5000070075a7 */ /* 0x0002a6000802017f */
[----:B--2---:R-:W-:Y:S05]  /*15000*/  @!P1 NANOSLEEP.SYNCS 0x989680 ;  /* 0x009896800000995d */ /* 0x004fea0003900000 */
[----:B------:R-:W2:Y:S02]  /*15010*/  @!P1 SYNCS.PHASECHK.TRANS64 P1, [R7+URZ+0x19c50], R0 ;  /* 0x019c5000070095a7 */ /* 0x000ea4000802007f */
[----:B--2---:R-:W-:Y:S05]  /*15020*/  @!P1 BRA `(.L_x_747) ;  /* 0xfffffffc00ec9947 */ /* 0x004fea000383ffff */
[----:B------:R-:W-:Y:S05]  /*15030*/  BRA `(.L_x_746) ;  /* 0xffffff94008c7947 */ /* 0x000fea000383ffff */
.L_x_779:
[----:B------:R-:W-:Y:S02]  /*15040*/  IMAD.MOV.U32 R13, RZ, RZ, R20 ;  /* 0x000000ffff0d7224 */ /* 0x000fe400078e0014 */
[----:B------:R-:W-:Y:S02]  /*15050*/  IMAD.MOV.U32 R12, RZ, RZ, RZ ;  /* 0x000000ffff0c7224 */ /* 0x000fe400078e00ff */
[----:B------:R-:W-:Y:S02]  /*15060*/  IMAD.MOV.U32 R11, RZ, RZ, 0x1f ;  /* 0x0000001fff0b7424 */ /* 0x000fe400078e00ff */
[----:B------:R-:W-:-:S07]  /*15070*/  IMAD.MOV.U32 R15, RZ, RZ, -0x1 ;  /* 0xffffffffff0f7424 */ /* 0x000fce00078e00ff */
[----:B------:R-:W-:Y:S05]  /*15080*/  WARPSYNC.COLLECTIVE R15, `(.L_x_848) ;  /* 0x000000000f087348 */ /* 0x000fea0003c00000 */
[----:B------:R0:W1:Y:S02]  /*15090*/  SHFL.IDX P6, R14, R13, R12, R11 ;  /* 0x0000000c0d0e7389 */ /* 0x00006400000c000b */
[----:B01----:R-:W-:Y:S01]  /*150a0*/  ENDCOLLECTIVE ;  /* 0x000000000000791b */ /* 0x003fe20003800000 */
.L_x_848:
[----:B------:R-:W-:Y:S05]  /*150b0*/  BRA `(.L_x_849) ;  /* 0xffffffcc00d87947 */ /* 0x000fea000383ffff */
.L_x_781:
[----:B------:R-:W-:Y:S01]  /*150c0*/  BSSY B0, `(.L_x_850) ;  /* 0x0000006000007945 */ /* 0x000fe20003800000 */
[----:B------:R-:W-:-:S07]  /*150d0*/  IMAD.MOV.U32 R15, RZ, RZ, -0x1 ;  /* 0xffffffffff0f7424 */ /* 0x000fce00078e00ff */
[----:B0-----:R-:W-:Y:S05]  /*150e0*/  WARPSYNC.COLLECTIVE R15, `(.L_x_851) ;  /* 0x000000000f0c7348 */ /* 0x001fea0003c00000 */
[----:B------:R-:W-:Y:S02]  /*150f0*/  ELECT P6, UR62, PT ;  /* 0x00000000003e782f */ /* 0x000fe400038c0000 */
[----:B------:R-:W-:Y:S01]  /*15100*/  MOV R14, UR62 ;  /* 0x0000003e000e7c02 */ /* 0x000fe20008000f00 */
[----:B0-----:R-:W-:Y:S10]  /*15110*/  ENDCOLLECTIVE ;  /* 0x000000000000791b */ /* 0x001ff40003800000 */
.L_x_851:
[----:B------:R-:W-:Y:S05]  /*15120*/  BSYNC B0 ;  /* 0x0000000000007941 */ /* 0x000fea0003800000 */
.L_x_850:
[----:B------:R-:W-:Y:S05]  /*15130*/  BRA `(.L_x_852) ;  /* 0xffffffcc00e07947 */ /* 0x000fea000383ffff */
.L_x_783:
[----:B-1----:R1:W2:Y:S02]  /*15140*/  SYNCS.PHASECHK.TRANS64.TRYWAIT P1, [R5+URZ+0x19c80], R2 ;  /* 0x019c8002050075a7 */ /* 0x0022a4000802017f */
[----:B--2---:R-:W-:Y:S05]  /*15150*/  @!P1 NANOSLEEP.SYNCS 0x989680 ;  /* 0x009896800000995d */ /* 0x004fea0003900000 */
[----:B------:R-:W2:Y:S02]  /*15160*/  @!P1 SYNCS.PHASECHK.TRANS64 P1, [R5+URZ+0x19c80], R2 ;  /* 0x019c8002050095a7 */ /* 0x000ea4000802007f */
[----:B--2---:R-:W-:Y:S05]  /*15170*/  @!P1 BRA `(.L_x_783) ;  /* 0xfffffffc00f09947 */ /* 0x004fea000383ffff */
[----:B------:R-:W-:Y:S05]  /*15180*/  BRA `(.L_x_853) ;  /* 0xffffffd000387947 */ /* 0x000fea000383ffff */
.L_x_785:
[----:B--2---:R2:W3:Y:S02]  /*15190*/  SYNCS.PHASECHK.TRANS64.TRYWAIT P1, [R5+URZ+0x19c40], R2 ;  /* 0x019c4002050075a7 */ /* 0x0044e4000802017f */
[----:B---3--:R-:W-:Y:S05]  /*151a0*/  @!P1 NANOSLEEP.SYNCS 0x989680 ;  /* 0x009896800000995d */ /* 0x008fea0003900000 */
[----:B------:R-:W3:Y:S02]  /*151b0*/  @!P1 SYNCS.PHASECHK.TRANS64 P1, [R5+URZ+0x19c40], R2 ;  /* 0x019c4002050095a7 */ /* 0x000ee4000802007f */
[----:B---3--:R-:W-:Y:S05]  /*151c0*/  @!P1 BRA `(.L_x_785) ;  /* 0xfffffffc00f09947 */ /* 0x008fea000383ffff */
[----:B------:R-:W-:Y:S05]  /*151d0*/  BRA `(.L_x_854) ;  /* 0xffffffd000bc7947 */ /* 0x000fea000383ffff */
.L_x_789:
[----:B------:R-:W-:Y:S02]  /*151e0*/  IMAD.MOV.U32 R13, RZ, RZ, R4 ;  /* 0x000000ffff0d7224 */ /* 0x000fe400078e0004 */
[----:B------:R-:W-:Y:S02]  /*151f0*/  IMAD.MOV.U32 R12, RZ, RZ, RZ ;  /* 0x000000ffff0c7224 */ /* 0x000fe400078e00ff */
[----:B------:R-:W-:Y:S02]  /*15200*/  IMAD.MOV.U32 R11, RZ, RZ, 0x1e1f ;  /* 0x00001e1fff0b7424 */ /* 0x000fe400078e00ff */
[----:B------:R-:W-:Y:S02]  /*15210*/  IMAD.MOV.U32 R15, RZ, RZ, -0x1 ;  /* 0xffffffffff0f7424 */ /* 0x000fe400078e00ff */
[----:B------:R-:W-:-:S07]  /*15220*/  VIADD R8, R10, UR41 ;  /* 0x000000290a087c36 */ /* 0x000fce0008000000 */
[----:B------:R-:W-:Y:S05]  /*15230*/  WARPSYNC.COLLECTIVE R15, `(.L_x_855) ;  /* 0x000000000f087348 */ /* 0x000fea0003c00000 */
[----:B------:R0:W1:Y:S02]  /*15240*/  SHFL.IDX P6, R14, R13, R12, R11 ;  /* 0x0000000c0d0e7389 */ /* 0x00006400000c000b */
[----:B01----:R-:W-:Y:S01]  /*15250*/  ENDCOLLECTIVE ;  /* 0x000000000000791b */ /* 0x003fe20003800000 */
.L_x_855:
[----:B------:R-:W-:Y:S02]  /*15260*/  IMAD.MOV.U32 R13, RZ, RZ, R0 ;  /* 0x000000ffff0d7224 */ /* 0x000fe400078e0000 */
[----:B------:R-:W-:-:S07]  /*15270*/  IMAD.MOV.U32 R2, RZ, RZ, R14 ;  /* 0x000000ffff027224 */ /* 0x000fce00078e000e */
[----:B------:R-:W-:Y:S05]  /*15280*/  WARPSYNC.COLLECTIVE R15, `(.L_x_856) ;  /* 0x000000000f087348 */ /* 0x000fea0003c00000 */
[----:B------:R0:W1:Y:S02]  /*15290*/  SHFL.IDX P6, R14, R13, R12, R11 ;  /* 0x0000000c0d0e7389 */ /* 0x00006400000c000b */
[----:B01----:R-:W-:Y:S01]  /*152a0*/  ENDCOLLECTIVE ;  /* 0x000000000000791b */ /* 0x003fe20003800000 */
.L_x_856:
[----:B------:R-:W-:Y:S02]  /*152b0*/  ULDC UR4, c[0x0][0x288] ;  /* 0x0000a20000047ab9 */ /* 0x000fe40000000800 */
[----:B------:R-:W-:-:S05]  /*152c0*/  IMAD R7, R7, UR4, RZ ;  /* 0x0000000407077c24 */ /* 0x000fca000f8e02ff */
[----:B------:R-:W-:Y:S01]  /*152d0*/  ISETP.GE.AND P4, PT, R8, R7, PT ;  /* 0x000000070800720c */ /* 0x000fe20003f86270 */
[----:B------:R-:W-:Y:S02]  /*152e0*/  IMAD.MOV.U32 R13, RZ, RZ, R4 ;  /* 0x000000ffff0d7224 */ /* 0x000fe400078e0004 */
[----:B------:R-:W-:Y:S02]  /*152f0*/  IMAD.MOV.U32 R12, RZ, RZ, 0x1 ;  /* 0x00000001ff0c7424 */ /* 0x000fe400078e00ff */
[----:B------:R-:W-:-:S08]  /*15300*/  IMAD.MOV.U32 R3, RZ, RZ, R14 ;  /* 0x000000ffff037224 */ /* 0x000fd000078e000e */
[----:B------:R-:W-:Y:S05]  /*15310*/  WARPSYNC.COLLECTIVE R15, `(.L_x_857) ;  /* 0x000000000f087348 */ /* 0x000fea0003c00000 */
[----:B------:R0:W1:Y:S02]  /*15320*/  SHFL.IDX P6, R14, R13, R12, R11 ;  /* 0x0000000c0d0e7389 */ /* 0x00006400000c000b */
[----:B01----:R-:W-:Y:S01]  /*15330*/  ENDCOLLECTIVE ;  /* 0x000000000000791b */ /* 0x003fe20003800000 */
.L_x_857:
        /* <DEDUP_REMOVED lines=16> */
.L_x_858:
[----:B------:R-:W-:Y:S02]  /*15440*/  IMAD.MOV.U32 R13, RZ, RZ, R6 ;  /* 0x000000ffff0d7224 */ /* 0x000fe400078e0006 */
[----:B------:R-:W-:Y:S01]  /*15450*/  IMAD.MOV.U32 R12, RZ, RZ, RZ ;  /* 0x000000ffff0c7224 */ /* 0x000fe200078e00ff */
[----:B------:R-:W-:-:S05]  /*15460*/  @!P4 IADD3 R14, P3, R20, R14, RZ ;  /* 0x0000000e140ec210 */ /* 0x000fca0007f7e0ff */
[----:B------:R-:W-:-:S08]  /*15470*/  @!P4 IMAD.MOV.U32 R2, RZ, RZ, R14 ;  /* 0x000000ffff02c224 */ /* 0x000fd000078e000e */
[----:B------:R-:W-:Y:S05]  /*15480*/  WARPSYNC.COLLECTIVE R15, `(.L_x_859) ;  /* 0x000000000f087348 */ /* 0x000fea0003c00000 */
[----:B------:R0:W1:Y:S02]  /*15490*/  SHFL.IDX P6, R14, R13, R12, R11 ;  /* 0x0000000c0d0e7389 */ /* 0x00006400000c000b */
[----:B01----:R-:W-:Y:S01]  /*154a0*/  ENDCOLLECTIVE ;  /* 0x000000000000791b */ /* 0x003fe20003800000 */
.L_x_859:
        /* <DEDUP_REMOVED lines=13> */
.L_x_860:
[----:B------:R-:W-:Y:S05]  /*15580*/  BRA `(.L_x_861) ;  /* 0xffffffd800707947 */ /* 0x000fea000383ffff */
.L_x_794:
[----:B0-----:R0:W2:Y:S02]  /*15590*/  SYNCS.PHASECHK.TRANS64.TRYWAIT P0, [R17+URZ+0x19c20], R0 ;  /* 0x019c2000110075a7 */ /* 0x0010a4000800017f */
[----:B--2---:R-:W-:Y:S05]  /*155a0*/  @!P0 NANOSLEEP.SYNCS 0x989680 ;  /* 0x009896800000895d */ /* 0x004fea0003900000 */
[----:B------:R-:W2:Y:S02]  /*155b0*/  @!P0 SYNCS.PHASECHK.TRANS64 P0, [R17+URZ+0x19c20], R0 ;  /* 0x019c2000110085a7 */ /* 0x000ea4000800007f */
[----:B--2---:R-:W-:Y:S05]  /*155c0*/  @!P0 BRA `(.L_x_794) ;  /* 0xfffffffc00f08947 */ /* 0x004fea000383ffff */
[----:B------:R-:W-:Y:S05]  /*155d0*/  BRA `(.L_x_862) ;  /* 0xffffffd800e07947 */ /* 0x000fea000383ffff */
.L_x_800:
[----:B0-----:R0:W2:Y:S02]  /*155e0*/  SYNCS.PHASECHK.TRANS64.TRYWAIT P0, [R4+URZ+0x19c80], R2 ;  /* 0x019c8002040075a7 */ /* 0x0010a4000800017f */
[----:B--2---:R-:W-:Y:S05]  /*155f0*/  @!P0 NANOSLEEP.SYNCS 0x989680 ;  /* 0x009896800000895d */ /* 0x004fea0003900000 */
[----:B------:R-:W2:Y:S02]  /*15600*/  @!P0 SYNCS.PHASECHK.TRANS64 P0, [R4+URZ+0x19c80], R2 ;  /* 0x019c8002040085a7 */ /* 0x000ea4000800007f */
[----:B--2---:R-:W-:Y:S05]  /*15610*/  @!P0 BRA `(.L_x_800) ;  /* 0xfffffffc00f08947 */ /* 0x004fea000383ffff */
[----:B------:R-:W-:Y:S05]  /*15620*/  BRA `(.L_x_863) ;  /* 0xffffffdc00847947 */ /* 0x000fea000383ffff */
.L_x_807:
[----:B--2---:R2:W3:Y:S02]  /*15630*/  SYNCS.PHASECHK.TRANS64.TRYWAIT P0, [R4+URZ+0x19c40], R2 ;  /* 0x019c4002040075a7 */ /* 0x0044e4000800017f */
[----:B---3--:R-:W-:Y:S05]  /*15640*/  @!P0 NANOSLEEP.SYNCS 0x989680 ;  /* 0x009896800000895d */ /* 0x008fea0003900000 */
[----:B------:R-:W3:Y:S02]  /*15650*/  @!P0 SYNCS.PHASECHK.TRANS64 P0, [R4+URZ+0x19c40], R2 ;  /* 0x019c4002040085a7 */ /* 0x000ee4000800007f */
[----:B---3--:R-:W-:Y:S05]  /*15660*/  @!P0 BRA `(.L_x_807) ;  /* 0xfffffffc00f08947 */ /* 0x008fea000383ffff */
[----:B------:R-:W-:Y:S05]  /*15670*/  BRA `(.L_x_864) ;  /* 0xffffffe0007c7947 */ /* 0x000fea000383ffff */
.L_x_815:
[----:B0-----:R0:W2:Y:S02]  /*15680*/  SYNCS.PHASECHK.TRANS64.TRYWAIT P1, [R3+URZ+0x19c70], R2 ;  /* 0x019c7002030075a7 */ /* 0x0010a4000802017f */
[----:B--2---:R-:W-:Y:S05]  /*15690*/  @!P1 NANOSLEEP.SYNCS 0x989680 ;  /* 0x009896800000995d */ /* 0x004fea0003900000 */
[----:B------:R-:W2:Y:S02]  /*156a0*/  @!P1 SYNCS.PHASECHK.TRANS64 P1, [R3+URZ+0x19c70], R2 ;  /* 0x019c7002030095a7 */ /* 0x000ea4000802007f */
[----:B--2---:R-:W-:Y:S05]  /*156b0*/  @!P1 BRA `(.L_x_815) ;  /* 0xfffffffc00f09947 */ /* 0x004fea000383ffff */
[----:B------:R-:W-:Y:S05]  /*156c0*/  BRA `(.L_x_865) ;  /* 0xffffffe400907947 */ /* 0x000fea000383ffff */
.L_x_817:
[----:B0-----:R0:W2:Y:S02]  /*156d0*/  SYNCS.PHASECHK.TRANS64.TRYWAIT P1, [R3+URZ+0x19c60], R2 ;  /* 0x019c6002030075a7 */ /* 0x0010a4000802017f */
[----:B--2---:R-:W-:Y:S05]  /*156e0*/  @!P1 NANOSLEEP.SYNCS 0x989680 ;  /* 0x009896800000995d */ /* 0x004fea0003900000 */
[----:B------:R-:W2:Y:S02]  /*156f0*/  @!P1 SYNCS.PHASECHK.TRANS64 P1, [R3+URZ+0x19c60], R2 ;  /* 0x019c6002030095a7 */ /* 0x000ea4000802007f */
[----:B--2---:R-:W-:Y:S05]  /*15700*/  @!P1 BRA `(.L_x_817) ;  /* 0xfffffffc00f09947 */ /* 0x004fea000383ffff */
[----:B------:R-:W-:Y:S05]  /*15710*/  BRA `(.L_x_866) ;  /* 0xffffffe400987947 */ /* 0x000fea000383ffff */
.L_x_824:
[----:B0-----:R0:W2:Y:S02]  /*15720*/  SYNCS.PHASECHK.TRANS64.TRYWAIT P1, [R3+URZ+0x19c70], R0 ;  /* 0x019c7000030075a7 */ /* 0x0010a4000802017f */
[----:B--2---:R-:W-:Y:S05]  /*15730*/  @!P1 NANOSLEEP.SYNCS 0x989680 ;  /* 0x009896800000995d */ /* 0x004fea0003900000 */
[----:B------:R-:W2:Y:S02]  /*15740*/  @!P1 SYNCS.PHASECHK.TRANS64 P1, [R3+URZ+0x19c70], R0 ;  /* 0x019c7000030095a7 */ /* 0x000ea4000802007f */
[----:B--2---:R-:W-:Y:S05]  /*15750*/  @!P1 BRA `(.L_x_824) ;  /* 0xfffffffc00f09947 */ /* 0x004fea000383ffff */
[----:B------:R-:W-:Y:S05]  /*15760*/  BRA `(.L_x_867) ;  /* 0xffffffe800f87947 */ /* 0x000fea000383ffff */
.L_x_826:
[----:B0-----:R0:W2:Y:S02]  /*15770*/  SYNCS.PHASECHK.TRANS64.TRYWAIT P1, [R3+URZ+0x19c60], R0 ;  /* 0x019c6000030075a7 */ /* 0x0010a4000802017f */
[----:B--2---:R-:W-:Y:S05]  /*15780*/  @!P1 NANOSLEEP.SYNCS 0x989680 ;  /* 0x009896800000995d */ /* 0x004fea0003900000 */
[----:B------:R-:W2:Y:S02]  /*15790*/  @!P1 SYNCS.PHASECHK.TRANS64 P1, [R3+URZ+0x19c60], R0 ;  /* 0x019c6000030095a7 */ /* 0x000ea4000802007f */
[----:B--2---:R-:W-:Y:S05]  /*157a0*/  @!P1 BRA `(.L_x_826) ;  /* 0xfffffffc00f09947 */ /* 0x004fea000383ffff */
[----:B------:R-:W-:Y:S05]  /*157b0*/  BRA `(.L_x_868) ;  /* 0xffffffe800fc7947 */ /* 0x000fea000383ffff */
.L_x_832:
[----:B0-----:R0:W2:Y:S02]  /*157c0*/  SYNCS.PHASECHK.TRANS64.TRYWAIT P0, [R6+URZ+0x19c20], R0 ;  /* 0x019c2000060075a7 */ /* 0x0010a4000800017f */
[----:B--2---:R-:W-:Y:S05]  /*157d0*/  @!P0 NANOSLEEP.SYNCS 0x989680 ;  /* 0x009896800000895d */ /* 0x004fea0003900000 */
[----:B------:R-:W2:Y:S02]  /*157e0*/  @!P0 SYNCS.PHASECHK.TRANS64 P0, [R6+URZ+0x19c20], R0 ;  /* 0x019c2000060085a7 */ /* 0x000ea4000800007f */
[----:B--2---:R-:W-:Y:S05]  /*157f0*/  @!P0 BRA `(.L_x_832) ;  /* 0xfffffffc00f08947 */ /* 0x004fea000383ffff */
[----:B------:R-:W-:Y:S05]  /*15800*/  BRA `(.L_x_869) ;  /* 0xfffffff000647947 */ /* 0x000fea000383ffff */
.L_x_833:
        /* <DEDUP_REMOVED lines=8> */
[----:B01-3--:R-:W-:Y:S05]  /*15890*/  WARPSYNC.COLLECTIVE R15, `(.L_x_871) ;  /* 0x000000000f087348 */ /* 0x00bfea0003c00000 */
[----:B-1----:R1:W2:Y:S02]  /*158a0*/  SHFL.IDX P6, R14, R13, R12, R11 ;  /* 0x0000000c0d0e7389 */ /* 0x0022a400000c000b */
[----:B0123--:R-:W-:Y:S01]  /*158b0*/  ENDCOLLECTIVE ;  /* 0x000000000000791b */ /* 0x00ffe20003800000 */
.L_x_871:
[----:B------:R-:W-:Y:S05]  /*158c0*/  BSYNC B0 ;  /* 0x0000000000007941 */ /* 0x000fea0003800000 */
.L_x_870:
[----:B------:R-:W-:Y:S05]  /*158d0*/  BRA `(.L_x_872) ;  /* 0xfffffff0004c7947 */ /* 0x000fea000383ffff */
.L_x_836:
[----:B------:R-:W-:Y:S01]  /*158e0*/  BSSY B1, `(.L_x_873) ;  /* 0x0000006000017945 */ /* 0x000fe20003800000 */
[----:B------:R-:W-:-:S07]  /*158f0*/  IMAD.MOV.U32 R15, RZ, RZ, -0x1 ;  /* 0xffffffffff0f7424 */ /* 0x000fce00078e00ff */
[----:B0--3--:R-:W-:Y:S05]  /*15900*/  WARPSYNC.COLLECTIVE R15, `(.L_x_874) ;  /* 0x000000000f0c7348 */ /* 0x009fea0003c00000 */
[----:B------:R-:W-:Y:S02]  /*15910*/  ELECT P6, UR62, PT ;  /* 0x00000000003e782f */ /* 0x000fe400038c0000 */
[----:B------:R-:W-:Y:S01]  /*15920*/  MOV R14, UR62 ;  /* 0x0000003e000e7c02 */ /* 0x000fe20008000f00 */
[----:B0--3--:R-:W-:Y:S10]  /*15930*/  ENDCOLLECTIVE ;  /* 0x000000000000791b */ /* 0x009ff40003800000 */
.L_x_874:
[----:B------:R-:W-:Y:S05]  /*15940*/  BSYNC B1 ;  /* 0x0000000000017941 */ /* 0x000fea0003800000 */
.L_x_873:
[----:B------:R-:W-:Y:S05]  /*15950*/  BRA `(.L_x_875) ;  /* 0xfffffff000447947 */ /* 0x000fea000383ffff */
.L_x_838:
[----:B0-----:R0:W1:Y:S02]  /*15960*/  SYNCS.PHASECHK.TRANS64.TRYWAIT P1, [R5+URZ], R4 ;  /* 0x00000004050075a7 */ /* 0x001064000802017f */
[----:B-1----:R-:W-:Y:S05]  /*15970*/  @!P1 NANOSLEEP.SYNCS 0x989680 ;  /* 0x009896800000995d */ /* 0x002fea0003900000 */
[----:B------:R-:W1:Y:S02]  /*15980*/  @!P1 SYNCS.PHASECHK.TRANS64 P1, [R5+URZ], R4 ;  /* 0x00000004050095a7 */ /* 0x000e64000802007f */
[----:B-1----:R-:W-:Y:S05]  /*15990*/  @!P1 BRA `(.L_x_838) ;  /* 0xfffffffc00f09947 */ /* 0x002fea000383ffff */
[----:B------:R-:W-:Y:S05]  /*159a0*/  BRA `(.L_x_876) ;  /* 0xfffffff000787947 */ /* 0x000fea000383ffff */
.L_x_839:
[----:B-1----:R1:W2:Y:S02]  /*159b0*/  SYNCS.PHASECHK.TRANS64.TRYWAIT P1, [R9+URZ], R0 ;  /* 0x00000000090075a7 */ /* 0x0022a4000802017f */
[----:B--2---:R-:W-:Y:S05]  /*159c0*/  @!P1 NANOSLEEP.SYNCS 0x989680 ;  /* 0x009896800000995d */ /* 0x004fea0003900000 */
[----:B------:R-:W2:Y:S02]  /*159d0*/  @!P1 SYNCS.PHASECHK.TRANS64 P1, [R9+URZ], R0 ;  /* 0x00000000090095a7 */ /* 0x000ea4000802007f */
[----:B--2---:R-:W-:Y:S05]  /*159e0*/  @!P1 BRA `(.L_x_839) ;  /* 0xfffffffc00f09947 */ /* 0x004fea000383ffff */
[----:B------:R-:W-:Y:S05]  /*159f0*/  BRA `(.L_x_877) ;  /* 0xfffffff0006c7947 */ /* 0x000fea000383ffff */
.L_x_841:
[----:B--2---:R2:W4:Y:S02]  /*15a00*/  SYNCS.PHASECHK.TRANS64.TRYWAIT P1, [R19+URZ+0x19c60], R4 ;  /* 0x019c6004130075a7 */ /* 0x004524000802017f */
[----:B----4-:R-:W-:Y:S05]  /*15a10*/  @!P1 NANOSLEEP.SYNCS 0x989680 ;  /* 0x009896800000995d */ /* 0x010fea0003900000 */
[----:B------:R-:W4:Y:S02]  /*15a20*/  @!P1 SYNCS.PHASECHK.TRANS64 P1, [R19+URZ+0x19c60], R4 ;  /* 0x019c6004130095a7 */ /* 0x000f24000802007f */
[----:B----4-:R-:W-:Y:S05]  /*15a30*/  @!P1 BRA `(.L_x_841) ;  /* 0xfffffffc00f09947 */ /* 0x010fea000383ffff */
[----:B------:R-:W-:Y:S05]  /*15a40*/  BRA `(.L_x_878) ;  /* 0xfffffff0006c7947 */ /* 0x000fea000383ffff */
.L_x_843:
[----:B----4-:R4:W0:Y:S02]  /*15a50*/  SYNCS.PHASECHK.TRANS64.TRYWAIT P1, [R7+URZ+0x19c60], R0 ;  /* 0x019c6000070075a7 */ /* 0x010824000802017f */
[----:B0-----:R-:W-:Y:S05]  /*15a60*/  @!P1 NANOSLEEP.SYNCS 0x989680 ;  /* 0x009896800000995d */ /* 0x001fea0003900000 */
[----:B------:R-:W0:Y:S02]  /*15a70*/  @!P1 SYNCS.PHASECHK.TRANS64 P1, [R7+URZ+0x19c60], R0 ;  /* 0x019c6000070095a7 */ /* 0x000e24000802007f */
[----:B0-----:R-:W-:Y:S05]  /*15a80*/  @!P1 BRA `(.L_x_843) ;  /* 0xfffffffc00f09947 */ /* 0x001fea000383ffff */
[----:B------:R-:W-:Y:S05]  /*15a90*/  BRA `(.L_x_879) ;  /* 0xfffffff0006c7947 */ /* 0x000fea000383ffff */
.L_x_845:
[----:B------:R0:W0:Y:S02]  /*15aa0*/  SYNCS.PHASECHK.TRANS64.TRYWAIT P0, [R19+URZ+0x19c80], R4 ;  /* 0x019c8004130075a7 */ /* 0x000024000800017f */
[----:B0-----:R-:W-:Y:S05]  /*15ab0*/  @!P0 NANOSLEEP.SYNCS 0x989680 ;  /* 0x009896800000895d */ /* 0x001fea0003900000 */
[----:B------:R-:W0:Y:S02]  /*15ac0*/  @!P0 SYNCS.PHASECHK.TRANS64 P0, [R19+URZ+0x19c80], R4 ;  /* 0x019c8004130085a7 */ /* 0x000e24000800007f */
[----:B0-----:R-:W-:Y:S05]  /*15ad0*/  @!P0 BRA `(.L_x_845) ;  /* 0xfffffffc00f08947 */ /* 0x001fea000383ffff */
[----:B------:R-:W-:Y:S05]  /*15ae0*/  BRA `(.L_x_846) ;  /* 0xfffffff000687947 */ /* 0x000fea000383ffff */
.L_x_880:
        /* <DEDUP_REMOVED lines=9> */
.L_x_2301:


//--------------------- .text._ZN7cutlass13device_kernelIN5flash11enable_sm90INS1_16FlashAttnFwdSm90INS1_25CollectiveMainloopFwdSm90ILi2EN4cute5tupleIJNS5_1CILi1EEES8_S8_EEENS6_IJNS7_ILi192EEENS7_ILi128EEENS7_ILi96EEEEEELi96ENS_12float_e4m3_tEfNS_4arch4Sm90ELb0ELb1ELb1ELb1ELb0ELb0ELb0ELb1ELb1ELb1ELb0ELb0EEENS1_21CollectiveEpilogueFwdINS6_IJSA_SC_SB_EEES9_NS_10bfloat16_tESG_Li384ELb1ELb1ELb0ELb1EEENS1_36VarlenDynamicPersistentTileSchedulerILi192ELi128ELi384ELi128ELb0ELb1ELb1ELb1ELb0ELb1EEEEEEEEEvNT_6ParamsE --------------------------
	.section	.text._ZN7cutlass13device_kernelIN5flash11enable_sm90INS1_16FlashAttnFwdSm90INS1_25CollectiveMainloopFwdSm90ILi2EN4cute5tupleIJNS5_1CILi1EEES8_S8_EEENS6_IJNS7_ILi192EEENS7_ILi128EEENS7_ILi96EEEEEELi96ENS_12float_e4m3_tEfNS_4arch4Sm90ELb0ELb1ELb1ELb1ELb0ELb0ELb0ELb1ELb1ELb1ELb0ELb0EEENS1_21CollectiveEpilogueFwdINS6_IJSA_SC_SB_EEES9_NS_10bfloat16_tESG_Li384ELb1ELb1ELb0ELb1EEENS1_36VarlenDynamicPersistentTileSchedulerILi192ELi128ELi384ELi128ELb0ELb1ELb1ELb1ELb0ELb1EEEEEEEEEvNT_6ParamsE,"ax",@progbits
	.align	128
.text._ZN7cutlass13device_kernelIN5flash11enable_sm90INS1_16FlashAttnFwdSm90INS1_25CollectiveMainloopFwdSm90ILi2EN4cute5tupleIJNS5_1CILi1EEES8_S8_EEENS6_IJNS7_ILi192EEENS7_ILi128EEENS7_ILi96EEEEEELi96ENS_12float_e4m3_tEfNS_4arch4Sm90ELb0ELb1ELb1ELb1ELb0ELb0ELb0ELb1ELb1ELb1ELb0ELb0EEENS1_21CollectiveEpilogueFwdINS6_IJSA_SC_SB_EEES9_NS_10bfloat16_tESG_Li384ELb1ELb1ELb0ELb1EEENS1_36VarlenDynamicPersistentTileSchedulerILi192ELi128ELi384ELi128ELb0ELb1ELb1ELb1ELb0ELb1EEEEEEEEEvNT_6ParamsE:
        .type           _ZN7cutlass13device_kernelIN5flash11enable_sm90INS1_16FlashAttnFwdSm90INS1_25CollectiveMainloopFwdSm90ILi2EN4cute5tupleIJNS5_1CILi1EEES8_S8_EEENS6_IJNS7_ILi192EEENS7_ILi128EEENS7_ILi96EEEEEELi96ENS_12float_e4m3_tEfNS_4arch4Sm90ELb0ELb1ELb1ELb1ELb0ELb0ELb0ELb1ELb1ELb1ELb0ELb0EEENS1_21CollectiveEpilogueFwdINS6_IJSA_SC_SB_EEES9_NS_10bfloat16_tESG_Li384ELb1ELb1ELb0ELb1EEENS1_36VarlenDynamicPersistentTileSchedulerILi192ELi128ELi384ELi128ELb0ELb1ELb1ELb1ELb0ELb1EEEEEEEEEvNT_6ParamsE,@function
        .size           _ZN7cutlass13device_kernelIN5flash11enable_sm90INS1_16FlashAttnFwdSm90INS1_25CollectiveMainloopFwdSm90ILi2EN4cute5tupleIJNS5_1CILi1EEES8_S8_EEENS6_IJNS7_ILi192EEENS7_ILi128EEENS7_ILi96EEEEEELi96ENS_12float_e4m3_tEfNS_4arch4Sm90ELb0ELb1ELb1ELb1ELb0ELb0ELb0ELb1ELb1ELb1ELb0ELb0EEENS1_21CollectiveEpilogueFwdINS6_IJSA_SC_SB_EEES9_NS_10bfloat16_tESG_Li384ELb1ELb1ELb0ELb1EEENS1_36VarlenDynamicPersistentTileSchedulerILi192ELi128ELi384ELi128ELb0ELb1ELb1ELb1ELb0ELb1EEEEEEEEEvNT_6ParamsE,(.L_x_2302 - _ZN7cutlass13device_kernelIN5flash11enable_sm90INS1_16FlashAttnFwdSm90INS1_25CollectiveMainloopFwdSm90ILi2EN4cute5tupleIJNS5_1CILi1EEES8_S8_EEENS6_IJNS7_ILi192EEENS7_ILi128EEENS7_ILi96EEEEEELi96ENS_12float_e4m3_tEfNS_4arch4Sm90ELb0ELb1ELb1ELb1ELb0ELb0ELb0ELb1ELb1ELb1ELb0ELb0EEENS1_21CollectiveEpilogueFwdINS6_IJSA_SC_SB_EEES9_NS_10bfloat16_tESG_Li384ELb1ELb1ELb0ELb1EEENS1_36VarlenDynamicPersistentTileSchedulerILi192ELi128ELi384ELi128ELb0ELb1ELb1ELb1ELb0ELb1EEEEEEEEEvNT_6ParamsE)
        .other          _ZN7cutlass13device_kernelIN5flash11enable_sm90INS1_16FlashAttnFwdSm90INS1_25CollectiveMainloopFwdSm90ILi2EN4cute5tupleIJNS5_1CILi1EEES8_S8_EEENS6_IJNS7_ILi192EEENS7_ILi128EEENS7_ILi96EEEEEELi96ENS_12float_e4m3_tEfNS_4arch4Sm90ELb0ELb1ELb1ELb1ELb0ELb0ELb0ELb1ELb1ELb1ELb0ELb0EEENS1_21CollectiveEpilogueFwdINS6_IJSA_SC_SB_EEES9_NS_10bfloat16_tESG_Li384ELb1ELb1ELb0ELb1EEENS1_36VarlenDynamicPersistentTileSchedulerILi192ELi128ELi384ELi128ELb0ELb1ELb1ELb1ELb0ELb1EEEEEEEEEvNT_6ParamsE,@"STO_CUDA_ENTRY STV_DEFAULT"
_ZN7cutlass13device_kernelIN5flash11enable_sm90INS1_16FlashAttnFwdSm90INS1_25CollectiveMainloopFwdSm90ILi2EN4cute5tupleIJNS5_1CILi1EEES8_S8_EEENS6_IJNS7_ILi192EEENS7_ILi128EEENS7_ILi96EEEEEELi96ENS_12float_e4m3_tEfNS_4arch4Sm90ELb0ELb1ELb1ELb1ELb0ELb0ELb0ELb1ELb1ELb1ELb0ELb0EEENS1_21CollectiveEpilogueFwdINS6_IJSA_SC_SB_EEES9_NS_10bfloat16_tESG_Li384ELb1ELb1ELb0ELb1EEENS1_36VarlenDynamicPersistentTileSchedulerILi192ELi128ELi384ELi128ELb0ELb1ELb1ELb1ELb0ELb1EEEEEEEEEvNT_6ParamsE:
        /* <DEDUP_REMOVED lines=18> */
.L_x_882:
[----:B------:R-:W-:Y:S05]  /*0120*/  BSYNC B0 ;  /* 0x0000000000007941 */ /* 0x000fea0003800000 */
.L_x_881:
        /* <DEDUP_REMOVED lines=41> */
.L_x_883:
        /* <DEDUP_REMOVED lines=22> */
.L_x_884:
        /* <DEDUP_REMOVED lines=18> */
.L_x_885:
        /* <DEDUP_REMOVED lines=22> */
.L_x_886:
        /* <DEDUP_REMOVED lines=22> */
.L_x_887:
[----:B------:R-:W-:Y:S01]  /*0900*/  PLOP3.LUT P0, PT, PT, PT, UP0, 0x80, 0x0 ;  /* 0x000000000000781c */ /* 0x000fe20003f0f008 */
[----:B------:R-:W-:Y:S01]  /*0910*/  UMOV UR38, 0x1 ;  /* 0x0000000100267882 */ /* 0x000fe20000000000 */
[----:B------:R-:W-:Y:S01]  /*0920*/  NOP ;  /* 0x0000000000007918 */ /* 0x000fe20000000000 */
[----:B------:R-:W-:Y:S01]  /*0930*/  USEL UR38, UR38, 0x2, !UP0 ;  /* 0x0000000226267887 */ /* 0x000fe2000c000000 */
[----:B------:R-:W-:Y:S01]  /*0940*/  ULDC.64 UR50, c[0x0][0x208] ;  /* 0x0000820000327ab9 */ /* 0x000fe20000000a00 */
[----:B012-4-:R-:W-:Y:S08]  /*0950*/  BAR.SYNC.DEFER_BLOCKING 0x0 ;  /* 0x0000000000007b1d */ /* 0x017ff00000010000 */
[----:B------:R-:W-:Y:S05]  /*0960*/  @!P0 BRA `(.L_x_888) ;  /* 0x00000108002c8947 */ /* 0x000fea0003800000 */
.L_x_889:
        /* <DEDUP_REMOVED lines=19> */
[----:B------:R-:W-:Y:S01]  /*0aa0*/  R2UR UR47, R11 ;  /* 0x000000000b2f72ca */ /* 0x000fe200000e0000 */
        /* <DEDUP_REMOVED lines=49> */
.L_x_985:
[----:B------:R-:W-:Y:S01]  /*0dc0*/  ULDC.64 UR6, c[0x0][0xa28] ;  /* 0x00028a0000067ab9 */ /* 0x000fe20000000a00 */
[----:B------:R-:W-:Y:S01]  /*0dd0*/  ULDC UR4, c[0x0][0x424] ;  /* 0x0001090000047ab9 */ /* 0x000fe20000000800 */
[----:B------:R-:W-:-:S04]  /*0de0*/  UISETP.NE.U32.AND UP0, UPT, UR6, URZ, UPT ;  /* 0x0000003f0600728c */ /* 0x000fc8000bf05070 */
[----:B------:R-:W-:-:S03]  /*0df0*/  UISETP.NE.AND.EX UP0, UPT, UR7, URZ, UPT, UP0 ;  /* 0x0000003f0700728c */ /* 0x000fc6000bf05300 */
[----:B------:R-:W-:Y:S02]  /*0e00*/  ULDC.64 UR6, c[0x0][0xa18] ;  /* 0x0002860000067ab9 */ /* 0x000fe40000000a00 */
[----:B------:R-:W-:Y:S01]  /*0e10*/  UISETP.NE.U32.AND UP1, UPT, UR6, URZ, UPT ;  /* 0x0000003f0600728c */ /* 0x000fe2000bf25070 */
[----:B------:R-:W-:-:S03]  /*0e20*/  PLOP3.LUT P0, PT, PT, PT, UP0, 0x80, 0x0 ;  /* 0x000000000000781c */ /* 0x000fc60003f0f008 */
[----:B------:R-:W-:-:S03]  /*0e30*/  UISETP.NE.AND.EX UP1, UPT, UR7, URZ, UPT, UP1 ;  /* 0x0000003f0700728c */ /* 0x000fc6000bf25310 */
[----:B------:R-:W-:Y:S02]  /*0e40*/  @UP0 ULDC.64 UR6, c[0x0][0xa28] ;  /* 0x00028a0000060ab9 */ /* 0x000fe40000000a00 */
[----:B------:R-:W-:Y:S01]  /*0e50*/  @UP0 UIMAD.WIDE UR6, UR47, 0x4, UR6 ;  /* 0x000000042f0608a5 */ /* 0x000fe2000f8e0206 */
[----:B------:R-:W-:-:S05]  /*0e60*/  PLOP3.LUT P2, PT, PT, PT, UP1, 0x80, 0x0 ;  /* 0x000000000000781c */ /* 0x000fca0003f4f018 */
[----:B------:R-:W-:Y:S01]  /*0e70*/  @UP1 ULDC.64 UR8, c[0x0][0xa18] ;  /* 0x0002860000081ab9 */ /* 0x000fe20000000a00 */
[----:B01-3--:R-:W-:Y:S02]  /*0e80*/  IMAD.U32 R2, RZ, RZ, UR6 ;  /* 0x00000006ff027e24 */ /* 0x00bfe4000f8e00ff */
[----:B----4-:R-:W-:Y:S01]  /*0e90*/  IMAD.U32 R3, RZ, RZ, UR7 ;  /* 0x00000007ff037e24 */ /* 0x010fe2000f8e00ff */
[----:B------:R-:W-:-:S04]  /*0ea0*/  @UP1 UIMAD.WIDE UR6, UR47, 0x4, UR8 ;  /* 0x000000042f0618a5 */ /* 0x000fc8000f8e0208 */
[----:B--2---:R-:W2:Y:S02]  /*0eb0*/  @P0 LDG.E R2, desc[UR50][R2.64] ;  /* 0x0000003202020981 */ /* 0x004ea4000c1e1900 */
[----:B------:R-:W-:Y:S02]  /*0ec0*/  IMAD.U32 R4, RZ, RZ, UR6 ;  /* 0x00000006ff047e24 */ /* 0x000fe4000f8e00ff */
[----:B------:R-:W-:Y:S01]  /*0ed0*/  IMAD.U32 R5, RZ, RZ, UR7 ;  /* 0x00000007ff057e24 */ /* 0x000fe2000f8e00ff */
[----:B------:R-:W-:-:S04]  /*0ee0*/  ULDC.64 UR6, c[0x0][0x418] ;  /* 0x0001060000067ab9 */ /* 0x000fc80000000a00 */
[----:B------:R-:W3:Y:S01]  /*0ef0*/  @P2 LDG.E R4, desc[UR50][R4.64] ;  /* 0x0000003204042981 */ /* 0x000ee2000c1e1900 */
[----:B------:R-:W-:Y:S01]  /*0f00*/  UISETP.NE.U32.AND UP0, UPT, UR6, URZ, UPT ;  /* 0x0000003f0600728c */ /* 0x000fe2000bf05070 */
[----:B------:R-:W-:Y:S01]  /*0f10*/  UMOV UR43, URZ ;  /* 0x0000003f002b7c82 */ /* 0x000fe20008000000 */
[----:B------:R-:W-:Y:S02]  /*0f20*/  ULDC UR39, c[0x0][0x288] ;  /* 0x0000a20000277ab9 */ /* 0x000fe40000000800 */
[----:B------:R-:W-:-:S03]  /*0f30*/  UISETP.NE.AND.EX UP0, UPT, UR7, URZ, UPT, UP0 ;  /* 0x0000003f0700728c */ /* 0x000fc6000bf05300 */
[----:B------:R-:W-:Y:S01]  /*0f40*/  ULDC.64 UR6, c[0x0][0xa20] ;  /* 0x0002880000067ab9 */ /* 0x000fe20000000a00 */
[----:B------:R-:W-:Y:S01]  /*0f50*/  USEL UR4, UR4, 0x1, UP0 ;  /* 0x0000000104047887 */ /* 0x000fe20008000000 */
[----:B------:R-:W-:Y:S01]  /*0f60*/  ISETP.NE.U32.AND P1, PT, RZ, UR6, PT ;  /* 0x00000006ff007c0c */ /* 0x000fe2000bf25070 */
[----:B------:R-:W-:Y:S02]  /*0f70*/  ULDC UR6, c[0x0][0x2f0] ;  /* 0x0000bc0000067ab9 */ /* 0x000fe40000000800 */
[----:B------:R-:W-:Y:S01]  /*0f80*/  UIMAD UR4, UR4, UR6, URZ ;  /* 0x00000006040472a4 */ /* 0x000fe2000f8e023f */
[----:B------:R-:W-:Y:S02]  /*0f90*/  ISETP.NE.AND.EX P1, PT, RZ, UR7, PT, P1 ;  /* 0x00000007ff007c0c */ /* 0x000fe4000bf25310 */
[----:B--2---:R-:W-:Y:S02]  /*0fa0*/  @P0 R2UR UR43, R2 ;  /* 0x00000000022b02ca */ /* 0x004fe400000e0000 */
        /* <DEDUP_REMOVED lines=15> */
.L_x_890:
[----:B------:R-:W-:Y:S01]  /*10a0*/  UMOV UR40, UR48 ;  /* 0x0000003000287c82 */ /* 0x000fe20008000000 */
[----:B------:R-:W-:Y:S01]  /*10b0*/  UMOV UR41, UR47 ;  /* 0x0000002f00297c82 */ /* 0x000fe20008000000 */
[----:B------:R-:W-:Y:S05]  /*10c0*/  @!P1 BRA `(.L_x_891) ;  /* 0x00000000001c9947 */ /* 0x000fea0003800000 */
[----:B------:R-:W-:Y:S02]  /*10d0*/  ULDC.64 UR6, c[0x0][0xa20] ;  /* 0x0002880000067ab9 */ /* 0x000fe40000000a00 */
[----:B------:R-:W-:-:S06]  /*10e0*/  UIMAD.WIDE UR6, UR47, 0x4, UR6 ;  /* 0x000000042f0678a5 */ /* 0x000fcc000f8e0206 */
[----:B------:R-:W-:Y:S02]  /*10f0*/  IMAD.U32 R2, RZ, RZ, UR6 ;  /* 0x00000006ff027e24 */ /* 0x000fe4000f8e00ff */
[----:B------:R-:W-:-:S05]  /*1100*/  IMAD.U32 R3, RZ, RZ, UR7 ;  /* 0x00000007ff037e24 */ /* 0x000fca000f8e00ff */
[----:B------:R-:W2:Y:S02]  /*1110*/  LDG.E R2, desc[UR50][R2.64] ;  /* 0x0000003202027981 */ /* 0x000ea4000c1e1900 */
[----:B--2---:R-:W-:Y:S01]  /*1120*/  R2UR UR4, R2 ;  /* 0x00000000020472ca */ /* 0x004fe200000e0000 */
[----:B------:R-:W-:-:S14]  /*1130*/  BRA `(.L_x_892) ;  /* 0x0000000000347947 */ /* 0x000fdc0003800000 */
.L_x_891:
        /* <DEDUP_REMOVED lines=13> */
.L_x_892:
[----:B------:R-:W-:Y:S01]  /*1210*/  ULDC UR6, c[0x0][0x448] ;  /* 0x0001120000067ab9 */ /* 0x000fe20000000800 */
[----:B------:R-:W-:Y:S02]  /*1220*/  UIMAD UR42, UR5, 0xc0, URZ ;  /* 0x000000c0052a78a4 */ /* 0x000fe4000f8e023f */
[----:B------:R-:W-:Y:S02]  /*1230*/  UISETP.NE.AND UP1, UPT, UR6, 0x1, UPT ;  /* 0x000000010600788c */ /* 0x000fe4000bf25270 */
[----:B------:R-:W-:Y:S02]  /*1240*/  UIADD3 UR8, UR42, 0xbf, URZ ;  /* 0x000000bf2a087890 */ /* 0x000fe4000fffe03f */
[----:B------:R-:W-:-:S03]  /*1250*/  UIADD3 UR43, -UR43, UR4, URZ ;  /* 0x000000042b2b7290 */ /* 0x000fc6000fffe13f */
[----:B------:R-:W-:Y:S01]  /*1260*/  ULDC.64 UR4, c[0x0][0x9e0] ;  /* 0x0002780000047ab9 */ /* 0x000fe20000000a00 */
[----:B------:R-:W-:Y:S02]  /*1270*/  UIADD3 UR9, UR43, 0x1, -UR39 ;  /* 0x000000012b097890 */ /* 0x000fe4000fffe827 */
[----:B------:R-:W-:Y:S01]  /*1280*/  UISETP.GE.AND UP0, UPT, UR5, 0x1, UPT ;  /* 0x000000010500788c */ /* 0x000fe2000bf06270 */
[----:B------:R-:W-:Y:S01]  /*1290*/  @UP1 ULDC UR6, c[0x0][0x44c] ;  /* 0x0001130000061ab9 */ /* 0x000fe20000000800 */
[----:B------:R-:W-:Y:S01]  /*12a0*/  @UP1 ULDC UR10, c[0x0][0x450] ;  /* 0x00011400000a1ab9 */ /* 0x000fe20000000800 */
[----:B------:R-:W-:-:S03]  /*12b0*/  UIMAD.WIDE.U32 UR6, UR8, UR6, URZ ;  /* 0x00000006080672a5 */ /* 0x000fc6000f8e003f */
[----:B------:R-:W-:Y:S01]  /*12c0*/  PLOP3.LUT P1, PT, PT, PT, UP0, 0x80, 0x0 ;  /* 0x000000000000781c */ /* 0x000fe20003f2f008 */
[----:B------:R-:W-:-:S04]  /*12d0*/  @UP1 USHF.R.U32.HI UR8, URZ, UR10, UR7 ;  /* 0x0000000a3f081299 */ /* 0x000fc80008011607 */
[----:B------:R-:W-:-:S04]  /*12e0*/  UIADD3 UR8, UR9, UR8, URZ ;  /* 0x0000000809087290 */ /* 0x000fc8000fffe03f */
[----:B------:R-:W-:-:S06]  /*12f0*/  UIADD3 UR4, UR8, UR4, URZ ;  /* 0x0000000408047290 */ /* 0x000fcc000fffe03f */
[----:B------:R-:W-:Y:S01]  /*1300*/  IMAD.U32 R0, RZ, RZ, UR4 ;  /* 0x00000004ff007e24 */ /* 0x000fe2000f8e00ff */
[----:B------:R-:W-:Y:S06]  /*1310*/  @!P1 BRA `(.L_x_893) ;  /* 0x0000000000409947 */ /* 0x000fec0003800000 */
        /* <DEDUP_REMOVED lines=10> */
.L_x_894:
[----:B------:R-:W-:-:S11]  /*13c0*/  UISETP.NE.AND UP0, UPT, UR5, 0x1, UPT ;  /* 0x000000010500788c */ /* 0x000fd6000bf05270 */
[----:B------:R-:W-:Y:S02]  /*13d0*/  @UP0 ULDC.64 UR8, c[0x0][0x9e8] ;  /* 0x00027a0000080ab9 */ /* 0x000fe40000000a00 */
[----:B------:R-:W-:-:S04]  /*13e0*/  UIMAD.WIDE.U32 UR6, UR4, UR8, URZ ;  /* 0x00000008040672a5 */ /* 0x000fc8000f8e003f */
[----:B------:R-:W-:-:S12]  /*13f0*/  @UP0 USHF.R.U32.HI UR4, URZ, UR9, UR7 ;  /* 0x000000093f040299 */ /* 0x000fd80008011607 */
.L_x_895:
[----:B------:R-:W-:-:S06]  /*1400*/  UIMAD UR4, UR4, UR5, UR5 ;  /* 0x00000005040472a4 */ /* 0x000fcc000f8e0205 */
[----:B------:R-:W-:-:S07]  /*1410*/  VIMNMX R0, R0, UR4, PT ;  /* 0x0000000400007c48 */ /* 0x000fce000bfe0100 */
.L_x_893:
[----:B------:R-:W-:Y:S01]  /*1420*/  UIADD3 UR4, UR43, 0x7f, URZ ;  /* 0x0000007f2b047890 */ /* 0x000fe2000fffe03f */
        /* <DEDUP_REMOVED lines=10> */
[----:B------:R-:W-:-:S02]  /*14d0*/  UIADD3 UR53, UR43, -UR39, URZ ;  /* 0x800000272b357290 */ /* 0x000fc4000fffe03f */
        /* <DEDUP_REMOVED lines=17> */
.L_x_897:
[----:B------:R-:W-:-:S11]  /*15f0*/  UISETP.NE.AND UP0, UPT, UR5, 0x1, UPT ;  /* 0x000000010500788c */ /* 0x000fd6000bf05270 */
[----:B------:R-:W-:Y:S02]  /*1600*/  @UP0 ULDC.64 UR10, c[0x0][0x9e8] ;  /* 0x00027a00000a0ab9 */ /* 0x000fe40000000a00 */
[----:B------:R-:W-:-:S04]  /*1610*/  UIMAD.WIDE.U32 UR6, UR4, UR10, URZ ;  /* 0x0000000a040672a5 */ /* 0x000fc8000f8e003f */
[----:B------:R-:W-:-:S12]  /*1620*/  @UP0 USHF.R.U32.HI UR4, URZ, UR11, UR7 ;  /* 0x0000000b3f040299 */ /* 0x000fd80008011607 */
.L_x_898:
[----:B------:R-:W-:-:S04]  /*1630*/  UIMAD UR4, UR4, UR5, URZ ;  /* 0x00000005040472a4 */ /* 0x000fc8000f8e023f */
[----:B------:R-:W-:-:S04]  /*1640*/  UISETP.LT.AND UP0, UPT, UR9, UR4, UPT ;  /* 0x000000040900728c */ /* 0x000fc8000bf01270 */
[----:B------:R-:W-:-:S12]  /*1650*/  USEL UR9, UR9, UR4, !UP0 ;  /* 0x0000000409097287 */ /* 0x000fd8000c000000 */
.L_x_896:
        /* <DEDUP_REMOVED lines=9> */
[----:B------:R-:W-:Y:S01]  /*16f0*/  IMAD.MOV.U32 R8, RZ, RZ, RZ ;  /* 0x000000ffff087224 */ /* 0x000fe200078e00ff */
[----:B------:R-:W-:-:S02]  /*1700*/  CS2R R10, SRZ ;  /* 0x00000000000a7805 */ /* 0x000fc4000001ff00 */
[----:B------:R-:W-:Y:S01]  /*1710*/  CS2R R126, SRZ ;  /* 0x00000000007e7805 */ /* 0x000fe2000001ff00 */
[----:B------:R-:W-:Y:S01]  /*1720*/  UISETP.LT.AND UP0, UPT, URZ, UR4, UPT ;  /* 0x000000043f00728c */ /* 0x000fe2000bf01270 */
[----:B------:R-:W-:Y:S02]  /*1730*/  CS2R R124, SRZ ;  /* 0x00000000007c7805 */ /* 0x000fe4000001ff00 */
[----:B------:R-:W-:Y:S02]  /*1740*/  CS2R R12, SRZ ;  /* 0x00000000000c7805 */ /* 0x000fe4000001ff00 */
[----:B------:R-:W-:Y:S01]  /*1750*/  CS2R R14, SRZ ;  /* 0x00000000000e7805 */ /* 0x000fe2000001ff00 */
[----:B------:R-:W-:Y:S01]  /*1760*/  USEL UR44, URZ, UR4, !UP0 ;  /* 0x000000043f2c7287 */ /* 0x000fe2000c000000 */
[----:B------:R-:W-:Y:S02]  /*1770*/  CS2R R118, SRZ ;  /* 0x0000000000767805 */ /* 0x000fe4000001ff00 */
[----:B------:R-:W-:-:S02]  /*1780*/  CS2R R116, SRZ ;  /* 0x0000000000747805 */ /* 0x000fc4000001ff00 */
[----:B------:R-:W-:Y:S02]  /*1790*/  CS2R R20, SRZ ;  /* 0x0000000000147805 */ /* 0x000fe4000001ff00 */
[----:B------:R-:W-:Y:S02]  /*17a0*/  CS2R R28, SRZ ;  /* 0x00000000001c7805 */ /* 0x000fe4000001ff00 */
[----:B------:R-:W-:Y:S02]  /*17b0*/  CS2R R110, SRZ ;  /* 0x00000000006e7805 */ /* 0x000fe4000001ff00 */
[----:B------:R-:W-:Y:S02]  /*17c0*/  ISETP.GT.AND P1, PT, R88, UR44, PT ;  /* 0x0000002c58007c0c */ /* 0x000fe4000bf24270 */
        /* <DEDUP_REMOVED lines=43> */
.L_x_900:
        /* <DEDUP_REMOVED lines=56> */
.L_x_1091:
[----:B------:R-:W-:Y:S05]  /*1e00*/  @!P0 BRA `(.L_x_902) ;  /* 0x0000000000048947 */ /* 0x000fea0003800000 */
[----:B------:R-:W-:Y:S01]  /*1e10*/  BPT.TRAP 0x1 ;  /* 0x000000040000795c */ /* 0x000fe20000300000 */
.L_x_902:
[----:B------:R-:W-:Y:S02]  /*1e20*/  IMAD.U32 R90, RZ, RZ, UR49 ;  /* 0x00000031ff5a7e24 */ /* 0x000fe4000f8e00ff */
[----:B0-----:R-:W-:-:S03]  /*1e30*/  IMAD.U32 R3, RZ, RZ, UR52 ;  /* 0x00000034ff037e24 */ /* 0x001fc6000f8e00ff */
[----:B------:R-:W-:Y:S02]  /*1e40*/  LEA R90, R90, UR46, 0x3 ;  /* 0x0000002e5a5a7c11 */ /* 0x000fe4000f8e18ff */
[----:B------:R-:W-:-:S04]  /*1e50*/  SHF.L.U32 R3, R3, 0x1f, RZ ;  /* 0x0000001f03037819 */ /* 0x000fc800000006ff */
[----:B------:R0:W1:Y:S01]  /*1e60*/  SYNCS.PHASECHK.TRANS64.TRYWAIT P2, [R90+URZ+0x19c30], R3 ;  /* 0x019c30035a0075a7 */ /* 0x000062000804017f */
[----:B------:R-:W-:Y:S05]  /*1e70*/  @!P0 BRA `(.L_x_903) ;  /* 0x0000000000048947 */ /* 0x000fea0003800000 */
[----:B------:R-:W-:Y:S01]  /*1e80*/  BPT.TRAP 0x1 ;  /* 0x000000040000795c */ /* 0x000fe20000300000 */
.L_x_903:
[----:B------:R-:W2:Y:S02]  /*1e90*/  S2R R2, SR_TID.X ;  /* 0x0000000000027919 */ /* 0x000ea40000002100 */
[----:B--2---:R-:W-:Y:S01]  /*1ea0*/  LOP3.LUT P1, RZ, R2, 0x7f, RZ, 0xc0, !PT ;  /* 0x0000007f02ff7812 */ /* 0x004fe2000782c0ff */
[----:B-1----:R-:W-:-:S12]  /*1eb0*/  @P2 BRA `(.L_x_904) ;  /* 0x0000000000082947 */ /* 0x002fd80003800000 */
[----:B------:R-:W1:Y:S02]  /*1ec0*/  SYNCS.PHASECHK.TRANS64.TRYWAIT P2, [R90+URZ+0x19c30], R3 ;  /* 0x019c30035a0075a7 */ /* 0x000e64000804017f */
[----:B-1----:R-:W-:Y:S05]  /*1ed0*/  @!P2 BRA `(.L_x_905) ;  /* 0x0000014c0060a947 */ /* 0x002fea0003800000 */
.L_x_904:
        /* <DEDUP_REMOVED lines=36> */
[----:B------:R-:W-:Y:S02]  /*2120*/  VIADD R24, R17, UR42 ;  /* 0x0000002a11187c36 */ /* 0x000fe40008000000 */
[C---:B------:R-:W-:Y:S01]  /*2130*/  FMUL.FTZ R89, R0.reuse, R25 ;  /* 0x0000001900597220 */ /* 0x040fe20000410000 */
[C---:B------:R-:W-:Y:S01]  /*2140*/  FMUL.FTZ R20, R0.reuse, R47 ;  /* 0x0000002f00147220 */ /* 0x040fe20000410000 */
[----:B------:R-:W-:Y:S01]  /*2150*/  FMUL.FTZ R47, R0, R71 ;  /* 0x00000047002f7220 */ /* 0x000fe20000410000 */
[----:B------:R-:W-:-:S04]  /*2160*/  @P2 IMAD.HI.U32 R25, R24, UR6, RZ ;  /* 0x0000000618192c27 */ /* 0x000fc8000f8e00ff */
[C---:B------:R-:W-:Y:S01]  /*2170*/  FMUL.FTZ R71, R0.reuse, R72 ;  /* 0x0000004800477220 */ /* 0x040fe20000410000 */
[C---:B------:R-:W-:Y:S01]  /*2180*/  FMUL.FTZ R72, R0.reuse, R73 ;  /* 0x0000004900487220 */ /* 0x040fe20000410000 */
[----:B------:R-:W-:Y:S01]  /*2190*/  @UP0 ULDC UR6, c[0x0][0x450] ;  /* 0x0001140000060ab9 */ /* 0x000fe20000000800 */
[----:B------:R-:W-:Y:S01]  /*21a0*/  IMAD.MOV.U32 R73, RZ, RZ, R24 ;  /* 0x000000ffff497224 */ /* 0x000fe200078e0018 */
[----:B------:R-:W-:Y:S01]  /*21b0*/  @P3 SHF.R.U32.HI R73, RZ, UR6, R25 ;  /* 0x00000006ff493c19 */ /* 0x000fe20008011619 */
[----:B------:R-:W-:Y:S02]  /*21c0*/  IMAD.MOV.U32 R25, RZ, RZ, -0x80 ;  /* 0xffffff80ff197424 */ /* 0x000fe400078e00ff */
[C---:B------:R-:W-:Y:S01]  /*21d0*/  FMUL.FTZ R6, R0.reuse, R30 ;  /* 0x0000001e00067220 */ /* 0x040fe20000410000 */
[C---:B------:R-:W-:Y:S01]  /*21e0*/  FMUL.FTZ R7, R0.reuse, R35 ;  /* 0x0000002300077220 */ /* 0x040fe20000410000 */
[C---:B------:R-:W-:Y:S01]  /*21f0*/  FMUL.FTZ R30, R0.reuse, R32 ;  /* 0x00000020001e7220 */ /* 0x040fe20000410000 */
[C---:B------:R-:W-:Y:S01]  /*2200*/  FMUL.FTZ R35, R0.reuse, R59 ;  /* 0x0000003b00237220 */ /* 0x040fe20000410000 */
[C---:B------:R-:W-:Y:S01]  /*2210*/  FMUL.FTZ R32, R0.reuse, R36 ;  /* 0x0000002400207220 */ /* 0x040fe20000410000 */
[C---:B------:R-:W-:Y:S01]  /*2220*/  FMUL.FTZ R11, R0.reuse, R79 ;  /* 0x0000004f000b7220 */ /* 0x040fe20000410000 */
[----:B------:R-:W0:Y:S01]  /*2230*/  SHFL.IDX PT, R59, R73, RZ, 0x1c1f ;  /* 0x001c1fff493b7589 */ /* 0x000e2200000e0000 */
[----:B------:R-:W-:Y:S01]  /*2240*/  FMUL.FTZ R36, R0, R40 ;  /* 0x0000002800247220 */ /* 0x000fe20000410000 */
[----:B------:R-:W-:Y:S01]  /*2250*/  IMAD R79, R88, R25, 0x80 ;  /* 0x00000080584f7424 */ /* 0x000fe200078e0219 */
[----:B------:R-:W-:Y:S01]  /*2260*/  ULDC.64 UR6, c[0x0][0x9e0] ;  /* 0x0002780000067ab9 */ /* 0x000fe20000000a00 */
[C---:B------:R-:W-:Y:S01]  /*2270*/  FMUL.FTZ R91, R0.reuse, R28 ;  /* 0x0000001c005b7220 */ /* 0x040fe20000410000 */
        /* <DEDUP_REMOVED lines=26> */
[----:B------:R-:W-:-:S02]  /*2420*/  VIADD R57, R79, 0x1 ;  /* 0x000000014f397836 */ /* 0x000fc40000000000 */
        /* <DEDUP_REMOVED lines=25> */
[----:B------:R-:W-:Y:S01]  /*25c0*/  IMAD R58, R16, -0x2, R57 ;  /* 0xfffffffe103a7824 */ /* 0x000fe200078e0239 */
[----:B------:R-:W-:Y:S01]  /*25d0*/  PLOP3.LUT P2, PT, PT, PT, UP1, 0x40, 0x0 ;  /* 0x000000000000781c */ /* 0x000fe20003f4e818 */
[----:B------:R-:W-:Y:S01]  /*25e0*/  IMAD.U32 R61, RZ, RZ, UR39 ;  /* 0x00000027ff3d7e24 */ /* 0x000fe2000f8e00ff */
[----:B------:R-:W1:Y:S01]  /*25f0*/  MUFU.TANH R3, R3 ;  /* 0x0000000300037308 */ /* 0x000e620000002400 */
[----:B------:R-:W-:Y:S01]  /*2600*/  VIADD R57, R79, UR43 ;  /* 0x0000002b4f397c36 */ /* 0x000fe20008000000 */
[----:B------:R2:W-:Y:S01]  /*2610*/  @!P1 SYNCS.ARRIVE.TRANS64.RED.A1T0 RZ, [R90+URZ], RZ ;  /* 0x000000ff5aff99a7 */ /* 0x0005e2000810043f */
[----:B------:R-:W-:-:S02]  /*2620*/  LEA R78, R88, 0xffffff80, 0x7 ;  /* 0xffffff80584e7811 */ /* 0x000fc400078e38ff */
[----:B------:R-:W-:Y:S01]  /*2630*/  IADD3 R58, -R61, UR43, R58 ;  /* 0x0000002b3d3a7c10 */ /* 0x000fe2000fffe13a */
[----:B------:R-:W-:Y:S02]  /*2640*/  IMAD R82, R16, -0x2, R57 ;  /* 0xfffffffe10527824 */ /* 0x000fe400078e0239 */
[----:B------:R-:W3:Y:S02]  /*2650*/  MUFU.TANH R89, R89 ;  /* 0x0000005900597308 */ /* 0x000ee40000002400 */
[C---:B------:R-:W-:Y:S02]  /*2660*/  VIADD R83, R58.reuse, UR6 ;  /* 0x000000063a537c36 */ /* 0x040fe40008000000 */
[----:B------:R-:W-:-:S03]  /*2670*/  VIADD R86, R58, UR17 ;  /* 0x000000113a567c36 */ /* 0x000fc60008000000 */
[----:B0-----:R-:W-:Y:S01]  /*2680*/  VIADDMNMX R74, R59, R83, R82, PT ;  /* 0x000000533b4a7246 */ /* 0x001fe20003800152 */
[----:B------:R-:W0:Y:S01]  /*2690*/  MUFU.TANH R2, R2 ;  /* 0x0000000200027308 */ /* 0x000e220000002400 */
[----:B------:R-:W-:-:S07]  /*26a0*/  IMAD.IADD R75, R86, 0x1, R59 ;  /* 0x00000001564b7824 */ /* 0x000fce00078e023b */
        /* <DEDUP_REMOVED lines=62> */
[----:B------:R-:W-:Y:S01]  /*2a90*/  IMAD.U32 R58, RZ, RZ, UR39 ;  /* 0x00000027ff3a7e24 */ /* 0x000fe2000f8e00ff */
[----:B------:R-:W-:Y:S04]  /*2aa0*/  BSSY B0, `(.L_x_907) ;  /* 0x0000011000007945 */ /* 0x000fe80003800000 */
[----:B------:R-:W-:-:S04]  /*2ab0*/  IADD3 R57, -R58, UR43, R59 ;  /* 0x0000002b3a397c10 */ /* 0x000fc8000fffe13b */
        /* <DEDUP_REMOVED lines=10> */
.L_x_908:
[----:B------:R-:W-:-:S06]  /*2b60*/  UISETP.NE.AND UP2, UPT, UR7, 0x1, UPT ;  /* 0x000000010700788c */ /* 0x000fcc000bf45270 */
[----:B------:R-:W-:-:S05]  /*2b70*/  PLOP3.LUT P2, PT, PT, PT, UP2, 0x80, 0x0 ;  /* 0x000000000000781c */ /* 0x000fca0003f4f028 */
[----:B------:R-:W-:-:S08]  /*2b80*/  @UP2 ULDC.64 UR10, c[0x0][0x9e8] ;  /* 0x00027a00000a2ab9 */ /* 0x000fd00000000a00 */
[----:B------:R-:W-:-:S05]  /*2b90*/  @P2 IMAD.HI.U32 R58, R57, UR10, RZ ;  /* 0x0000000a393a2c27 */ /* 0x000fca000f8e00ff */
[----:B------:R-:W-:-:S07]  /*2ba0*/  @P2 SHF.R.U32.HI R57, RZ, UR11, R58 ;  /* 0x0000000bff392c19 */ /* 0x000fce000801163a */
.L_x_909:
[----:B------:R-:W-:Y:S05]  /*2bb0*/  BSYNC B0 ;  /* 0x0000000000007941 */ /* 0x000fea0003800000 */
.L_x_907:
[----:B------:R-:W-:-:S04]  /*2bc0*/  IMAD R57, R57, UR7, -R78 ;  /* 0x0000000739397c24 */ /* 0x000fc8000f8e0a4e */
[----:B------:R-:W-:-:S05]  /*2bd0*/  IMAD R57, R16, -0x2, R57 ;  /* 0xfffffffe10397824 */ /* 0x000fca00078e0239 */
[----:B------:R-:W-:Y:S02]  /*2be0*/  VIMNMX R75, R75, R57, !PT ;  /* 0x000000394b4b7248 */ /* 0x000fe40007fe0100 */
[----:B------:R-:W-:-:S07]  /*2bf0*/  VIADDMNMX R74, R57, UR7, R74, PT ;  /* 0x00000007394a7c46 */ /* 0x000fce000b80014a */
.L_x_906:
[C---:B------:R-:W-:Y:S01]  /*2c00*/  ISETP.GE.AND P4, PT, R79.reuse, 0x9, PT ;  /* 0x000000094f00780c */ /* 0x040fe20003f86270 */
[----:B------:R-:W1:Y:S01]  /*2c10*/  SHFL.IDX PT, R73, R73, 0x1, 0x1c1f ;  /* 0x003c1f0049497f89 */ /* 0x000e6200000e0000 */
        /* <DEDUP_REMOVED lines=137> */
[----:B------:R-:W-:Y:S02]  /*34b0*/  ISETP.GT.AND P3, PT, R75, 0x60, !P4 ;  /* 0x000000604b00780c */ /* 0x000fe40006764270 */
[----:B-1----:R-:W-:-:S02]  /*34c0*/  VIADDMNMX R69, R73, R83, R82, PT ;  /* 0x0000005349457246 */ /* 0x002fc40003800152 */
[----:B------:R-:W-:-:S03]  /*34d0*/  ISETP.LT.OR P3, PT, R74, 0x61, P3 ;  /* 0x000000614a00780c */ /* 0x000fc60001f61670 */
[----:B------:R-:W-:Y:S02]  /*34e0*/  @P4 LOP3.LUT R19, R19, 0x40, RZ, 0xfc, !PT ;  /* 0x0000004013134812 */ /* 0x000fe400078efcff */
[----:B------:R-:W-:Y:S02]  /*34f0*/  ISETP.GE.AND P4, PT, R79, 0x62, PT ;  /* 0x000000624f00780c */ /* 0x000fe40003f86270 */
[----:B------:R-:W-:Y:S02]  /*3500*/  LOP3.LUT R19, R19, 0xffffffdf, RZ, 0xc0, !PT ;  /* 0xffffffdf13137812 */ /* 0x000fe400078ec0ff */
[----:B------:R-:W-:Y:S01]  /*3510*/  FSEL R42, R71, -INF , !P3 ;  /* 0xff800000472a7808 */ /* 0x000fe20005800000 */
[----:B------:R-:W-:Y:S01]  /*3520*/  IMAD.IADD R71, R86, 0x1, R73 ;  /* 0x0000000156477824 */ /* 0x000fe200078e0249 */
[----:B------:R-:W-:-:S04]  /*3530*/  ISETP.GT.AND P3, PT, R75, 0x61, !P4 ;  /* 0x000000614b00780c */ /* 0x000fc80006764270 */
[----:B------:R-:W-:-:S03]  /*3540*/  ISETP.LT.OR P3, PT, R74, 0x62, P3 ;  /* 0x000000624a00780c */ /* 0x000fc60001f61670 */
[----:B------:R-:W-:Y:S02]  /*3550*/  @P4 LOP3.LUT R19, R19, 0x20, RZ, 0xfc, !PT ;  /* 0x0000002013134812 */ /* 0x000fe400078efcff */
[----:B------:R-:W-:Y:S02]  /*3560*/  ISETP.GE.AND P4, PT, R79, 0x69, PT ;  /* 0x000000694f00780c */ /* 0x000fe40003f86270 */
[----:B------:R-:W-:Y:S02]  /*3570*/  FSEL R46, R72, -INF , !P3 ;  /* 0xff800000482e7808 */ /* 0x000fe40005800000 */
[----:B------:R-:W-:Y:S02]  /*3580*/  LOP3.LUT R19, R19, 0xffffffef, RZ, 0xc0, !PT ;  /* 0xffffffef13137812 */ /* 0x000fe400078ec0ff */
        /* <DEDUP_REMOVED lines=9> */
[----:B------:R-:W-:Y:S02]  /*3620*/  ISETP.GE.AND P3, PT, R79, 0x71, PT ;  /* 0x000000714f00780c */ /* 0x000fe40003f66270 */
[----:B------:R-:W-:Y:S02]  /*3630*/  @P4 LOP3.LUT R19, R19, 0x4000000, RZ, 0xfc, !PT ;  /* 0x0400000013134812 */ /* 0x000fe400078efcff */
[----:B------:R-:W-:Y:S02]  /*3640*/  ISETP.GT.AND P4, PT, R75, 0x70, !P3 ;  /* 0x000000704b00780c */ /* 0x000fe40005f84270 */
[----:B------:R-:W-:Y:S02]  /*3650*/  LOP3.LUT R19, R19, 0xfffffffe, RZ, 0xc0, !PT ;  /* 0xfffffffe13137812 */ /* 0x000fe400078ec0ff */
[----:B------:R-:W-:-:S04]  /*3660*/  ISETP.LT.OR P4, PT, R74, 0x71, P4 ;  /* 0x000000714a00780c */ /* 0x000fc80002781670 */
        /* <DEDUP_REMOVED lines=36> */
.L_x_912:
[----:B------:R-:W-:-:S06]  /*38b0*/  UISETP.NE.AND UP2, UPT, UR7, 0x1, UPT ;  /* 0x000000010700788c */ /* 0x000fcc000bf45270 */
[----:B------:R-:W-:-:S05]  /*38c0*/  PLOP3.LUT P6, PT, PT, PT, UP2, 0x80, 0x0 ;  /* 0x000000000000781c */ /* 0x000fca0003fcf028 */
[----:B------:R-:W-:-:S08]  /*38d0*/  @UP2 ULDC.64 UR10, c[0x0][0x9e8] ;  /* 0x00027a00000a2ab9 */ /* 0x000fd00000000a00 */
[----:B------:R-:W-:Y:S01]  /*38e0*/  @P6 IMAD.HI.U32 R40, R38, UR10, RZ ;  /* 0x0000000a26286c27 */ /* 0x000fe2000f8e00ff */
[----:B------:R-:W-:-:S13]  /*38f0*/  PLOP3.LUT P6, PT, PT, PT, UP2, 0x80, 0x0 ;  /* 0x000000000000781c */ /* 0x000fda0003fcf028 */
[----:B------:R-:W-:-:S07]  /*3900*/  @P6 SHF.R.U32.HI R38, RZ, UR11, R40 ;  /* 0x0000000bff266c19 */ /* 0x000fce0008011628 */
.L_x_913:
[----:B------:R-:W-:Y:S05]  /*3910*/  BSYNC B0 ;  /* 0x0000000000007941 */ /* 0x000fea0003800000 */
.L_x_911:
[----:B------:R-:W-:-:S04]  /*3920*/  IMAD R73, R38, UR7, -R78 ;  /* 0x0000000726497c24 */ /* 0x000fc8000f8e0a4e */
[----:B------:R-:W-:-:S05]  /*3930*/  IMAD R38, R16, -0x2, R73 ;  /* 0xfffffffe10267824 */ /* 0x000fca00078e0249 */
[----:B------:R-:W-:Y:S02]  /*3940*/  VIMNMX R71, R71, R38, !PT ;  /* 0x0000002647477248 */ /* 0x000fe40007fe0100 */
[----:B------:R-:W-:-:S07]  /*3950*/  VIADDMNMX R69, R38, UR7, R69, PT ;  /* 0x0000000726457c46 */ /* 0x000fce000b800145 */
.L_x_910:
[----:B------:R-:W-:Y:S01]  /*3960*/  ISETP.GT.AND P2, PT, R71, 0x1, !P2 ;  /* 0x000000014700780c */ /* 0x000fe20005744270 */
[----:B------:R-:W-:Y:S01]  /*3970*/  ULDC UR10, c[0x0][0x988] ;  /* 0x00026200000a7ab9 */ /* 0x000fe20000000800 */
[----:B------:R-:W-:Y:S01]  /*3980*/  LOP3.LUT P6, RZ, R19, 0x8, RZ, 0xc0, !PT ;  /* 0x0000000813ff7812 */ /* 0x000fe200078cc0ff */
[----:B------:R-:W-:Y:S01]  /*3990*/  @UP0 ULDC UR14, c[0x0][0x44c] ;  /* 0x00011300000e0ab9 */ /* 0x000fe20000000800 */
[----:B------:R-:W-:Y:S01]  /*39a0*/  ISETP.LT.OR P2, PT, R69, 0x2, P2 ;  /* 0x000000024500780c */ /* 0x000fe20001741670 */
[----:B------:R-:W-:Y:S01]  /*39b0*/  UIMAD.WIDE.U32 UR14, UR42, UR14, URZ ;  /* 0x0000000e2a0e72a5 */ /* 0x000fe2000f8e003f */
[----:B------:R-:W-:Y:S01]  /*39c0*/  ISETP.GT.AND P3, PT, R71, 0x70, !P3 ;  /* 0x000000704700780c */ /* 0x000fe20005f64270 */
[----:B------:R-:W-:Y:S01]  /*39d0*/  @UP0 ULDC UR18, c[0x0][0x450] ;  /* 0x0001140000120ab9 */ /* 0x000fe20000000800 */
[----:B------:R-:W-:Y:S01]  /*39e0*/  FSEL R40, R4, -INF , !P2 ;  /* 0xff80000004287808 */ /* 0x000fe20005000000 */
[----:B------:R-:W-:Y:S01]  /*39f0*/  UMOV UR11, UR42 ;  /* 0x0000002a000b7c82 */ /* 0x000fe20008000000 */
[----:B------:R-:W-:Y:S01]  /*3a00*/  LOP3.LUT P2, RZ, R19, 0x2, RZ, 0xc0, !PT ;  /* 0x0000000213ff7812 */ /* 0x000fe2000784c0ff */
[----:B------:R-:W-:Y:S01]  /*3a10*/  @UP0 USHF.R.U32.HI UR11, URZ, UR18, UR15 ;  /* 0x000000123f0b0299 */ /* 0x000fe2000801160f */
[----:B------:R-:W-:-:S02]  /*3a20*/  ISETP.GT.AND P4, PT, R71, 0x71, !P4 ;  /* 0x000000714700780c */ /* 0x000fc40006784270 */
[----:B------:R-:W-:Y:S01]  /*3a30*/  ISETP.GT.AND P2, PT, R71, 0x8, !P2 ;  /* 0x000000084700780c */ /* 0x000fe20005744270 */
[----:B------:R-:W-:Y:S01]  /*3a40*/  UIADD3 UR53, UR53, UR11, URZ ;  /* 0x0000000b35357290 */ /* 0x000fe2000fffe03f */
[C---:B------:R-:W-:Y:S02]  /*3a50*/  ISETP.LT.OR P3, PT, R69.reuse, 0x71, P3 ;  /* 0x000000714500780c */ /* 0x040fe40001f61670 */
[----:B------:R-:W-:Y:S01]  /*3a60*/  ISETP.LT.OR P2, PT, R69, 0x9, P2 ;  /* 0x000000094500780c */ /* 0x000fe20001741670 */
[----:B------:R-:W-:Y:S01]  /*3a70*/  UIADD3 UR6, UR53, UR6, URZ ;  /* 0x0000000635067290 */ /* 0x000fe2000fffe03f */
[----:B------:R-:W-:Y:S02]  /*3a80*/  ISETP.GT.AND P5, PT, R71, 0x78, !P5 ;  /* 0x000000784700780c */ /* 0x000fe40006fa4270 */
[----:B------:R-:W-:Y:S02]  /*3a90*/  FSEL R38, R6, -INF , !P2 ;  /* 0xff80000006267808 */ /* 0x000fe40005000000 */
[----:B------:R-:W-:-:S02]  /*3aa0*/  LOP3.LUT P2, RZ, R19, 0x4, RZ, 0xc0, !PT ;  /* 0x0000000413ff7812 */ /* 0x000fc4000784c0ff */
[----:B------:R-:W-:Y:S02]  /*3ab0*/  FMNMX.FTZ R6, R72, R89, !PT ;  /* 0x0000005948067209 */ /* 0x000fe40007810000 */
[----:B------:R-:W-:Y:S02]  /*3ac0*/  ISETP.GT.AND P2, PT, R71, 0x9, !P2 ;  /* 0x000000094700780c */ /* 0x000fe40005744270 */
[C---:B------:R-:W-:Y:S02]  /*3ad0*/  ISETP.LT.OR P4, PT, R69.reuse, 0x72, P4 ;  /* 0x000000724500780c */ /* 0x040fe40002781670 */
[----:B------:R-:W-:Y:S02]  /*3ae0*/  ISETP.LT.OR P2, PT, R69, 0xa, P2 ;  /* 0x0000000a4500780c */ /* 0x000fe40001741670 */
[----:B------:R-:W-:Y:S02]  /*3af0*/  FSEL R15, R15, -INF , !P3 ;  /* 0xff8000000f0f7808 */ /* 0x000fe40005800000 */
[----:B------:R-:W-:-:S02]  /*3b00*/  FSEL R4, R5, -INF , !P2 ;  /* 0xff80000005047808 */ /* 0x000fc40005000000 */
        /* <DEDUP_REMOVED lines=17> */
[----:B------:R-:W-:-:S02]  /*3c20*/  LOP3.LUT P6, RZ, R19, 0x8000, RZ, 0xc0, !PT ;  /* 0x0000800013ff7812 */ /* 0x000fc400078cc0ff */
        /* <DEDUP_REMOVED lines=54> */
[C---:B------:R-:W-:Y:S02]  /*3f90*/  ISETP.LT.OR P2, PT, R69.reuse, 0x39, P2 ;  /* 0x000000394500780c */ /* 0x040fe40001741670 */
[----:B------:R-:W-:Y:S01]  /*3fa0*/  ISETP.LT.OR P5, PT, R69, 0x79, P5 ;  /* 0x000000794500780c */ /* 0x000fe20002fa1670 */
[----:B------:R-:W0:Y:S01]  /*3fb0*/  SHFL.BFLY PT, R5, R6, 0x2, 0x1f ;  /* 0x0c401f0006057f89 */ /* 0x000e2200000e0000 */
[----:B------:R-:W-:Y:S02]  /*3fc0*/  FSEL R28, R28, -INF , !P2 ;  /* 0xff8000001c1c7808 */ /* 0x000fe40005000000 */
[----:B------:R-:W-:Y:S02]  /*3fd0*/  ISETP.GT.AND P2, PT, R71, 0x39, !P6 ;  /* 0x000000394700780c */ /* 0x000fe40007744270 */
[----:B------:R-:W-:Y:S02]  /*3fe0*/  LOP3.LUT P6, RZ, R19, 0x10, RZ, 0xc0, !PT ;  /* 0x0000001013ff7812 */ /* 0x000fe400078cc0ff */
[----:B------:R-:W-:-:S02]  /*3ff0*/  ISETP.LT.OR P2, PT, R69, 0x3a, P2 ;  /* 0x0000003a4500780c */ /* 0x000fc40001741670 */
[----:B------:R-:W-:Y:S02]  /*4000*/  FSEL R14, R14, -INF , !P4 ;  /* 0xff8000000e0e7808 */ /* 0x000fe40006000000 */
        /* <DEDUP_REMOVED lines=15> */
[----:B0-----:R-:W-:Y:S01]  /*4100*/  FMNMX.FTZ R5, R73, R74, !PT ;  /* 0x0000004a49057209 */ /* 0x001fe20007810000 */
[----:B------:R-:W-:Y:S01]  /*4110*/  IMAD.U32 R74, RZ, RZ, UR10 ;  /* 0x0000000aff4a7e24 */ /* 0x000fe2000f8e00ff */
        /* <DEDUP_REMOVED lines=46> */
[----:B------:R-:W-:-:S01]  /*4400*/  FFMA.FTZ R72, R91, UR10, -R81 ;  /* 0x0000000a5b487c23 */ /* 0x000fc20008010851 */
[----:B------:R-:W-:Y:S01]  /*4410*/  FMNMX.FTZ R77, R79, R40, !PT ;  /* 0x000000284f4d7209 */ /* 0x000fe20007810000 */
[----:B------:R-:W-:Y:S01]  /*4420*/  MUFU.EX2 R73, R73 ;  /* 0x0000004900497308 */ /* 0x000fe20000000800 */
[----:B------:R-:W-:Y:S01]  /*4430*/  ISETP.GT.AND P2, PT, R71, 0x69, !P2 ;  /* 0x000000694700780c */ /* 0x000fe20005744270 */
[--C-:B------:R-:W-:Y:S01]  /*4440*/  FFMA.FTZ R75, R92, UR10, -R81.reuse ;  /* 0x0000000a5c4b7c23 */ /* 0x100fe20008010851 */
[----:B------:R-:W-:Y:S01]  /*4450*/  FMNMX.FTZ R77, R38, R77, !PT ;  /* 0x0000004d264d7209 */ /* 0x000fe20007810000 */
[--C-:B------:R-:W-:Y:S01]  /*4460*/  FFMA.FTZ R70, R70, UR10, -R81.reuse ;  /* 0x0000000a46467c23 */ /* 0x100fe20008010851 */
[----:B------:R-:W-:Y:S01]  /*4470*/  ISETP.LT.OR P2, PT, R69, 0x6a, P2 ;  /* 0x0000006a4500780c */ /* 0x000fe20001741670 */
[--C-:B------:R-:W-:Y:S01]  /*4480*/  FFMA.FTZ R67, R67, UR10, -R81.reuse ;  /* 0x0000000a43437c23 */ /* 0x100fe20008010851 */
[----:B------:R-:W-:Y:S01]  /*4490*/  FMNMX.FTZ R77, R4, R77, !PT ;  /* 0x0000004d044d7209 */ /* 0x000fe20007810000 */
[----:B------:R-:W-:Y:S01]  /*44a0*/  MUFU.EX2 R2, R2 ;  /* 0x0000000200027308 */ /* 0x000fe20000000800 */
[----:B------:R-:W-:Y:S01]  /*44b0*/  FSEL R11, R11, -INF , !P2 ;  /* 0xff8000000b0b7808 */ /* 0x000fe20005000000 */
        /* <DEDUP_REMOVED lines=11> */
[----:B------:R-:W-:-:S01]  /*4570*/  FFMA.FTZ R54, R54, UR10, -R81 ;  /* 0x0000000a36367c23 */ /* 0x000fc20008010851 */
[--C-:B------:R-:W-:Y:S01]  /*4580*/  FFMA.FTZ R55, R55, UR10, -R81.reuse ;  /* 0x0000000a37377c23 */ /* 0x100fe20008010851 */
[----:B------:R-:W-:Y:S01]  /*4590*/  FMNMX.FTZ R6, R9, R6, !PT ;  /* 0x0000000609067209 */ /* 0x000fe20007810000 */
[----:B------:R-:W0:Y:S01]  /*45a0*/  MUFU.EX2 R75, R75 ;  /* 0x0000004b004b7308 */ /* 0x000e220000000800 */
        /* <DEDUP_REMOVED lines=15> */
[----:B------:R-:W-:Y:S01]  /*46a0*/  FFMA.FTZ R3, R3, UR10, -R81 ;  /* 0x0000000a03037c23 */ /* 0x000fe20008010851 */
[----:B------:R-:W-:Y:S01]  /*46b0*/  MUFU.EX2 R70, R70 ;  /* 0x0000004600467308 */ /* 0x000fe20000000800 */
[----:B0-----:R-:W-:-:S02]  /*46c0*/  F2FP.SATFINITE.E4M3.F32.PACK_AB_MERGE_C R148, R75, R72, RZ ;  /* 0x000000484b94723e */ /* 0x001fc400048070ff */
[----:B------:R-:W-:Y:S02]  /*46d0*/  FMNMX.FTZ R63, R27, R6, !PT ;  /* 0x000000061b3f7209 */ /* 0x000fe40007810000 */
[----:B------:R-:W-:Y:S02]  /*46e0*/  F2FP.SATFINITE.E4M3.F32.PACK_AB_MERGE_C R148, R73, R2, R148 ;  /* 0x000000024994723e */ /* 0x000fe40004807094 */
[----:B------:R-:W-:Y:S01]  /*46f0*/  FMNMX.FTZ R63, R26, R63, !PT ;  /* 0x0000003f1a3f7209 */ /* 0x000fe20007810000 */
[----:B------:R-:W-:Y:S03]  /*4700*/  MUFU.EX2 R77, R74 ;  /* 0x0000004a004d7308 */ /* 0x000fe60000000800 */
[----:B------:R-:W-:Y:S01]  /*4710*/  FMNMX.FTZ R6, R28, R63, !PT ;  /* 0x0000003f1c067209 */ /* 0x000fe20007810000 */
[--C-:B------:R-:W-:Y:S01]  /*4720*/  FFMA.FTZ R63, R65, UR10, -R81.reuse ;  /* 0x0000000a413f7c23 */ /* 0x100fe20008010851 */
[----:B------:R-:W-:-:S02]  /*4730*/  FFMA.FTZ R65, R66, UR10, -R81 ;  /* 0x0000000a42417c23 */ /* 0x000fc40008010851 */
        /* <DEDUP_REMOVED lines=24> */
[----:B------:R-:W-:-:S01]  /*48c0*/  FFMA.FTZ R71, R48, UR10, -R81 ;  /* 0x0000000a30477c23 */ /* 0x000fc20008010851 */
[----:B------:R-:W-:Y:S01]  /*48d0*/  MUFU.EX2 R61, R61 ;  /* 0x0000003d003d7308 */ /* 0x000fe20000000800 */
[----:B0-----:R-:W-:Y:S02]  /*48e0*/  F2FP.SATFINITE.E4M3.F32.PACK_AB_MERGE_C R144, R63, R58, RZ ;  /* 0x0000003a3f90723e */ /* 0x001fe400048070ff */
[----:B------:R-:W-:Y:S02]  /*48f0*/  FMNMX.FTZ R69, R25, R6, !PT ;  /* 0x0000000619457209 */ /* 0x000fe40007810000 */
[----:B------:R-:W-:Y:S02]  /*4900*/  F2FP.SATFINITE.E4M3.F32.PACK_AB_MERGE_C R144, R64, R59, R144 ;  /* 0x0000003b4090723e */ /* 0x000fe40004807090 */
[----:B------:R-:W-:Y:S01]  /*4910*/  FMNMX.FTZ R6, R24, R69, !PT ;  /* 0x0000004518067209 */ /* 0x000fe20007810000 */
[----:B------:R-:W-:-:S01]  /*4920*/  FFMA.FTZ R69, R52, UR10, -R81 ;  /* 0x0000000a34457c23 */ /* 0x000fc20008010851 */
[----:B------:R-:W-:Y:S03]  /*4930*/  MUFU.EX2 R60, R60 ;  /* 0x0000003c003c7308 */ /* 0x000fe60000000800 */
[----:B------:R-:W0:Y:S05]  /*4940*/  SHFL.BFLY PT, R83, R6, 0x2, 0x1f ;  /* 0x0c401f0006537f89 */ /* 0x000e2a00000e0000 */
[----:B------:R-:W1:Y:S08]  /*4950*/  MUFU.EX2 R65, R65 ;  /* 0x0000004100417308 */ /* 0x000e700000000800 */
[----:B------:R-:W-:Y:S08]  /*4960*/  MUFU.EX2 R55, R55 ;  /* 0x0000003700377308 */ /* 0x000ff00000000800 */
[----:B------:R-:W-:Y:S01]  /*4970*/  MUFU.EX2 R56, R56 ;  /* 0x0000003800387308 */ /* 0x000fe20000000800 */
[----:B-1----:R-:W-:-:S02]  /*4980*/  F2FP.SATFINITE.E4M3.F32.PACK_AB_MERGE_C R146, R65, R60, RZ ;  /* 0x0000003c4192723e */ /* 0x002fc400048070ff */
[----:B0-----:R-:W-:Y:S01]  /*4990*/  FMNMX.FTZ R48, R6, R83, !PT ;  /* 0x0000005306307209 */ /* 0x001fe20007810000 */
[----:B------:R-:W-:-:S01]  /*49a0*/  FFMA.FTZ R83, R46, UR10, -R81 ;  /* 0x0000000a2e537c23 */ /* 0x000fc20008010851 */
[----:B------:R-:W-:-:S03]  /*49b0*/  F2FP.SATFINITE.E4M3.F32.PACK_AB_MERGE_C R146, R61, R62, R146 ;  /* 0x0000003e3d92723e */ /* 0x000fc60004807092 */
[----:B------:R-:W0:Y:S01]  /*49c0*/  SHFL.BFLY PT, R87, R48, 0x1, 0x1f ;  /* 0x0c201f0030577f89 */ /* 0x000e2200000e0000 */
[----:B------:R-:W-:Y:S08]  /*49d0*/  MUFU.EX2 R57, R57 ;  /* 0x0000003900397308 */ /* 0x000ff00000000800 */
[----:B------:R-:W-:Y:S08]  /*49e0*/  MUFU.EX2 R54, R54 ;  /* 0x0000003600367308 */ /* 0x000ff00000000800 */
[----:B------:R-:W-:Y:S01]  /*49f0*/  MUFU.EX2 R50, R50 ;  /* 0x0000003200327308 */ /* 0x000fe20000000800 */
[----:B0-----:R-:W-:Y:S01]  /*4a00*/  FMNMX.FTZ R6, R48, R87, !PT ;  /* 0x0000005730067209 */ /* 0x001fe20007810000 */
[----:B------:R-:W-:-:S06]  /*4a10*/  IMAD.U32 R87, RZ, RZ, UR10 ;  /* 0x0000000aff577e24 */ /* 0x000fcc000f8e00ff */
[----:B------:R-:W-:Y:S01]  /*4a20*/  MUFU.EX2 R71, R71 ;  /* 0x0000004700477308 */ /* 0x000fe20000000800 */
[C---:B------:R-:W-:Y:S01]  /*4a30*/  FSETP.NEU.FTZ.AND P2, PT, R6.reuse, -INF , PT ;  /* 0xff8000000600780b */ /* 0x040fe20003f5d000 */
[----:B------:R-:W-:-:S05]  /*4a40*/  FFMA.FTZ R46, R6, R87, -8 ;  /* 0xc1000000062e7423 */ /* 0x000fca0000010057 */
[----:B------:R-:W-:Y:S01]  /*4a50*/  FSEL R46, R46, RZ, P2 ;  /* 0x000000ff2e2e7208 */ /* 0x000fe20001000000 */
[----:B------:R-:W-:Y:S01]  /*4a60*/  MUFU.EX2 R44, R44 ;  /* 0x0000002c002c7308 */ /* 0x000fe20000000800 */
        /* <DEDUP_REMOVED lines=12> */
[----:B------:R-:W-:Y:S01]  /*4b30*/  MUFU.EX2 R34, R34 ;  /* 0x0000002200227308 */ /* 0x000fe20000000800 */
[----:B------:R-:W-:-:S01]  /*4b40*/  FFMA.FTZ R87, R9, UR10, -R46 ;  /* 0x0000000a09577c23 */ /* 0x000fc2000801082e */
[----:B------:R-:W-:Y:S01]  /*4b50*/  FADD.FTZ R33, R2, R73 ;  /* 0x0000004902217221 */ /* 0x000fe20000010000 */
[----:B------:R-:W-:-:S01]  /*4b60*/  FFMA.FTZ R9, R13, UR10, -R46 ;  /* 0x0000000a0d097c23 */ /* 0x000fc2000801082e */
[--C-:B------:R-:W-:Y:S01]  /*4b70*/  FFMA.FTZ R13, R27, UR10, -R46.reuse ;  /* 0x0000000a1b0d7c23 */ /* 0x100fe2000801082e */
[----:B------:R-:W-:-:S01]  /*4b80*/  FFMA.FTZ R27, R28, UR10, -R46 ;  /* 0x0000000a1c1b7c23 */ /* 0x000fc2000801082e */
[----:B------:R-:W-:Y:S01]  /*4b90*/  FADD.FTZ R28, R72, R33 ;  /* 0x00000021481c7221 */ /* 0x000fe20000010000 */
[----:B------:R-:W-:-:S01]  /*4ba0*/  FFMA.FTZ R40, R29, UR10, -R46 ;  /* 0x0000000a1d287c23 */ /* 0x000fc2000801082e */
[----:B------:R-:W0:Y:S01]  /*4bb0*/  MUFU.EX2 R79, R79 ;  /* 0x0000004f004f7308 */ /* 0x000e220000000800 */
[----:B------:R-:W-:-:S01]  /*4bc0*/  FFMA.FTZ R29, R35, UR10, -R46 ;  /* 0x0000000a231d7c23 */ /* 0x000fc2000801082e */
[----:B------:R-:W-:Y:S01]  /*4bd0*/  FADD.FTZ R35, R75, R28 ;  /* 0x0000001c4b237221 */ /* 0x000fe20000010000 */
[----:B------:R-:W-:-:S01]  /*4be0*/  FFMA.FTZ R7, R7, UR10, -R46 ;  /* 0x0000000a07077c23 */ /* 0x000fc2000801082e */
[--C-:B------:R-:W-:Y:S01]  /*4bf0*/  FFMA.FTZ R33, R37, UR10, -R46.reuse ;  /* 0x0000000a25217c23 */ /* 0x100fe2000801082e */
[----:B------:R-:W-:-:S01]  /*4c00*/  FFMA.FTZ R48, R39, UR10, -R46 ;  /* 0x0000000a27307c23 */ /* 0x000fc2000801082e */
[----:B------:R-:W-:Y:S01]  /*4c10*/  FADD.FTZ R28, R70, R35 ;  /* 0x00000023461c7221 */ /* 0x000fe20000010000 */
[----:B------:R-:W-:-:S01]  /*4c20*/  FFMA.FTZ R45, R45, UR10, -R46 ;  /* 0x0000000a2d2d7c23 */ /* 0x000fc2000801082e */
[----:B------:R-:W1:Y:S01]  /*4c30*/  MUFU.EX2 R38, R38 ;  /* 0x0000002600267308 */ /* 0x000e620000000800 */
[----:B------:R-:W-:-:S01]  /*4c40*/  FFMA.FTZ R47, R47, UR10, -R46 ;  /* 0x0000000a2f2f7c23 */ /* 0x000fc2000801082e */
[----:B------:R-:W-:Y:S01]  /*4c50*/  FADD.FTZ R28, R77, R28 ;  /* 0x0000001c4d1c7221 */ /* 0x000fe20000010000 */
[----:B------:R-:W-:-:S01]  /*4c60*/  FFMA.FTZ R49, R49, UR10, -R46 ;  /* 0x0000000a31317c23 */ /* 0x000fc2000801082e */
[--C-:B------:R-:W-:Y:S01]  /*4c70*/  FFMA.FTZ R51, R51, UR10, -R46.reuse ;  /* 0x0000000a33337c23 */ /* 0x100fe2000801082e */
[----:B------:R-:W-:-:S01]  /*4c80*/  FFMA.FTZ R53, R53, UR10, -R46 ;  /* 0x0000000a35357c23 */ /* 0x000fc2000801082e */
[----:B------:R-:W-:Y:S01]  /*4c90*/  FADD.FTZ R37, R67, R28 ;  /* 0x0000001c43257221 */ /* 0x000fe20000010000 */
[----:B------:R-:W-:-:S01]  /*4ca0*/  FFMA.FTZ R28, R41, UR10, -R46 ;  /* 0x0000000a291c7c23 */ /* 0x000fc2000801082e */
[----:B------:R-:W2:Y:S01]  /*4cb0*/  MUFU.EX2 R81, R81 ;  /* 0x0000005100517308 */ /* 0x000ea20000000800 */
[----:B0-----:R-:W-:-:S01]  /*4cc0*/  FADD.FTZ R35, R34, R79 ;  /* 0x0000004f22237221 */ /* 0x001fc20000010000 */
[----:B------:R-:W-:Y:S01]  /*4cd0*/  FADD.FTZ R66, R68, R37 ;  /* 0x0000002544427221 */ /* 0x000fe20000010000 */
[----:B------:R-:W-:Y:S01]  /*4ce0*/  F2FP.SATFINITE.E4M3.F32.PACK_AB_MERGE_C R41, R71, R50, RZ ;  /* 0x000000324729723e */ /* 0x000fe200048070ff */
[--C-:B------:R-:W-:Y:S01]  /*4cf0*/  FFMA.FTZ R11, R11, UR10, -R46.reuse ;  /* 0x0000000a0b0b7c23 */ /* 0x100fe2000801082e */
[----:B------:R-:W-:-:S01]  /*4d00*/  FFMA.FTZ R15, R15, UR10, -R46 ;  /* 0x0000000a0f0f7c23 */ /* 0x000fc2000801082e */
[----:B------:R-:W-:Y:S01]  /*4d10*/  FADD.FTZ R39, R59, R66 ;  /* 0x000000423b277221 */ /* 0x000fe20000010000 */
[----:B------:R-:W-:-:S01]  /*4d20*/  FFMA.FTZ R25, R25, UR10, -R46 ;  /* 0x0000000a19197c23 */ /* 0x000fc2000801082e */
[----:B------:R-:W0:Y:S01]  /*4d30*/  MUFU.EX2 R4, R4 ;  /* 0x0000000400047308 */ /* 0x000e220000000800 */
[----:B-1----:R-:W-:-:S01]  /*4d40*/  FADD.FTZ R52, R38, R35 ;  /* 0x0000002326347221 */ /* 0x002fc20000010000 */
[----:B------:R-:W-:Y:S01]  /*4d50*/  FADD.FTZ R39, R64, R39 ;  /* 0x0000002740277221 */ /* 0x000fe20000010000 */
[----:B------:R-:W-:-:S01]  /*4d60*/  FFMA.FTZ R35, R43, UR10, -R46 ;  /* 0x0000000a2b237c23 */ /* 0x000fc2000801082e */
[----:B------:R-:W-:-:S04]  /*4d70*/  FFMA.FTZ R24, R24, UR10, -R46 ;  /* 0x0000000a18187c23 */ /* 0x000fc8000801082e */
[----:B------:R-:W1:Y:S01]  /*4d80*/  MUFU.EX2 R7, R7 ;  /* 0x0000000700077308 */ /* 0x000e620000000800 */
[----:B--2---:R-:W-:-:S01]  /*4d90*/  FADD.FTZ R37, R81, R52 ;  /* 0x0000003451257221 */ /* 0x004fc20000010000 */
[----:B------:R-:W-:-:S04]  /*4da0*/  F2FP.SATFINITE.E4M3.F32.PACK_AB_MERGE_C R81, R81, R38, RZ ;  /* 0x000000265151723e */ /* 0x000fc800048070ff */
[----:B------:R-:W-:Y:S02]  /*4db0*/  F2FP.SATFINITE.E4M3.F32.PACK_AB_MERGE_C R149, R79, R34, R81 ;  /* 0x000000224f95723e */ /* 0x000fe40004807051 */
[----:B------:R-:W2:Y:S01]  /*4dc0*/  MUFU.EX2 R8, R8 ;  /* 0x0000000800087308 */ /* 0x000ea20000000800 */
[----:B0-----:R-:W-:-:S07]  /*4dd0*/  FADD.FTZ R52, R4, R37 ;  /* 0x0000002504347221 */ /* 0x001fce0000010000 */
        /* <DEDUP_REMOVED lines=10> */
[----:B------:R-:W-:Y:S01]  /*4e80*/  FADD.FTZ R60, R60, R39 ;  /* 0x000000273c3c7221 */ /* 0x000fe20000010000 */
[----:B------:R-:W-:-:S03]  /*4e90*/  F2FP.SATFINITE.E4M3.F32.PACK_AB_MERGE_C R87, R87, R8, RZ ;  /* 0x000000085757723e */ /* 0x000fc600048070ff */
[----:B------:R-:W-:Y:S01]  /*4ea0*/  FADD.FTZ R60, R65, R60 ;  /* 0x0000003c413c7221 */ /* 0x000fe20000010000 */
[----:B------:R-:W-:Y:S01]  /*4eb0*/  F2FP.SATFINITE.E4M3.F32.PACK_AB_MERGE_C R151, R7, R4, R87 ;  /* 0x000000040797723e */ /* 0x000fe20004807057 */
        /* <DEDUP_REMOVED lines=8> */
[----:B------:R-:W-:Y:S01]  /*4f40*/  F2FP.SATFINITE.E4M3.F32.PACK_AB_MERGE_C R37, R56, R55, RZ ;  /* 0x000000373825723e */ /* 0x000fe200048070ff */
[----:B------:R-:W-:-:S03]  /*4f50*/  FADD.FTZ R55, R55, R58 ;  /* 0x0000003a37377221 */ /* 0x000fc60000010000 */
[----:B------:R-:W-:Y:S01]  /*4f60*/  F2FP.SATFINITE.E4M3.F32.PACK_AB_MERGE_C R140, R54, R57, R37 ;  /* 0x00000039368c723e */ /* 0x000fe20004807025 */
[----:B------:R-:W-:-:S01]  /*4f70*/  FADD.FTZ R55, R56, R55 ;  /* 0x0000003738377221 */ /* 0x000fc20000010000 */
[----:B------:R-:W0:Y:S01]  /*4f80*/  MUFU.EX2 R20, R20 ;  /* 0x0000001400147308 */ /* 0x000e220000000800 */
[----:B-1----:R-:W-:-:S07]  /*4f90*/  FADD.FTZ R52, R21, R52 ;  /* 0x0000003415347221 */ /* 0x002fce0000010000 */
[----:B------:R-:W1:Y:S01]  /*4fa0*/  MUFU.EX2 R27, R27 ;  /* 0x0000001b001b7308 */ /* 0x000e620000000800 */
[----:B--2---:R-:W-:-:S07]  /*4fb0*/  FADD.FTZ R37, R13, R52 ;  /* 0x000000340d257221 */ /* 0x004fce0000010000 */
[----:B------:R-:W2:Y:S01]  /*4fc0*/  MUFU.EX2 R40, R40 ;  /* 0x0000002800287308 */ /* 0x000ea20000000800 */
[----:B0-----:R-:W-:-:S01]  /*4fd0*/  FADD.FTZ R54, R20, R37 ;  /* 0x0000002514367221 */ /* 0x001fc20000010000 */
[----:B------:R-:W-:-:S06]  /*4fe0*/  FFMA.FTZ R37, R14, UR10, -R46 ;  /* 0x0000000a0e257c23 */ /* 0x000fcc000801082e */
[----:B------:R-:W0:Y:S01]  /*4ff0*/  MUFU.EX2 R26, R26 ;  /* 0x0000001a001a7308 */ /* 0x000e220000000800 */
[----:B-1----:R-:W-:-:S07]  /*5000*/  FADD.FTZ R39, R27, R54 ;  /* 0x000000361b277221 */ /* 0x002fce0000010000 */
[----:B------:R-:W1:Y:S01]  /*5010*/  MUFU.EX2 R29, R29 ;  /* 0x0000001d001d7308 */ /* 0x000e620000000800 */
[----:B--2---:R-:W-:-:S01]  /*5020*/  FADD.FTZ R39, R40, R39 ;  /* 0x0000002728277221 */ /* 0x004fc20000010000 */
[----:B------:R-:W-:-:S04]  /*5030*/  F2FP.SATFINITE.E4M3.F32.PACK_AB_MERGE_C R27, R40, R27, RZ ;  /* 0x0000001b281b723e */ /* 0x000fc800048070ff */
[----:B------:R-:W-:Y:S02]  /*5040*/  F2FP.SATFINITE.E4M3.F32.PACK_AB_MERGE_C R147, R20, R13, R27 ;  /* 0x0000000d1493723e */ /* 0x000fe4000480701b */
        /* <DEDUP_REMOVED lines=11> */
[----:B------:R-:W-:Y:S02]  /*5100*/  F2FP.SATFINITE.E4M3.F32.PACK_AB_MERGE_C R141, R29, R26, R33 ;  /* 0x0000001a1d8d723e */ /* 0x000fe40004807021 */
[----:B------:R-:W0:Y:S01]  /*5110*/  MUFU.EX2 R35, R35 ;  /* 0x0000002300237308 */ /* 0x000e220000000800 */
[----:B-1----:R-:W-:Y:S01]  /*5120*/  F2FP.SATFINITE.E4M3.F32.PACK_AB_MERGE_C R142, R69, R44, R41 ;  /* 0x0000002c458e723e */ /* 0x002fe20004807029 */
[----:B------:R-:W-:-:S04]  /*5130*/  FADD.FTZ R44, R44, R55 ;  /* 0x000000372c2c7221 */ /* 0x000fc80000010000 */
[----:B------:R-:W-:Y:S02]  /*5140*/  FADD.FTZ R69, R69, R44 ;  /* 0x0000002c45457221 */ /* 0x000fe40000010000 */
[----:B------:R-:W1:Y:S01]  /*5150*/  MUFU.EX2 R45, R45 ;  /* 0x0000002d002d7308 */ /* 0x000e620000000800 */
[----:B--2---:R-:W-:-:S01]  /*5160*/  FADD.FTZ R12, R28, R21 ;  /* 0x000000151c0c7221 */ /* 0x004fc20000010000 */
[----:B------:R-:W-:-:S04]  /*5170*/  FADD.FTZ R50, R50, R69 ;  /* 0x0000004532327221 */ /* 0x000fc80000010000 */
[----:B------:R-:W-:Y:S02]  /*5180*/  FADD.FTZ R71, R71, R50 ;  /* 0x0000003247477221 */ /* 0x000fe40000010000 */
[----:B------:R-:W-:Y:S01]  /*5190*/  MUFU.EX2 R36, R36 ;  /* 0x0000002400247308 */ /* 0x000fe20000000800 */
[----:B0-----:R-:W-:-:S07]  /*51a0*/  FADD.FTZ R12, R35, R12 ;  /* 0x0000000c230c7221 */ /* 0x001fce0000010000 */
        /* <DEDUP_REMOVED lines=42> */
[----:B------:R-:W-:Y:S01]  /*5450*/  VIADD R2, R88, 0xfffffffe ;  /* 0xfffffffe58027836 */ /* 0x000fe20000000000 */
[----:B------:R-:W-:Y:S02]  /*5460*/  F2FP.SATFINITE.E4M3.F32.PACK_AB_MERGE_C R139, R8, R15, R7 ;  /* 0x0000000f088b723e */ /* 0x000fe40004807007 */
[----:B------:R-:W-:-:S01]  /*5470*/  FADD.FTZ R3, R24, R25 ;  /* 0x0000001918037221 */ /* 0x000fc20000010000 */
        /* <DEDUP_REMOVED lines=11> */
.L_x_915:
[----:B------:R-:W-:-:S11]  /*5530*/  UISETP.NE.AND UP2, UPT, UR7, 0x1, UPT ;  /* 0x000000010700788c */ /* 0x000fd6000bf45270 */
[----:B------:R-:W-:Y:S02]  /*5540*/  @UP2 ULDC.64 UR18, c[0x0][0x9e8] ;  /* 0x00027a0000122ab9 */ /* 0x000fe40000000a00 */
[----:B------:R-:W-:-:S04]  /*5550*/  UIMAD.WIDE.U32 UR14, UR11, UR18, URZ ;  /* 0x000000120b0e72a5 */ /* 0x000fc8000f8e003f */
[----:B------:R-:W-:-:S12]  /*5560*/  @UP2 USHF.R.U32.HI UR11, URZ, UR19, UR15 ;  /* 0x000000133f0b2299 */ /* 0x000fd8000801160f */
.L_x_916:
[----:B------:R-:W-:-:S04]  /*5570*/  UIMAD UR7, UR11, UR7, UR7 ;  /* 0x000000070b0772a4 */ /* 0x000fc8000f8e0207 */
[----:B------:R-:W-:-:S04]  /*5580*/  UISETP.LT.AND UP2, UPT, UR6, UR7, UPT ;  /* 0x000000070600728c */ /* 0x000fc8000bf41270 */
[----:B------:R-:W-:-:S12]  /*5590*/  USEL UR6, UR6, UR7, UP2 ;  /* 0x0000000706067287 */ /* 0x000fd80009000000 */
.L_x_914:
        /* <DEDUP_REMOVED lines=35> */
.L_x_935:
[----:B------:R-:W-:-:S04]  /*57d0*/  UIADD3 UR20, UR49, 0x1, URZ ;  /* 0x0000000131147890 */ /* 0x000fc8000fffe03f */
[----:B------:R-:W-:-:S04]  /*57e0*/  UISETP.NE.AND UP2, UPT, UR20, 0x2, UPT ;  /* 0x000000021400788c */ /* 0x000fc8000bf45270 */
[----:B------:R-:W-:Y:S02]  /*57f0*/  USEL UR21, URZ, 0x1, UP2 ;  /* 0x000000013f157887 */ /* 0x000fe40009000000 */
[----:B------:R-:W-:Y:S02]  /*5800*/  USEL UR20, UR20, URZ, UP2 ;  /* 0x0000003f14147287 */ /* 0x000fe40009000000 */
[----:B------:R-:W-:Y:S01]  /*5810*/  ULOP3.LUT UR21, UR52, UR21, URZ, 0x3c, !UPT ;  /* 0x0000001534157292 */ /* 0x000fe2000f8e3c3f */
[----:B------:R-:W-:Y:S11]  /*5820*/  @!P0 BRA `(.L_x_918) ;  /* 0x0000000000048947 */ /* 0x000ff60003800000 */
[----:B------:R-:W-:Y:S01]  /*5830*/  BPT.TRAP 0x1 ;  /* 0x000000040000795c */ /* 0x000fe20000300000 */
.L_x_918:
[----:B------:R-:W-:Y:S01]  /*5840*/  ULEA UR24, UR20, UR46, 0x3 ;  /* 0x0000002e14187291 */ /* 0x000fe2000f8e183f */
[----:B------:R-:W-:-:S05]  /*5850*/  IMAD.U32 R7, RZ, RZ, UR21 ;  /* 0x00000015ff077e24 */ /* 0x000fca000f8e00ff */
[----:B------:R-:W-:-:S04]  /*5860*/  SHF.L.U32 R7, R7, 0x1f, RZ ;  /* 0x0000001f07077819 */ /* 0x000fc800000006ff */
[----:B------:R0:W1:Y:S01]  /*5870*/  SYNCS.PHASECHK.TRANS64.TRYWAIT P2, [UR24+0x19c30], R7 ;  /* 0x019c3007ff0075a7 */ /* 0x0000620008040158 */
[----:B------:R-:W-:Y:S05]  /*5880*/  @!P0 BRA `(.L_x_919) ;  /* 0x0000000000048947 */ /* 0x000fea0003800000 */
[----:B------:R-:W-:Y:S01]  /*5890*/  BPT.TRAP 0x1 ;  /* 0x000000040000795c */ /* 0x000fe20000300000 */
.L_x_919:
[----:B-1----:R-:W-:Y:S05]  /*58a0*/  @P2 BRA `(.L_x_920) ;  /* 0x0000000000082947 */ /* 0x002fea0003800000 */
[----:B------:R-:W1:Y:S02]  /*58b0*/  SYNCS.PHASECHK.TRANS64.TRYWAIT P2, [UR24+0x19c30], R7 ;  /* 0x019c3007ff0075a7 */ /* 0x000e640008040158 */
[----:B-1----:R-:W-:Y:S05]  /*58c0*/  @!P2 BRA `(.L_x_921) ;  /* 0x0000011000f8a947 */ /* 0x002fea0003800000 */
.L_x_920:
        /* <DEDUP_REMOVED lines=17> */
.L_x_922:
[----:B------:R-:W-:Y:S01]  /*59e0*/  ULEA UR11, UR49, UR46, 0x3 ;  /* 0x0000002e310b7291 */ /* 0x000fe2000f8e183f */
[----:B01----:R-:W-:-:S05]  /*59f0*/  IMAD.U32 R7, RZ, RZ, UR52 ;  /* 0x00000034ff077e24 */ /* 0x003fca000f8e00ff */
[----:B------:R-:W-:-:S04]  /*5a00*/  SHF.L.U32 R7, R7, 0x1f, RZ ;  /* 0x0000001f07077819 */ /* 0x000fc800000006ff */
[----:B------:R0:W1:Y:S01]  /*5a10*/  SYNCS.PHASECHK.TRANS64.TRYWAIT P2, [UR11+0x19c50], R7 ;  /* 0x019c5007ff0075a7 */ /* 0x000062000804014b */
[----:B------:R-:W-:Y:S05]  /*5a20*/  @!P0 BRA `(.L_x_923) ;  /* 0x0000000000048947 */ /* 0x000fea0003800000 */
[----:B------:R-:W-:Y:S01]  /*5a30*/  BPT.TRAP 0x1 ;  /* 0x000000040000795c */ /* 0x000fe20000300000 */
.L_x_923:
[----:B-1----:R-:W-:Y:S05]  /*5a40*/  @P2 BRA `(.L_x_924) ;  /* 0x0000000000082947 */ /* 0x002fea0003800000 */
[----:B------:R-:W1:Y:S02]  /*5a50*/  SYNCS.PHASECHK.TRANS64.TRYWAIT P2, [UR11+0x19c50], R7 ;  /* 0x019c5007ff0075a7 */ /* 0x000e64000804014b */
[----:B-1----:R-:W-:Y:S05]  /*5a60*/  @!P2 BRA `(.L_x_925) ;  /* 0x0000011000a8a947 */ /* 0x002fea0003800000 */
.L_x_924:
[----:B------:R-:W-:Y:S01]  /*5a70*/  UIADD3 UR6, UR46, 0x3000, URZ ;  /* 0x000030002e067890 */ /* 0x000fe2000fffe03f */
[----:B------:R-:W-:Y:S01]  /*5a80*/  WARPGROUP.ARRIVE ;  /* 0x00000000000079c5 */ /* 0x000fe20000000000 */
[----:B------:R-:W-:Y:S01]  /*5a90*/  UMOV UR7, 0x40000040 ;  /* 0x4000004000077882 */ /* 0x000fe20000000000 */
[----:B------:R-:W-:Y:S01]  /*5aa0*/  PLOP3.LUT P2, PT, PT, PT, UP0, 0x80, 0x0 ;  /* 0x000000000000781c */ /* 0x000fe20003f4f008 */
[----:B------:R-:W-:Y:S01]  /*5ab0*/  USHF.R.U32.HI UR6, URZ, 0x4, UR6 ;  /* 0x000000043f067899 */ /* 0x000fe20008011606 */
[----:B------:R-:W-:Y:S01]  /*5ac0*/  PLOP3.LUT P3, PT, PT, PT, UP0, 0x80, 0x0 ;  /* 0x000000000000781c */ /* 0x000fe20003f6f008 */
[C---:B-1----:R-:W-:Y:S01]  /*5ad0*/  FMUL.FTZ R8, R0.reuse, R25 ;  /* 0x0000001900087220 */ /* 0x042fe20000410000 */
[C---:B------:R-:W-:Y:S01]  /*5ae0*/  FMUL.FTZ R25, R0.reuse, R36 ;  /* 0x0000002400197220 */ /* 0x040fe20000410000 */
[----:B------:R-:W-:Y:S01]  /*5af0*/  ULOP3.LUT UR6, UR6, 0x3fff, URZ, 0xc0, !UPT ;  /* 0x00003fff06067892 */ /* 0x000fe2000f8ec03f */
[C---:B------:R-:W-:Y:S01]  /*5b00*/  FMUL.FTZ R13, R0.reuse, R30 ;  /* 0x0000001e000d7220 */ /* 0x040fe20000410000 */
[C---:B------:R-:W-:Y:S01]  /*5b10*/  FMUL.FTZ R30, R0.reuse, R41 ;  /* 0x00000029001e7220 */ /* 0x040fe20000410000 */
[C---:B------:R-:W-:Y:S01]  /*5b20*/  FMUL.FTZ R21, R0.reuse, R34 ;  /* 0x0000002200157220 */ /* 0x040fe20000410000 */
[----:B------:R-:W-:Y:S01]  /*5b30*/  ULOP3.LUT UR6, UR6, 0x10000, URZ, 0xfc, !UPT ;  /* 0x0001000006067892 */ /* 0x000fe2000f8efc3f */
[C---:B------:R-:W-:Y:S01]  /*5b40*/  FMUL.FTZ R41, R0.reuse, R50 ;  /* 0x0000003200297220 */ /* 0x040fe20000410000 */
[C---:B------:R-:W-:Y:S01]  /*5b50*/  FMUL.FTZ R34, R0.reuse, R45 ;  /* 0x0000002d00227220 */ /* 0x040fe20000410000 */
[C---:B------:R-:W-:Y:S01]  /*5b60*/  FMUL.FTZ R50, R0.reuse, R59 ;  /* 0x0000003b00327220 */ /* 0x040fe20000410000 */
        /* <DEDUP_REMOVED lines=8> */
[C---:B0-----:R-:W-:Y:S01]  /*5bf0*/  FMUL.FTZ R7, R0.reuse, R24 ;  /* 0x0000001800077220 */ /* 0x041fe20000410000 */
[----:B------:R-:W-:Y:S01]  /*5c00*/  QGMMA.64x96x32.F32.E4M3.E4M3 R88, R148, gdesc[UR4], R88, gsb0 ;  /* 0x0160000494587df3 */ /* 0x000fe20008000858 */
[----:B------:R-:W-:Y:S01]  /*5c10*/  UIADD3 UR6, UR10, 0x2, URZ ;  /* 0x000000020a067890 */ /* 0x000fe2000fffe03f */
[C---:B------:R-:W-:Y:S01]  /*5c20*/  FMUL.FTZ R10, R0.reuse, R27 ;  /* 0x0000001b000a7220 */ /* 0x040fe20000410000 */
[----:B------:R-:W-:Y:S01]  /*5c30*/  UMOV UR7, 0x40000040 ;  /* 0x4000004000077882 */ /* 0x000fe20000000000 */
[C---:B------:R-:W-:Y:S01]  /*5c40*/  FMUL.FTZ R11, R0.reuse, R28 ;  /* 0x0000001c000b7220 */ /* 0x040fe20000410000 */
[C---:B------:R-:W-:Y:S01]  /*5c50*/  FMUL.FTZ R12, R0.reuse, R29 ;  /* 0x0000001d000c7220 */ /* 0x040fe20000410000 */
[C---:B------:R-:W-:Y:S01]  /*5c60*/  FMUL.FTZ R15, R0.reuse, R32 ;  /* 0x00000020000f7220 */ /* 0x040fe20000410000 */
[----:B------:R-:W-:Y:S01]  /*5c70*/  FMUL.FTZ R20, R0, R33 ;  /* 0x0000002100147220 */ /* 0x000fe20000410000 */
[----:B------:R-:W-:-:S02]  /*5c80*/  IMAD.SHL.U32 R74, R2, 0x80, RZ ;  /* 0x00000080024a7824 */ /* 0x000fc400078e00ff */
        /* <DEDUP_REMOVED lines=37> */
[----:B------:R-:W-:Y:S01]  /*5ee0*/  IADD3 R37, -R74, 0x1, RZ ;  /* 0x000000014a257810 */ /* 0x000fe20007ffe1ff */
        /* <DEDUP_REMOVED lines=8> */
[----:B------:R-:W0:Y:S08]  /*5f70*/  MUFU.TANH R7, R7 ;  /* 0x0000000700077308 */ /* 0x000e300000002400 */
[----:B------:R-:W1:Y:S08]  /*5f80*/  MUFU.TANH R8, R8 ;  /* 0x0000000800087308 */ /* 0x000e700000002400 */
        /* <DEDUP_REMOVED lines=69> */
[----:B------:R-:W-:Y:S01]  /*63e0*/  @P3 SHF.R.U32.HI R136, RZ, UR6, R36 ;  /* 0x00000006ff883c19 */ /* 0x000fe20008011624 */
[----:B------:R-:W-:Y:S01]  /*63f0*/  IMAD.U32 R36, RZ, RZ, UR24 ;  /* 0x00000018ff247e24 */ /* 0x000fe2000f8e00ff */
[----:B------:R-:W0:Y:S03]  /*6400*/  MUFU.TANH R67, R67 ;  /* 0x0000004300437308 */ /* 0x000e260000002400 */
[----:B------:R-:W-:Y:S01]  /*6410*/  @!P1 VIADD R36, R36, 0x19c40 ;  /* 0x00019c4024249836 */ /* 0x000fe20000000000 */
[----:B------:R-:W5:Y:S04]  /*6420*/  SHFL.IDX PT, R85, R136, RZ, 0x1c1f ;  /* 0x001c1fff88557589 */ /* 0x000f6800000e0000 */
[----:B------:R-:W-:Y:S01]  /*6430*/  @!P1 PRMT R36, RZ, 0x654, R36 ;  /* 0x00000654ff249816 */ /* 0x000fe20000000024 */
[----:B------:R-:W0:Y:S03]  /*6440*/  MUFU.TANH R68, R68 ;  /* 0x0000004400447308 */ /* 0x000e260000002400 */
[----:B------:R1:W-:Y:S05]  /*6450*/  @!P1 SYNCS.ARRIVE.TRANS64.RED.A1T0 RZ, [R36+URZ], RZ ;  /* 0x000000ff24ff99a7 */ /* 0x0003ea000810043f */
[----:B------:R-:W0:Y:S01]  /*6460*/  MUFU.TANH R69, R69 ;  /* 0x0000004500457308 */ /* 0x000e220000002400 */
[----:B-1----:R-:W-:-:S07]  /*6470*/  IMAD.U32 R36, RZ, RZ, UR39 ;  /* 0x00000027ff247e24 */ /* 0x002fce000f8e00ff */
[----:B------:R-:W1:Y:S01]  /*6480*/  MUFU.TANH R70, R70 ;  /* 0x0000004600467308 */ /* 0x000e620000002400 */
[----:B------:R-:W-:-:S05]  /*6490*/  IADD3 R37, -R36, UR43, R37 ;  /* 0x0000002b24257c10 */ /* 0x000fca000fffe125 */
[C---:B------:R-:W-:Y:S02]  /*64a0*/  VIADD R83, R37.reuse, UR23 ;  /* 0x0000001725537c36 */ /* 0x040fe40008000000 */
[----:B------:R-:W0:Y:S01]  /*64b0*/  MUFU.TANH R73, R73 ;  /* 0x0000004900497308 */ /* 0x000e220000002400 */
[----:B------:R-:W-:Y:S02]  /*64c0*/  VIADD R82, R37, UR17 ;  /* 0x0000001125527c36 */ /* 0x000fe40008000000 */
[--C-:B-----5:R-:W-:Y:S02]  /*64d0*/  IMAD.IADD R81, R83, 0x1, R85.reuse ;  /* 0x0000000153517824 */ /* 0x120fe400078e0255 */
[----:B------:R-:W-:-:S03]  /*64e0*/  IMAD.IADD R80, R82, 0x1, R85 ;  /* 0x0000000152507824 */ /* 0x000fc600078e0255 */
        /* <DEDUP_REMOVED lines=21> */
.L_x_928:
[----:B------:R-:W-:-:S05]  /*6640*/  IMAD.U32 R84, RZ, RZ, UR22 ;  /* 0x00000016ff547e24 */ /* 0x000fca000f8e00ff */
[----:B------:R-:W-:-:S13]  /*6650*/  ISETP.NE.AND P2, PT, R84, 0x1, PT ;  /* 0x000000015400780c */ /* 0x000fda0003f45270 */
[----:B------:R-:W1:Y:S02]  /*6660*/  @P2 LDC.64 R36, c[0x0][0x9e8] ;  /* 0x00027a00ff242b82 */ /* 0x000e640000000a00 */
[----:B-1----:R-:W-:-:S05]  /*6670*/  @P2 IMAD.HI.U32 R36, R85, R36, RZ ;  /* 0x0000002455242227 */ /* 0x002fca00078e00ff */
[----:B------:R-:W-:-:S07]  /*6680*/  @P2 SHF.R.U32.HI R85, RZ, R37, R36 ;  /* 0x00000025ff552219 */ /* 0x000fce0000011624 */
.L_x_929:
[----:B------:R-:W-:Y:S05]  /*6690*/  BSYNC B0 ;  /* 0x0000000000007941 */ /* 0x000fea0003800000 */
.L_x_927:
[----:B------:R-:W-:-:S04]  /*66a0*/  IMAD R85, R85, R84, -R74 ;  /* 0x0000005455557224 */ /* 0x000fc800078e0a4a */
[----:B------:R-:W-:-:S05]  /*66b0*/  IMAD R85, R16, -0x2, R85 ;  /* 0xfffffffe10557824 */ /* 0x000fca00078e0255 */
[----:B------:R-:W-:Y:S02]  /*66c0*/  VIADDMNMX R81, R85, R84, R81, PT ;  /* 0x0000005455517246 */ /* 0x000fe40003800151 */
[----:B------:R-:W-:-:S07]  /*66d0*/  VIMNMX R80, R80, R85, !PT ;  /* 0x0000005550507248 */ /* 0x000fce0007fe0100 */
.L_x_926:
        /* <DEDUP_REMOVED lines=115> */
.L_x_932:
[----:B------:R-:W-:-:S05]  /*6e10*/  IMAD.U32 R80, RZ, RZ, UR22 ;  /* 0x00000016ff507e24 */ /* 0x000fca000f8e00ff */
[----:B------:R-:W-:-:S13]  /*6e20*/  ISETP.NE.AND P3, PT, R80, 0x1, PT ;  /* 0x000000015000780c */ /* 0x000fda0003f65270 */
[----:B------:R-:W0:Y:S02]  /*6e30*/  @P3 LDC.64 R36, c[0x0][0x9e8] ;  /* 0x00027a00ff243b82 */ /* 0x000e240000000a00 */
[----:B0-----:R-:W-:-:S05]  /*6e40*/  @P3 IMAD.HI.U32 R36, R7, R36, RZ ;  /* 0x0000002407243227 */ /* 0x001fca00078e00ff */
[----:B------:R-:W-:-:S07]  /*6e50*/  @P3 SHF.R.U32.HI R7, RZ, R37, R36 ;  /* 0x00000025ff073219 */ /* 0x000fce0000011624 */
.L_x_933:
[----:B------:R-:W-:Y:S05]  /*6e60*/  BSYNC B0 ;  /* 0x0000000000007941 */ /* 0x000fea0003800000 */
.L_x_931:
[----:B------:R-:W-:-:S04]  /*6e70*/  IMAD R7, R7, R80, -R74 ;  /* 0x0000005007077224 */ /* 0x000fc800078e0a4a */
[----:B------:R-:W-:-:S05]  /*6e80*/  IMAD R7, R16, -0x2, R7 ;  /* 0xfffffffe10077824 */ /* 0x000fca00078e0207 */
[----:B------:R-:W-:Y:S02]  /*6e90*/  VIADDMNMX R83, R7, R80, R83, PT ;  /* 0x0000005007537246 */ /* 0x000fe40003800153 */
[----:B------:R-:W-:-:S07]  /*6ea0*/  VIMNMX R82, R82, R7, !PT ;  /* 0x0000000752527248 */ /* 0x000fce0007fe0100 */
.L_x_930:
        /* <DEDUP_REMOVED lines=25> */
[----:B------:R-:W-:-:S02]  /*7040*/  ISETP.GT.AND P5, PT, R82, RZ, P2 ;  /* 0x000000ff5200720c */ /* 0x000fc400017a4270 */
        /* <DEDUP_REMOVED lines=47> */
[----:B------:R-:W-:-:S04]  /*7340*/  ISETP.GT.AND P4, PT, R82, 0x30, P2 ;  /* 0x000000305200780c */ /* 0x000fc80001784270 */
[----:B------:R-:W-:Y:S02]  /*7350*/  FSEL R10, R74, RZ, P6 ;  /* 0x000000ff4a0a7208 */ /* 0x000fe40003000000 */
[----:B------:R-:W-:-:S03]  /*7360*/  ISETP.LT.OR P4, PT, R83, 0x31, P4 ;  /* 0x000000315300780c */ /* 0x000fc60002781670 */
[--C-:B------:R-:W-:Y:S01]  /*7370*/  FFMA.FTZ R80, R15, UR10, -R10.reuse ;  /* 0x0000000a0f507c23 */ /* 0x100fe2000801080a */
[----:B------:R-:W-:Y:S01]  /*7380*/  FSEL R15, R9, -INF , !P5 ;  /* 0xff800000090f7808 */ /* 0x000fe20006800000 */
[--C-:B------:R-:W-:Y:S01]  /*7390*/  FFMA.FTZ R37, R84, UR10, -R10.reuse ;  /* 0x0000000a54257c23 */ /* 0x100fe2000801080a */
[----:B------:R-:W-:Y:S01]  /*73a0*/  ISETP.LT.OR P5, PT, R83, 0x2a, P3 ;  /* 0x0000002a5300780c */ /* 0x000fe20001fa1670 */
[----:B------:R0:W-:Y:S01]  /*73b0*/  MUFU.EX2 R9, R80 ;  /* 0x0000005000097308 */ /* 0x0001e20000000800 */
[----:B------:R-:W-:Y:S01]  /*73c0*/  FMNMX.FTZ R81, R15, R6, !PT ;  /* 0x000000060f517209 */ /* 0x000fe20007810000 */
[--C-:B------:R-:W-:Y:S01]  /*73d0*/  FFMA.FTZ R8, R8, UR10, -R10.reuse ;  /* 0x0000000a08087c23 */ /* 0x100fe2000801080a */
[----:B------:R-:W-:Y:S01]  /*73e0*/  ISETP.GT.AND P3, PT, R82, 0x31, P2 ;  /* 0x000000315200780c */ /* 0x000fe20001764270 */
        /* <DEDUP_REMOVED lines=52> */
[----:B------:R-:W-:Y:S01]  /*7730*/  FFMA.FTZ R79, R79, UR10, -R10 ;  /* 0x0000000a4f4f7c23 */ /* 0x000fe2000801080a */
[----:B------:R-:W-:Y:S01]  /*7740*/  FMNMX.FTZ R81, R45, R74, !PT ;  /* 0x0000004a2d517209 */ /* 0x000fe20007810000 */
[----:B------:R-:W-:Y:S01]  /*7750*/  MUFU.EX2 R37, R37 ;  /* 0x0000002500257308 */ /* 0x000fe20000000800 */
[----:B------:R-:W-:-:S02]  /*7760*/  ISETP.GT.AND P4, PT, R82, 0x48, P2 ;  /* 0x000000485200780c */ /* 0x000fc40001784270 */
[----:B------:R-:W-:Y:S02]  /*7770*/  ISETP.LT.OR P5, PT, R83, 0x42, P5 ;  /* 0x000000425300780c */ /* 0x000fe40002fa1670 */
[----:B------:R-:W-:Y:S02]  /*7780*/  FSEL R49, R49, -INF , !P3 ;  /* 0xff80000031317808 */ /* 0x000fe40005800000 */
[----:B------:R-:W-:Y:S01]  /*7790*/  FMNMX.FTZ R74, R46, R81, !PT ;  /* 0x000000512e4a7209 */ /* 0x000fe20007810000 */
[----:B------:R-:W-:Y:S01]  /*77a0*/  MUFU.EX2 R8, R8 ;  /* 0x0000000800087308 */ /* 0x000fe20000000800 */
[----:B------:R-:W-:Y:S02]  /*77b0*/  ISETP.GT.AND P3, PT, R82, 0x49, P2 ;  /* 0x000000495200780c */ /* 0x000fe40001764270 */
[----:B------:R-:W-:Y:S02]  /*77c0*/  FSEL R50, R50, -INF , !P5 ;  /* 0xff80000032327808 */ /* 0x000fe40006800000 */
[----:B------:R-:W-:-:S02]  /*77d0*/  ISETP.LT.OR P4, PT, R83, 0x49, P4 ;  /* 0x000000495300780c */ /* 0x000fc40002781670 */
[----:B------:R-:W-:Y:S01]  /*77e0*/  FMNMX.FTZ R81, R49, R74, !PT ;  /* 0x0000004a31517209 */ /* 0x000fe20007810000 */
[----:B------:R-:W-:Y:S01]  /*77f0*/  MUFU.EX2 R11, R11 ;  /* 0x0000000b000b7308 */ /* 0x000fe20000000800 */
[----:B------:R-:W-:Y:S02]  /*7800*/  ISETP.GT.AND P5, PT, R82, 0x50, P2 ;  /* 0x000000505200780c */ /* 0x000fe400017a4270 */
[----:B------:R-:W-:Y:S02]  /*7810*/  ISETP.LT.OR P3, PT, R83, 0x4a, P3 ;  /* 0x0000004a5300780c */ /* 0x000fe40001f61670 */
[----:B------:R-:W-:Y:S02]  /*7820*/  FSEL R53, R53, -INF , !P4 ;  /* 0xff80000035357808 */ /* 0x000fe40006000000 */
[----:B------:R-:W-:Y:S01]  /*7830*/  FMNMX.FTZ R74, R50, R81, !PT ;  /* 0x00000051324a7209 */ /* 0x000fe20007810000 */
[----:B------:R-:W-:Y:S01]  /*7840*/  MUFU.EX2 R12, R12 ;  /* 0x0000000c000c7308 */ /* 0x000fe20000000800 */
[----:B------:R-:W-:-:S02]  /*7850*/  ISETP.GT.AND P4, PT, R82, 0x51, P2 ;  /* 0x000000515200780c */ /* 0x000fc40001784270 */
[----:B------:R-:W-:Y:S02]  /*7860*/  FSEL R54, R54, -INF , !P3 ;  /* 0xff80000036367808 */ /* 0x000fe40005800000 */
[----:B------:R-:W-:Y:S02]  /*7870*/  ISETP.LT.OR P5, PT, R83, 0x51, P5 ;  /* 0x000000515300780c */ /* 0x000fe40002fa1670 */
[----:B------:R-:W-:Y:S01]  /*7880*/  FMNMX.FTZ R81, R53, R74, !PT ;  /* 0x0000004a35517209 */ /* 0x000fe20007810000 */
[----:B------:R-:W-:Y:S01]  /*7890*/  MUFU.EX2 R20, R20 ;  /* 0x0000001400147308 */ /* 0x000fe20000000800 */
[----:B------:R-:W-:Y:S02]  /*78a0*/  ISETP.GT.AND P3, PT, R82, 0x58, P2 ;  /* 0x000000585200780c */ /* 0x000fe40001764270 */
[----:B------:R-:W-:Y:S02]  /*78b0*/  ISETP.LT.OR P4, PT, R83, 0x52, P4 ;  /* 0x000000525300780c */ /* 0x000fe40002781670 */
[----:B------:R-:W-:-:S02]  /*78c0*/  FSEL R55, R55, -INF , !P5 ;  /* 0xff80000037377808 */ /* 0x000fc40006800000 */
[----:B------:R-:W-:Y:S01]  /*78d0*/  FMNMX.FTZ R74, R54, R81, !PT ;  /* 0x00000051364a7209 */ /* 0x000fe20007810000 */
[----:B------:R-:W-:Y:S01]  /*78e0*/  MUFU.EX2 R25, R25 ;  /* 0x0000001900197308 */ /* 0x000fe20000000800 */
[----:B------:R-:W-:Y:S02]  /*78f0*/  ISETP.GT.AND P5, PT, R82, 0x59, P2 ;  /* 0x000000595200780c */ /* 0x000fe400017a4270 */
[----:B------:R-:W-:Y:S02]  /*7900*/  FSEL R56, R56, -INF , !P4 ;  /* 0xff80000038387808 */ /* 0x000fe40006000000 */
[----:B------:R-:W-:Y:S02]  /*7910*/  ISETP.LT.OR P3, PT, R83, 0x59, P3 ;  /* 0x000000595300780c */ /* 0x000fe40001f61670 */
        /* <DEDUP_REMOVED lines=38> */
[----:B------:R-:W-:Y:S02]  /*7b80*/  ISETP.LT.OR P4, PT, R83, 0x79, P4 ;  /* 0x000000795300780c */ /* 0x000fe40002781670 */
[----:B------:R-:W-:-:S02]  /*7b90*/  FSEL R72, R72, -INF , !P5 ;  /* 0xff80000048487808 */ /* 0x000fc40006800000 */
[----:B------:R-:W-:Y:S01]  /*7ba0*/  FMNMX.FTZ R81, R71, R74, !PT ;  /* 0x0000004a47517209 */ /* 0x000fe20007810000 */
[----:B------:R-:W-:Y:S01]  /*7bb0*/  MUFU.EX2 R44, R44 ;  /* 0x0000002c002c7308 */ /* 0x000fe20000000800 */
[----:B------:R-:W-:Y:S02]  /*7bc0*/  ISETP.LT.OR P2, PT, R83, 0x7a, P2 ;  /* 0x0000007a5300780c */ /* 0x000fe40001741670 */
[----:B------:R-:W-:Y:S02]  /*7bd0*/  FSEL R76, R76, -INF , !P4 ;  /* 0xff8000004c4c7808 */ /* 0x000fe40006000000 */
[----:B------:R-:W-:Y:S02]  /*7be0*/  FMNMX.FTZ R81, R72, R81, !PT ;  /* 0x0000005148517209 */ /* 0x000fe40007810000 */
[----:B------:R-:W-:Y:S01]  /*7bf0*/  FSEL R77, R77, -INF , !P2 ;  /* 0xff8000004d4d7808 */ /* 0x000fe20005000000 */
[----:B------:R-:W-:Y:S01]  /*7c00*/  MUFU.EX2 R47, R47 ;  /* 0x0000002f002f7308 */ /* 0x000fe20000000800 */
[----:B------:R-:W-:-:S04]  /*7c10*/  FMNMX.FTZ R74, R76, R81, !PT ;  /* 0x000000514c4a7209 */ /* 0x000fc80007810000 */
[----:B------:R-:W-:-:S03]  /*7c20*/  FMNMX.FTZ R74, R77, R74, !PT ;  /* 0x0000004a4d4a7209 */ /* 0x000fc60007810000 */
[----:B------:R-:W-:Y:S02]  /*7c30*/  MUFU.EX2 R48, R48 ;  /* 0x0000003000307308 */ /* 0x000fe40000000800 */
[----:B------:R-:W1:Y:S06]  /*7c40*/  SHFL.BFLY PT, R81, R74, 0x2, 0x1f ;  /* 0x0c401f004a517f89 */ /* 0x000e6c00000e0000 */
[----:B------:R-:W-:Y:S08]  /*7c50*/  MUFU.EX2 R51, R51 ;  /* 0x0000003300337308 */ /* 0x000ff00000000800 */
[----:B------:R-:W-:Y:S08]  /*7c60*/  MUFU.EX2 R52, R52 ;  /* 0x0000003400347308 */ /* 0x000ff00000000800 */
[----:B------:R-:W-:Y:S01]  /*7c70*/  MUFU.EX2 R57, R57 ;  /* 0x0000003900397308 */ /* 0x000fe20000000800 */
[----:B-1----:R-:W-:Y:S01]  /*7c80*/  FMNMX.FTZ R81, R74, R81, !PT ;  /* 0x000000514a517209 */ /* 0x002fe20007810000 */
[--C-:B------:R-:W-:Y:S01]  /*7c90*/  FFMA.FTZ R74, R75, UR10, -R10.reuse ;  /* 0x0000000a4b4a7c23 */ /* 0x100fe2000801080a */
[----:B------:R-:W-:-:S01]  /*7ca0*/  FFMA.FTZ R75, R78, UR10, -R10 ;  /* 0x0000000a4e4b7c23 */ /* 0x000fc2000801080a */
[----:B------:R-:W-:-:S02]  /*7cb0*/  FSEL R78, R7, RZ, P6 ;  /* 0x000000ff074e7208 */ /* 0x000fc40003000000 */
[----:B0-----:R-:W0:Y:S02]  /*7cc0*/  SHFL.BFLY PT, R80, R81, 0x1, 0x1f ;  /* 0x0c201f0051507f89 */ /* 0x001e2400000e0000 */
[----:B------:R-:W-:Y:S01]  /*7cd0*/  MUFU.EX2 R58, R58 ;  /* 0x0000003a003a7308 */ /* 0x000fe20000000800 */
[----:B------:R-:W-:-:S04]  /*7ce0*/  FADD.FTZ R78, -R78, R5 ;  /* 0x000000054e4e7221 */ /* 0x000fc80000010100 */
[----:B------:R-:W-:-:S03]  /*7cf0*/  FMUL.FTZ R78, R78, UR10 ;  /* 0x0000000a4e4e7c20 */ /* 0x000fc60008410000 */
[----:B------:R-:W-:Y:S08]  /*7d00*/  MUFU.EX2 R61, R61 ;  /* 0x0000003d003d7308 */ /* 0x000ff00000000800 */
[----:B------:R-:W1:Y:S01]  /*7d10*/  MUFU.EX2 R78, R78 ;  /* 0x0000004e004e7308 */ /* 0x000e620000000800 */
[----:B0-----:R-:W-:Y:S01]  /*7d20*/  FMNMX.FTZ R10, R81, R80, !PT ;  /* 0x00000050510a7209 */ /* 0x001fe20007810000 */
[----:B------:R-:W-:-:S06]  /*7d30*/  IMAD.U32 R81, RZ, RZ, UR10 ;  /* 0x0000000aff517e24 */ /* 0x000fcc000f8e00ff */
[----:B------:R0:W-:Y:S01]  /*7d40*/  MUFU.EX2 R80, R79 ;  /* 0x0000004f00507308 */ /* 0x0001e20000000800 */
[C---:B------:R-:W-:Y:S01]  /*7d50*/  FSETP.NEU.FTZ.AND P2, PT, R10.reuse, -INF , PT ;  /* 0xff8000000a00780b */ /* 0x040fe20003f5d000 */
[----:B------:R-:W-:-:S05]  /*7d60*/  FFMA.FTZ R5, R10, R81, -8 ;  /* 0xc10000000a057423 */ /* 0x000fca0000010051 */
[----:B------:R-:W-:Y:S01]  /*7d70*/  FSEL R5, R5, RZ, P2 ;  /* 0x000000ff05057208 */ /* 0x000fe20001000000 */
[----:B------:R-:W-:Y:S01]  /*7d80*/  MUFU.EX2 R62, R62 ;  /* 0x0000003e003e7308 */ /* 0x000fe20000000800 */
[----:B0-----:R-:W-:-:S03]  /*7d90*/  FSEL R79, R10, RZ, P2 ;  /* 0x000000ff0a4f7208 */ /* 0x001fc60001000000 */
[--C-:B------:R-:W-:Y:S01]  /*7da0*/  FFMA.FTZ R81, R45, UR10, -R5.reuse ;  /* 0x0000000a2d517c23 */ /* 0x100fe20008010805 */
[----:B------:R-:W-:-:S01]  /*7db0*/  FFMA.FTZ R82, R15, UR10, -R5 ;  /* 0x0000000a0f527c23 */ /* 0x000fc20008010805 */
[----:B------:R-:W-:Y:S01]  /*7dc0*/  FADD.FTZ R79, -R79, R6 ;  /* 0x000000064f4f7221 */ /* 0x000fe20000010100 */
[----:B------:R-:W-:-:S01]  /*7dd0*/  FFMA.FTZ R15, R36, UR10, -R5 ;  /* 0x0000000a240f7c23 */ /* 0x000fc20008010805 */
[--C-:B------:R-:W-:Y:S01]  /*7de0*/  FFMA.FTZ R13, R13, UR10, -R5.reuse ;  /* 0x0000000a0d0d7c23 */ /* 0x100fe20008010805 */
[----:B------:R-:W-:-:S01]  /*7df0*/  FFMA.FTZ R14, R14, UR10, -R5 ;  /* 0x0000000a0e0e7c23 */ /* 0x000fc20008010805 */
[----:B------:R-:W-:Y:S01]  /*7e00*/  FMUL.FTZ R45, R79, UR10 ;  /* 0x0000000a4f2d7c20 */ /* 0x000fe20008410000 */
[----:B------:R-:W-:Y:S01]  /*7e10*/  MUFU.EX2 R82, R82 ;  /* 0x0000005200527308 */ /* 0x000fe20000000800 */
[----:B------:R-:W-:-:S01]  /*7e20*/  FFMA.FTZ R21, R21, UR10, -R5 ;  /* 0x0000000a15157c23 */ /* 0x000fc20008010805 */
[--C-:B------:R-:W-:Y:S01]  /*7e30*/  FFMA.FTZ R24, R24, UR10, -R5.reuse ;  /* 0x0000000a18187c23 */ /* 0x100fe20008010805 */
[----:B------:R-:W-:-:S01]  /*7e40*/  FFMA.FTZ R79, R46, UR10, -R5 ;  /* 0x0000000a2e4f7c23 */ /* 0x000fc20008010805 */
[--C-:B------:R-:W-:Y:S01]  /*7e50*/  FFMA.FTZ R36, R38, UR10, -R5.reuse ;  /* 0x0000000a26247c23 */ /* 0x100fe20008010805 */
[----:B------:R-:W-:-:S01]  /*7e60*/  FFMA.FTZ R46, R53, UR10, -R5 ;  /* 0x0000000a352e7c23 */ /* 0x000fc20008010805 */
[----:B------:R-:W-:Y:S01]  /*7e70*/  FFMA.FTZ R38, R41, UR10, -R5 ;  /* 0x0000000a29267c23 */ /* 0x000fe20008010805 */
[----:B-1----:R-:W-:-:S01]  /*7e80*/  FFMA.FTZ R53, R78, R4, R37 ;  /* 0x000000044e357223 */ /* 0x002fc20000010025 */
[----:B------:R-:W0:Y:S01]  /*7e90*/  MUFU.EX2 R45, R45 ;  /* 0x0000002d002d7308 */ /* 0x000e220000000800 */
[----:B------:R-:W-:-:S01]  /*7ea0*/  FFMA.FTZ R41, R42, UR10, -R5 ;  /* 0x0000000a2a297c23 */ /* 0x000fc20008010805 */
[--C-:B------:R-:W-:Y:S01]  /*7eb0*/  FFMA.FTZ R27, R27, UR10, -R5.reuse ;  /* 0x0000000a1b1b7c23 */ /* 0x100fe20008010805 */
[----:B------:R-:W-:-:S01]  /*7ec0*/  FFMA.FTZ R42, R49, UR10, -R5 ;  /* 0x0000000a312a7c23 */ /* 0x000fc20008010805 */
[----:B------:R-:W-:Y:S01]  /*7ed0*/  FFMA.FTZ R49, R50, UR10, -R5 ;  /* 0x0000000a32317c23 */ /* 0x000fe20008010805 */
[----:B------:R-:W-:-:S01]  /*7ee0*/  FADD.FTZ R50, R8, R53 ;  /* 0x0000003508327221 */ /* 0x000fc20000010000 */
[--C-:B------:R-:W-:Y:S01]  /*7ef0*/  FFMA.FTZ R28, R28, UR10, -R5.reuse ;  /* 0x0000000a1c1c7c23 */ /* 0x100fe20008010805 */
[----:B------:R-:W-:-:S01]  /*7f00*/  FFMA.FTZ R31, R31, UR10, -R5 ;  /* 0x0000000a1f1f7c23 */ /* 0x000fc20008010805 */
[----:B------:R-:W1:Y:S01]  /*7f10*/  MUFU.EX2 R15, R15 ;  /* 0x0000000f000f7308 */ /* 0x000e620000000800 */
[----:B------:R-:W-:-:S01]  /*7f20*/  FFMA.FTZ R53, R54, UR10, -R5 ;  /* 0x0000000a36357c23 */ /* 0x000fc20008010805 */
[--C-:B------:R-:W-:Y:S01]  /*7f30*/  FFMA.FTZ R32, R32, UR10, -R5.reuse ;  /* 0x0000000a20207c23 */ /* 0x100fe20008010805 */
[----:B------:R-:W-:-:S05]  /*7f40*/  FFMA.FTZ R35, R35, UR10, -R5 ;  /* 0x0000000a23237c23 */ /* 0x000fca0008010805 */
[----:B------:R-:W2:Y:S01]  /*7f50*/  MUFU.EX2 R13, R13 ;  /* 0x0000000d000d7308 */ /* 0x000ea20000000800 */
[----:B0-----:R-:W-:-:S01]  /*7f60*/  FFMA.FTZ R4, R45, R3, R82 ;  /* 0x000000032d047223 */ /* 0x001fc20000010052 */
[----:B------:R-:W-:Y:S01]  /*7f70*/  FADD.FTZ R3, R11, R50 ;  /* 0x000000320b037221 */ /* 0x000fe20000010000 */
[----:B------:R-:W-:-:S05]  /*7f80*/  FFMA.FTZ R50, R55, UR10, -R5 ;  /* 0x0000000a37327c23 */ /* 0x000fca0008010805 */
        /* <DEDUP_REMOVED lines=15> */
[----:B------:R-:W-:-:S01]  /*8080*/  FADD.FTZ R3, R25, R4 ;  /* 0x0000000419037221 */ /* 0x000fc20000010000 */
[----:B------:R-:W-:Y:S01]  /*8090*/  FFMA.FTZ R55, R56, UR10, -R5 ;  /* 0x0000000a38377c23 */ /* 0x000fe20008010805 */
[----:B------:R-:W1:Y:S01]  /*80a0*/  MUFU.EX2 R32, R32 ;  /* 0x0000002000207308 */ /* 0x000e620000000800 */
[----:B----4-:R-:W-:-:S01]  /*80b0*/  FADD.FTZ R81, R27, R54 ;  /* 0x000000361b517221 */ /* 0x010fc20000010000 */
[----:B------:R-:W-:Y:S01]  /*80c0*/  FADD.FTZ R4, R26, R3 ;  /* 0x000000031a047221 */ /* 0x000fe20000010000 */
[----:B------:R-:W-:-:S02]  /*80d0*/  FFMA.FTZ R54, R59, UR10, -R5 ;  /* 0x0000000a3b367c23 */ /* 0x000fc40008010805 */
        /* <DEDUP_REMOVED lines=14> */
[----:B------:R-:W-:-:S01]  /*81c0*/  FFMA.FTZ R56, R63, UR10, -R5 ;  /* 0x0000000a3f387c23 */ /* 0x000fc20008010805 */
[----:B------:R-:W-:-:S04]  /*81d0*/  FFMA.FTZ R63, R64, UR10, -R5 ;  /* 0x0000000a403f7c23 */ /* 0x000fc80008010805 */
[----:B------:R-:W2:Y:S01]  /*81e0*/  MUFU.EX2 R41, R41 ;  /* 0x0000002900297308 */ /* 0x000ea20000000800 */
[----:B0-----:R-:W-:-:S07]  /*81f0*/  FADD.FTZ R81, R36, R81 ;  /* 0x0000005124517221 */ /* 0x001fce0000010000 */
[----:B------:R-:W0:Y:S01]  /*8200*/  MUFU.EX2 R79, R79 ;  /* 0x0000004f004f7308 */ /* 0x000e220000000800 */
[----:B-1----:R-:W-:-:S01]  /*8210*/  FADD.FTZ R4, R38, R81 ;  /* 0x0000005126047221 */ /* 0x002fc20000010000 */
[----:B------:R-:W-:Y:S01]  /*8220*/  FADD.FTZ R81, R43, R60 ;  /* 0x0000003c2b517221 */ /* 0x000fe20000010000 */
[----:B------:R-:W-:-:S03]  /*8230*/  FFMA.FTZ R60, R69, UR10, -R5 ;  /* 0x0000000a453c7c23 */ /* 0x000fc60008010805 */
[----:B------:R-:W-:Y:S02]  /*8240*/  FADD.FTZ R64, R44, R81 ;  /* 0x000000512c407221 */ /* 0x000fe40000010000 */
[----:B------:R-:W1:Y:S01]  /*8250*/  MUFU.EX2 R42, R42 ;  /* 0x0000002a002a7308 */ /* 0x000e620000000800 */
[----:B--2---:R-:W-:-:S01]  /*8260*/  FADD.FTZ R3, R41, R4 ;  /* 0x0000000429037221 */ /* 0x004fc20000010000 */
[----:B------:R-:W-:-:S03]  /*8270*/  FADD.FTZ R69, R47, R64 ;  /* 0x000000402f457221 */ /* 0x000fc60000010000 */
[----:B------:R-:W-:Y:S01]  /*8280*/  FADD.FTZ R4, R6, R3 ;  /* 0x0000000306047221 */ /* 0x000fe20000010000 */
[----:B------:R-:W-:-:S01]  /*8290*/  FADD.FTZ R64, R48, R69 ;  /* 0x0000004530407221 */ /* 0x000fc20000010000 */
[----:B------:R-:W-:Y:S01]  /*82a0*/  FFMA.FTZ R69, R70, UR10, -R5 ;  /* 0x0000000a46457c23 */ /* 0x000fe20008010805 */
[----:B------:R-:W2:Y:S01]  /*82b0*/  MUFU.EX2 R49, R49 ;  /* 0x0000003100317308 */ /* 0x000ea20000000800 */
[----:B0-----:R-:W-:-:S01]  /*82c0*/  FADD.FTZ R3, R79, R4 ;  /* 0x000000044f037221 */ /* 0x001fc20000010000 */
[----:B------:R-:W-:Y:S01]  /*82d0*/  FADD.FTZ R81, R51, R64 ;  /* 0x0000004033517221 */ /* 0x000fe20000010000 */
[----:B------:R-:W-:-:S03]  /*82e0*/  FFMA.FTZ R64, R71, UR10, -R5 ;  /* 0x0000000a47407c23 */ /* 0x000fc60008010805 */
[----:B------:R-:W-:Y:S02]  /*82f0*/  FADD.FTZ R70, R52, R81 ;  /* 0x0000005134467221 */ /* 0x000fe40000010000 */
[----:B------:R-:W0:Y:S01]  /*8300*/  MUFU.EX2 R46, R46 ;  /* 0x0000002e002e7308 */ /* 0x000e220000000800 */
[----:B-1----:R-:W-:-:S01]  /*8310*/  FADD.FTZ R4, R42, R3 ;  /* 0x000000032a047221 */ /* 0x002fc20000010000 */
[----:B------:R-:W-:-:S04]  /*8320*/  FADD.FTZ R71, R57, R70 ;  /* 0x0000004639477221 */ /* 0x000fc80000010000 */
[----:B------:R-:W-:Y:S01]  /*8330*/  FADD.FTZ R70, R58, R71 ;  /* 0x000000473a467221 */ /* 0x000fe20000010000 */
[----:B------:R-:W-:-:S01]  /*8340*/  FFMA.FTZ R71, R72, UR10, -R5 ;  /* 0x0000000a48477c23 */ /* 0x000fc20008010805 */
[----:B------:R-:W1:Y:S01]  /*8350*/  MUFU.EX2 R53, R53 ;  /* 0x0000003500357308 */ /* 0x000e620000000800 */
[----:B--2---:R-:W-:-:S01]  /*8360*/  FADD.FTZ R3, R49, R4 ;  /* 0x0000000431037221 */ /* 0x004fc20000010000 */
[----:B------:R-:W-:Y:S01]  /*8370*/  FADD.FTZ R81, R61, R70 ;  /* 0x000000463d517221 */ /* 0x000fe20000010000 */
[----:B------:R-:W-:-:S01]  /*8380*/  FFMA.FTZ R70, R76, UR10, -R5 ;  /* 0x0000000a4c467c23 */ /* 0x000fc20008010805 */
[----:B------:R-:W-:Y:S02]  /*8390*/  FFMA.FTZ R5, R77, UR10, -R5 ;  /* 0x0000000a4d057c23 */ /* 0x000fe40008010805 */
[----:B------:R-:W-:-:S02]  /*83a0*/  FADD.FTZ R72, R62, R81 ;  /* 0x000000513e487221 */ /* 0x000fc40000010000 */
        /* <DEDUP_REMOVED lines=37> */
[----:B0-----:R-:W-:-:S04]  /*8600*/  FADD.FTZ R77, R75, R72 ;  /* 0x000000484b4d7221 */ /* 0x001fc80000010000 */
[----:B------:R-:W-:Y:S01]  /*8610*/  FADD.FTZ R4, R80, R77 ;  /* 0x0000004d50047221 */ /* 0x000fe20000010000 */
[----:B-1----:R-:W-:-:S04]  /*8620*/  FADD.FTZ R72, R70, R3 ;  /* 0x0000000346487221 */ /* 0x002fc80000010000 */
[----:B--2---:R-:W-:Y:S01]  /*8630*/  FADD.FTZ R3, R5, R72 ;  /* 0x0000004805037221 */ /* 0x004fe20000010000 */
[----:B------:R-:W-:Y:S06]  /*8640*/  @!P0 BRA `(.L_x_934) ;  /* 0x0000000000048947 */ /* 0x000fec0003800000 */
[----:B------:R-:W-:Y:S01]  /*8650*/  BPT.TRAP 0x1 ;  /* 0x000000040000795c */ /* 0x000fe20000300000 */
.L_x_934:
        /* <DEDUP_REMOVED lines=94> */
.L_x_917:
[----:B------:R-:W-:Y:S01]  /*8c40*/  ULDC UR6, c[0x0][0x448] ;  /* 0x0001120000067ab9 */ /* 0x000fe20000000800 */
[----:B------:R-:W-:Y:S01]  /*8c50*/  ULDC UR15, c[0x0][0x9e4] ;  /* 0x00027900000f7ab9 */ /* 0x000fe20000000800 */
[----:B------:R-:W-:Y:S02]  /*8c60*/  UISETP.NE.AND UP0, UPT, UR6, 0x1, UPT ;  /* 0x000000010600788c */ /* 0x000fe4000bf05270 */
[----:B------:R-:W-:Y:S02]  /*8c70*/  UISETP.GE.AND UP1, UPT, UR15, 0x1, UPT ;  /* 0x000000010f00788c */ /* 0x000fe4000bf26270 */
[----:B------:R-:W-:Y:S02]  /*8c80*/  UIADD3 UR11, UR42, 0xbf, URZ ;  /* 0x000000bf2a0b7890 */ /* 0x000fe4000fffe03f */
[----:B------:R-:W-:Y:S02]  /*8c90*/  UIADD3 UR14, UR43, 0x1, -UR39 ;  /* 0x000000012b0e7890 */ /* 0x000fe4000fffe827 */
[----:B------:R-:W-:-:S03]  /*8ca0*/  PLOP3.LUT P5, PT, PT, PT, UP1, 0x80, 0x0 ;  /* 0x000000000000781c */ /* 0x000fc60003faf018 */
[----:B------:R-:W-:Y:S01]  /*8cb0*/  @UP0 ULDC UR6, c[0x0][0x44c] ;  /* 0x0001130000060ab9 */ /* 0x000fe20000000800 */
[----:B------:R-:W-:Y:S01]  /*8cc0*/  @UP0 ULDC UR18, c[0x0][0x450] ;  /* 0x0001140000120ab9 */ /* 0x000fe20000000800 */
[----:B------:R-:W-:-:S04]  /*8cd0*/  UIMAD.WIDE.U32 UR6, UR11, UR6, URZ ;  /* 0x000000060b0672a5 */ /* 0x000fc8000f8e003f */
[----:B------:R-:W-:-:S04]  /*8ce0*/  @UP0 USHF.R.U32.HI UR11, URZ, UR18, UR7 ;  /* 0x000000123f0b0299 */ /* 0x000fc80008011607 */
[----:B------:R-:W-:-:S03]  /*8cf0*/  UIADD3 UR11, UR14, UR11, URZ ;  /* 0x0000000b0e0b7290 */ /* 0x000fc6000fffe03f */
[----:B------:R-:W-:Y:S02]  /*8d00*/  ULDC UR14, c[0x0][0x9dc] ;  /* 0x00027700000e7ab9 */ /* 0x000fe40000000800 */
        /* <DEDUP_REMOVED lines=12> */
.L_x_937:
[----:B------:R-:W-:-:S11]  /*8dd0*/  UISETP.NE.AND UP1, UPT, UR15, 0x1, UPT ;  /* 0x000000010f00788c */ /* 0x000fd6000bf25270 */
[----:B------:R-:W-:Y:S02]  /*8de0*/  @UP1 ULDC.64 UR18, c[0x0][0x9e8] ;  /* 0x00027a0000121ab9 */ /* 0x000fe40000000a00 */
[----:B------:R-:W-:-:S04]  /*8df0*/  UIMAD.WIDE.U32 UR6, UR11, UR18, URZ ;  /* 0x000000120b0672a5 */ /* 0x000fc8000f8e003f */
[----:B------:R-:W-:-:S12]  /*8e00*/  @UP1 USHF.R.U32.HI UR11, URZ, UR19, UR7 ;  /* 0x000000133f0b1299 */ /* 0x000fd80008011607 */
.L_x_938:
[----:B------:R-:W-:-:S04]  /*8e10*/  UIMAD UR11, UR11, UR15, URZ ;  /* 0x0000000f0b0b72a4 */ /* 0x000fc8000f8e023f */
[----:B------:R-:W-:-:S04]  /*8e20*/  UISETP.LT.AND UP1, UPT, UR14, UR11, UPT ;  /* 0x0000000b0e00728c */ /* 0x000fc8000bf21270 */
[----:B------:R-:W-:-:S12]  /*8e30*/  USEL UR14, UR14, UR11, !UP1 ;  /* 0x0000000b0e0e7287 */ /* 0x000fd8000c800000 */
.L_x_936:
[----:B------:R-:W-:-:S04]  /*8e40*/  UIADD3 UR14, UR14, 0x7f, URZ ;  /* 0x0000007f0e0e7890 */ /* 0x000fc8000fffe03f */
[----:B------:R-:W-:-:S04]  /*8e50*/  USHF.R.S32.HI UR6, URZ, 0x1f, UR14 ;  /* 0x0000001f3f067899 */ /* 0x000fc8000801140e */
[----:B------:R-:W-:-:S04]  /*8e60*/  ULEA.HI UR6, UR6, UR14, URZ, 0x7 ;  /* 0x0000000e06067291 */ /* 0x000fc8000f8f383f */
[----:B------:R-:W-:-:S04]  /*8e70*/  USHF.R.S32.HI UR6, URZ, 0x7, UR6 ;  /* 0x000000073f067899 */ /* 0x000fc80008011406 */
[----:B------:R-:W-:-:S04]  /*8e80*/  UISETP.LT.AND UP1, UPT, UR44, UR6, UPT ;  /* 0x000000062c00728c */ /* 0x000fc8000bf21270 */
[----:B------:R-:W-:-:S06]  /*8e90*/  USEL UR18, UR44, UR6, !UP1 ;  /* 0x000000062c127287 */ /* 0x000fcc000c800000 */
[----:B------:R-:W-:-:S13]  /*8ea0*/  ISETP.GE.AND P2, PT, R2, UR18, PT ;  /* 0x0000001202007c0c */ /* 0x000fda000bf46270 */
[----:B------:R-:W-:Y:S05]  /*8eb0*/  @!P2 BRA `(.L_x_939) ;  /* 0x0000002000f0a947 */ /* 0x000fea0003800000 */
[----:B------:R-:W-:Y:S01]  /*8ec0*/  IMAD.MOV.U32 R7, RZ, RZ, R6 ;  /* 0x000000ffff077224 */ /* 0x000fe200078e0006 */
[----:B------:R-:W-:Y:S01]  /*8ed0*/  UMOV UR20, UR52 ;  /* 0x0000003400147c82 */ /* 0x000fe20008000000 */
[----:B------:R-:W-:Y:S01]  /*8ee0*/  IMAD.MOV.U32 R8, RZ, RZ, R5 ;  /* 0x000000ffff087224 */ /* 0x000fe200078e0005 */
[----:B------:R-:W-:Y:S01]  /*8ef0*/  UMOV UR21, UR49 ;  /* 0x0000003100157c82 */ /* 0x000fe20008000000 */
[----:B------:R-:W-:-:S05]  /*8f00*/  ULDC UR19, c[0x0][0x988] ;  /* 0x0002620000137ab9 */ /* 0x000fca0000000800 */
.L_x_949:
[----:B------:R-:W-:-:S04]  /*8f10*/  UISETP.NE.AND UP1, UPT, UR21, 0x1, UPT ;  /* 0x000000011500788c */ /* 0x000fc8000bf25270 */
[----:B------:R-:W-:-:S04]  /*8f20*/  USEL UR52, URZ, 0x1, UP1 ;  /* 0x000000013f347887 */ /* 0x000fc80008800000 */
[----:B------:R-:W-:Y:S01]  /*8f30*/  ULOP3.LUT UR52, UR20, UR52, URZ, 0x3c, !UPT ;  /* 0x0000003414347292 */ /* 0x000fe2000f8e3c3f */
[----:B------:R-:W-:Y:S11]  /*8f40*/  @!P0 BRA `(.L_x_940) ;  /* 0x0000000000048947 */ /* 0x000ff60003800000 */
[----:B------:R-:W-:Y:S01]  /*8f50*/  BPT.TRAP 0x1 ;  /* 0x000000040000795c */ /* 0x000fe20000300000 */
.L_x_940:
        /* <DEDUP_REMOVED lines=9> */
.L_x_941:
[----:B-1----:R-:W-:Y:S05]  /*8ff0*/  @P2 BRA `(.L_x_942) ;  /* 0x0000000000082947 */ /* 0x002fea0003800000 */
[----:B------:R-:W1:Y:S02]  /*9000*/  SYNCS.PHASECHK.TRANS64.TRYWAIT P2, [UR22+0x19c30], R5 ;  /* 0x019c3005ff0075a7 */ /* 0x000e640008040156 */
[----:B-1----:R-:W-:Y:S05]  /*9010*/  @!P2 BRA `(.L_x_943) ;  /* 0x000000dc0054a947 */ /* 0x002fea0003800000 */
.L_x_942:
        /* <DEDUP_REMOVED lines=17> */
.L_x_944:
[----:B------:R-:W-:Y:S01]  /*9130*/  ULEA UR14, UR21, UR46, 0x3 ;  /* 0x0000002e150e7291 */ /* 0x000fe2000f8e183f */
[----:B01----:R-:W-:-:S05]  /*9140*/  IMAD.U32 R5, RZ, RZ, UR20 ;  /* 0x00000014ff057e24 */ /* 0x003fca000f8e00ff */
[----:B------:R-:W-:-:S04]  /*9150*/  SHF.L.U32 R5, R5, 0x1f, RZ ;  /* 0x0000001f05057819 */ /* 0x000fc800000006ff */
[----:B------:R0:W1:Y:S01]  /*9160*/  SYNCS.PHASECHK.TRANS64.TRYWAIT P2, [UR14+0x19c50], R5 ;  /* 0x019c5005ff0075a7 */ /* 0x000062000804014e */
[----:B------:R-:W-:Y:S05]  /*9170*/  @!P0 BRA `(.L_x_945) ;  /* 0x0000000000048947 */ /* 0x000fea0003800000 */
[----:B------:R-:W-:Y:S01]  /*9180*/  BPT.TRAP 0x1 ;  /* 0x000000040000795c */ /* 0x000fe20000300000 */
.L_x_945:
[----:B-1----:R-:W-:Y:S05]  /*9190*/  @P2 BRA `(.L_x_946) ;  /* 0x0000000000082947 */ /* 0x002fea0003800000 */
[----:B------:R-:W1:Y:S02]  /*91a0*/  SYNCS.PHASECHK.TRANS64.TRYWAIT P2, [UR14+0x19c50], R5 ;  /* 0x019c5005ff0075a7 */ /* 0x000e64000804014e */
[----:B-1----:R-:W-:Y:S05]  /*91b0*/  @!P2 BRA `(.L_x_947) ;  /* 0x000000dc0004a947 */ /* 0x002fea0003800000 */
.L_x_946:
[C---:B------:R-:W-:Y:S01]  /*91c0*/  FMUL.FTZ R9, R0.reuse, R24 ;  /* 0x0000001800097220 */ /* 0x040fe20000410000 */
[C---:B------:R-:W-:Y:S01]  /*91d0*/  FMUL.FTZ R12, R0.reuse, R26 ;  /* 0x0000001a000c7220 */ /* 0x040fe20000410000 */
[----:B------:R-:W-:Y:S01]  /*91e0*/  UIADD3 UR6, UR46, 0x3000, URZ ;  /* 0x000030002e067890 */ /* 0x000fe2000fffe03f */
[C---:B------:R-:W-:Y:S01]  /*91f0*/  FMUL.FTZ R10, R0.reuse, R25 ;  /* 0x00000019000a7220 */ /* 0x040fe20000410000 */
[C---:B------:R-:W-:Y:S01]  /*9200*/  FMUL.FTZ R11, R0.reuse, R27 ;  /* 0x0000001b000b7220 */ /* 0x040fe20000410000 */
[C---:B------:R-:W-:Y:S01]  /*9210*/  FMUL.FTZ R13, R0.reuse, R28 ;  /* 0x0000001c000d7220 */ /* 0x040fe20000410000 */
[----:B------:R-:W0:Y:S01]  /*9220*/  MUFU.TANH R9, R9 ;  /* 0x0000000900097308 */ /* 0x000e220000002400 */
[----:B------:R-:W-:Y:S01]  /*9230*/  USHF.R.U32.HI UR6, URZ, 0x4, UR6 ;  /* 0x000000043f067899 */ /* 0x000fe20008011606 */
[C---:B------:R-:W-:Y:S01]  /*9240*/  FMUL.FTZ R15, R0.reuse, R30 ;  /* 0x0000001e000f7220 */ /* 0x040fe20000410000 */
[C---:B------:R-:W-:Y:S01]  /*9250*/  FMUL.FTZ R14, R0.reuse, R29 ;  /* 0x0000001d000e7220 */ /* 0x040fe20000410000 */
[C---:B------:R-:W-:Y:S01]  /*9260*/  FMUL.FTZ R20, R0.reuse, R31 ;  /* 0x0000001f00147220 */ /* 0x040fe20000410000 */
[----:B------:R-:W-:Y:S01]  /*9270*/  ULOP3.LUT UR6, UR6, 0x3fff, URZ, 0xc0, !UPT ;  /* 0x00003fff06067892 */ /* 0x000fe2000f8ec03f */
[C---:B------:R-:W-:Y:S01]  /*9280*/  FMUL.FTZ R21, R0.reuse, R32 ;  /* 0x0000002000157220 */ /* 0x040fe20000410000 */
[C---:B------:R-:W-:Y:S01]  /*9290*/  FMUL.FTZ R25, R0.reuse, R34 ;  /* 0x0000002200197220 */ /* 0x040fe20000410000 */
[----:B------:R-:W2:Y:S01]  /*92a0*/  MUFU.TANH R12, R12 ;  /* 0x0000000c000c7308 */ /* 0x000ea20000002400 */
[----:B------:R-:W-:Y:S01]  /*92b0*/  ULOP3.LUT UR6, UR6, 0x10000, URZ, 0xfc, !UPT ;  /* 0x0001000006067892 */ /* 0x000fe2000f8efc3f */
[C---:B------:R-:W-:Y:S01]  /*92c0*/  FMUL.FTZ R24, R0.reuse, R33 ;  /* 0x0000002100187220 */ /* 0x040fe20000410000 */
[----:B------:R-:W-:Y:S01]  /*92d0*/  WARPGROUP.ARRIVE ;  /* 0x00000000000079c5 */ /* 0x000fe20000000000 */
[C---:B------:R-:W-:Y:S01]  /*92e0*/  FMUL.FTZ R26, R0.reuse, R35 ;  /* 0x00000023001a7220 */ /* 0x040fe20000410000 */
[----:B------:R-:W-:Y:S01]  /*92f0*/  UIMAD UR11, UR21, 0x300, UR6 ;  /* 0x00000300150b78a4 */ /* 0x000fe2000f8e0206 */
[C---:B------:R-:W-:Y:S01]  /*9300*/  FMUL.FTZ R30, R0.reuse, R39 ;  /* 0x00000027001e7220 */ /* 0x040fe20000410000 */
[C---:B------:R-:W-:Y:S01]  /*9310*/  FMUL.FTZ R27, R0.reuse, R36 ;  /* 0x00000024001b7220 */ /* 0x040fe20000410000 */
[----:B------:R-:W3:Y:S01]  /*9320*/  MUFU.TANH R10, R10 ;  /* 0x0000000a000a7308 */ /* 0x000ee20000002400 */
[----:B01----:R-:W-:Y:S01]  /*9330*/  FMNMX.FTZ R5, R9, R8, !PT ;  /* 0x0000000809057209 */ /* 0x003fe20007810000 */
[C---:B------:R-:W-:Y:S01]  /*9340*/  FMUL.FTZ R39, R0.reuse, R48 ;  /* 0x0000003000277220 */ /* 0x040fe20000410000 */
[C---:B------:R-:W-:Y:S01]  /*9350*/  FMUL.FTZ R48, R0.reuse, R57 ;  /* 0x0000003900307220 */ /* 0x040fe20000410000 */
[C---:B------:R-:W-:Y:S01]  /*9360*/  FMUL.FTZ R57, R0.reuse, R66 ;  /* 0x0000004200397220 */ /* 0x040fe20000410000 */
[----:B------:R-:W-:Y:S01]  /*9370*/  UMOV UR6, UR11 ;  /* 0x0000000b00067c82 */ /* 0x000fe20008000000 */
[----:B------:R-:W-:Y:S01]  /*9380*/  UMOV UR7, 0x40000040 ;  /* 0x4000004000077882 */ /* 0x000fe20000000000 */
[----:B------:R-:W-:Y:S01]  /*9390*/  FMUL.FTZ R29, R0, R38 ;  /* 0x00000026001d7220 */ /* 0x000fe20000410000 */
[----:B------:R-:W0:Y:S01]  /*93a0*/  MUFU.TANH R11, R11 ;  /* 0x0000000b000b7308 */ /* 0x000e220000002400 */
[----:B--2---:R-:W-:Y:S01]  /*93b0*/  FMNMX.FTZ R6, R12, R7, !PT ;  /* 0x000000070c067209 */ /* 0x004fe20007810000 */
[C---:B------:R-:W-:Y:S01]  /*93c0*/  FMUL.FTZ R28, R0.reuse, R37 ;  /* 0x00000025001c7220 */ /* 0x040fe20000410000 */
[----:B------:R-:W-:Y:S01]  /*93d0*/  QGMMA.64x96x32.F32.E4M3.E4M3 R88, R148, gdesc[UR4], R88, gsb0 ;  /* 0x0160000494587df3 */ /* 0x000fe20008000858 */
[C---:B------:R-:W-:Y:S01]  /*93e0*/  FMUL.FTZ R31, R0.reuse, R40 ;  /* 0x00000028001f7220 */ /* 0x040fe20000410000 */
[C---:B------:R-:W-:Y:S01]  /*93f0*/  FMUL.FTZ R40, R0.reuse, R49 ;  /* 0x0000003100287220 */ /* 0x040fe20000410000 */
[C---:B------:R-:W-:Y:S01]  /*9400*/  FMUL.FTZ R49, R0.reuse, R58 ;  /* 0x0000003a00317220 */ /* 0x040fe20000410000 */
[----:B------:R-:W-:Y:S01]  /*9410*/  FMUL.FTZ R58, R0, R67 ;  /* 0x00000043003a7220 */ /* 0x000fe20000410000 */
[----:B------:R-:W1:Y:S01]  /*9420*/  MUFU.TANH R13, R13 ;  /* 0x0000000d000d7308 */ /* 0x000e620000002400 */
        /* <DEDUP_REMOVED lines=37> */
[----:B------:R-:W-:Y:S01]  /*9680*/  FMUL.FTZ R66, R0, R75 ;  /* 0x0000004b00427220 */ /* 0x000fe20000410000 */
[----:B------:R-:W-:Y:S01]  /*9690*/  UIADD3 UR6, UR11, 0x2, URZ ;  /* 0x000000020b067890 */ /* 0x000fe2000fffe03f */
[----:B------:R-:W0:Y:S01]  /*96a0*/  MUFU.TANH R25, R25 ;  /* 0x0000001900197308 */ /* 0x000e220000002400 */
[----:B-1----:R-:W-:Y:S01]  /*96b0*/  FMNMX.FTZ R68, R20, R67, !PT ;  /* 0x0000004314447209 */ /* 0x002fe20007810000 */
[----:B------:R-:W-:Y:S01]  /*96c0*/  FMUL.FTZ R67, R0, R76 ;  /* 0x0000004c00437220 */ /* 0x000fe20000410000 */
[----:B------:R-:W-:Y:S01]  /*96d0*/  UMOV UR7, 0x40000040 ;  /* 0x4000004000077882 */ /* 0x000fe20000000000 */
[----:B------:R-:W-:-:S04]  /*96e0*/  UMOV UR10, UR19 ;  /* 0x00000013000a7c82 */ /* 0x000fc80008000000 */
        /* <DEDUP_REMOVED lines=17> */
[----:B------:R-:W-:Y:S01]  /*9800*/  FMUL.FTZ R69, R0, R78 ;  /* 0x0000004e00457220 */ /* 0x000fe20000410000 */
[----:B------:R-:W-:Y:S02]  /*9810*/  WARPGROUP.DEPBAR.LE gsb0, 0x0 ;  /* 0x00008000000079c5 */ /* 0x000fe40000010000 */
[----:B------:R-:W-:-:S03]  /*9820*/  WARPGROUP.ARRIVE ;  /* 0x00000000000079c5 */ /* 0x000fc60000000000 */
[----:B------:R-:W0:Y:S01]  /*9830*/  MUFU.TANH R32, R32 ;  /* 0x0000002000207308 */ /* 0x000e220000002400 */
[----:B-1----:R-:W-:Y:S02]  /*9840*/  FMNMX.FTZ R5, R31, R6, !PT ;  /* 0x000000061f057209 */ /* 0x002fe40007810000 */
[----:B------:R-:W-:Y:S01]  /*9850*/  QGMMA.64x96x32.F32.E4M3.E4M3 R88, R144, gdesc[UR4], R88, gsb0 ;  /* 0x0160000490587df3 */ /* 0x000fe20008000858 */
[----:B------:R-:W-:Y:S01]  /*9860*/  UIADD3 UR6, UR11, 0x4, URZ ;  /* 0x000000040b067890 */ /* 0x000fe2000fffe03f */
[----:B------:R-:W-:-:S03]  /*9870*/  UMOV UR7, 0x40000040 ;  /* 0x4000004000077882 */ /* 0x000fc60000000000 */
        /* <DEDUP_REMOVED lines=31> */
[----:B------:R-:W-:Y:S02]  /*9a70*/  WARPGROUP.DEPBAR.LE gsb0, 0x0 ;  /* 0x00008000000079c5 */ /* 0x000fe40000010000 */
[----:B------:R-:W-:-:S04]  /*9a80*/  WARPGROUP.ARRIVE ;  /* 0x00000000000079c5 */ /* 0x000fc80000000000 */
[----:B------:R-:W0:Y:S01]  /*9a90*/  MUFU.TANH R49, R49 ;  /* 0x0000003100317308 */ /* 0x000e220000002400 */
[----:B-1----:R-:W-:Y:S01]  /*9aa0*/  FMNMX.FTZ R74, R46, R73, !PT ;  /* 0x000000492e4a7209 */ /* 0x002fe20007810000 */
[----:B------:R-:W-:Y:S01]  /*9ab0*/  FMUL.FTZ R73, R0, R82 ;  /* 0x0000005200497220 */ /* 0x000fe20000410000 */
[----:B------:R-:W-:Y:S01]  /*9ac0*/  QGMMA.64x96x32.F32.E4M3.E4M3 R88, R140, gdesc[UR4], R88, gsb0 ;  /* 0x016000048c587df3 */ /* 0x000fe20008000858 */
[----:B------:R-:W-:Y:S01]  /*9ad0*/  UIADD3 UR6, UR11, 0x6, URZ ;  /* 0x000000060b067890 */ /* 0x000fe2000fffe03f */
[----:B------:R-:W-:-:S03]  /*9ae0*/  UMOV UR7, 0x40000040 ;  /* 0x4000004000077882 */ /* 0x000fc60000000000 */
        /* <DEDUP_REMOVED lines=35> */
[----:B------:R-:W-:Y:S06]  /*9d20*/  QGMMA.64x96x32.F32.E4M3.E4M3 R88, R136, gdesc[UR4], R88, gsb0 ;  /* 0x0160000488587df3 */ /* 0x000fec0008000858 */
        /* <DEDUP_REMOVED lines=30> */
[----:B------:R-:W-:-:S06]  /*9f10*/  WARPGROUP.DEPBAR.LE gsb0, 0x0 ;  /* 0x00008000000079c5 */ /* 0x000fcc0000010000 */
[----:B------:R-:W0:Y:S01]  /*9f20*/  MUFU.TANH R78, R78 ;  /* 0x0000004e004e7308 */ /* 0x000e220000002400 */
[----:B-1----:R-:W-:Y:S02]  /*9f30*/  FMNMX.FTZ R79, R77, R80, !PT ;  /* 0x000000504d4f7209 */ /* 0x002fe40007810000 */
[----:B--2---:R-:W-:-:S05]  /*9f40*/  FMNMX.FTZ R80, R76, R5, !PT ;  /* 0x000000054c507209 */ /* 0x004fca0007810000 */
[----:B------:R-:W1:Y:S01]  /*9f50*/  SHFL.BFLY PT, R5, R80, 0x2, 0x1f ;  /* 0x0c401f0050057f89 */ /* 0x000e6200000e0000 */
[----:B0-----:R-:W-:-:S05]  /*9f60*/  FMNMX.FTZ R79, R78, R79, !PT ;  /* 0x0000004f4e4f7209 */ /* 0x001fca0007810000 */
[----:B------:R-:W0:Y:S01]  /*9f70*/  SHFL.BFLY PT, R6, R79, 0x2, 0x1f ;  /* 0x0c401f004f067f89 */ /* 0x000e2200000e0000 */
[----:B-1----:R-:W-:Y:S01]  /*9f80*/  FMNMX.FTZ R81, R80, R5, !PT ;  /* 0x0000000550517209 */ /* 0x002fe20007810000 */
[----:B------:R-:W-:Y:S01]  /*9f90*/  IMAD.U32 R80, RZ, RZ, UR10 ;  /* 0x0000000aff507e24 */ /* 0x000fe2000f8e00ff */
[----:B0-----:R-:W-:-:S03]  /*9fa0*/  FMNMX.FTZ R82, R79, R6, !PT ;  /* 0x000000064f527209 */ /* 0x001fc60007810000 */
[----:B------:R-:W0:Y:S04]  /*9fb0*/  SHFL.BFLY PT, R6, R81, 0x1, 0x1f ;  /* 0x0c201f0051067f89 */ /* 0x000e2800000e0000 */
[----:B------:R-:W1:Y:S01]  /*9fc0*/  SHFL.BFLY PT, R83, R82, 0x1, 0x1f ;  /* 0x0c201f0052537f89 */ /* 0x000e6200000e0000 */
[----:B0-----:R-:W-:Y:S01]  /*9fd0*/  FMNMX.FTZ R5, R81, R6, !PT ;  /* 0x0000000651057209 */ /* 0x001fe20007810000 */
[----:B------:R-:W-:Y:S01]  /*9fe0*/  IMAD.U32 R81, RZ, RZ, UR10 ;  /* 0x0000000aff517e24 */ /* 0x000fe2000f8e00ff */
        /* <DEDUP_REMOVED lines=35> */
[----:B------:R-:W-:Y:S01]  /*a220*/  FFMA.FTZ R75, R76, UR10, -R79 ;  /* 0x0000000a4c4b7c23 */ /* 0x000fe2000801084f */
[----:B------:R-:W-:-:S01]  /*a230*/  FADD.FTZ R8, -R6, R7 ;  /* 0x0000000706087221 */ /* 0x000fc20000010100 */
[----:B------:R-:W-:Y:S01]  /*a240*/  FFMA.FTZ R76, R6, R81, -8 ;  /* 0xc1000000064c7423 */ /* 0x000fe20000010051 */
[----:B------:R-:W-:Y:S02]  /*a250*/  MUFU.EX2 R7, R83 ;  /* 0x0000005300077308 */ /* 0x000fe40000000800 */
[----:B------:R-:W-:Y:S01]  /*a260*/  FMUL.FTZ R8, R8, UR10 ;  /* 0x0000000a08087c20 */ /* 0x000fe20008410000 */
[--C-:B------:R-:W-:Y:S01]  /*a270*/  FFMA.FTZ R79, R12, UR10, -R76.reuse ;  /* 0x0000000a0c4f7c23 */ /* 0x100fe2000801084c */
[----:B------:R-:W-:-:S01]  /*a280*/  FFMA.FTZ R12, R11, UR10, -R76 ;  /* 0x0000000a0b0c7c23 */ /* 0x000fc2000801084c */
[--C-:B------:R-:W-:Y:S01]  /*a290*/  FFMA.FTZ R11, R15, UR10, -R76.reuse ;  /* 0x0000000a0f0b7c23 */ /* 0x100fe2000801084c */
[----:B------:R-:W-:-:S01]  /*a2a0*/  FFMA.FTZ R20, R20, UR10, -R76 ;  /* 0x0000000a14147c23 */ /* 0x000fc2000801084c */
[--C-:B------:R-:W-:Y:S01]  /*a2b0*/  FFMA.FTZ R15, R25, UR10, -R76.reuse ;  /* 0x0000000a190f7c23 */ /* 0x100fe2000801084c */
        /* <DEDUP_REMOVED lines=24> */
[----:B------:R-:W0:Y:S08]  /*a440*/  MUFU.EX2 R9, R9 ;  /* 0x0000000900097308 */ /* 0x000e300000000800 */
[----:B------:R-:W2:Y:S01]  /*a450*/  MUFU.EX2 R12, R12 ;  /* 0x0000000c000c7308 */ /* 0x000ea20000000800 */
[----:B-1----:R-:W-:-:S07]  /*a460*/  FFMA.FTZ R3, R8, R3, R79 ;  /* 0x0000000308037223 */ /* 0x002fce000001004f */
[----:B------:R-:W1:Y:S01]  /*a470*/  MUFU.EX2 R10, R10 ;  /* 0x0000000a000a7308 */ /* 0x000e620000000800 */
[----:B0-----:R-:W-:-:S07]  /*a480*/  FADD.FTZ R53, R9, R4 ;  /* 0x0000000409357221 */ /* 0x001fce0000010000 */
[----:B------:R-:W0:Y:S01]  /*a490*/  MUFU.EX2 R11, R11 ;  /* 0x0000000b000b7308 */ /* 0x000e220000000800 */
[----:B--2---:R-:W-:-:S07]  /*a4a0*/  FADD.FTZ R4, R12, R3 ;  /* 0x000000030c047221 */ /* 0x004fce0000010000 */
[----:B------:R-:W2:Y:S01]  /*a4b0*/  MUFU.EX2 R13, R13 ;  /* 0x0000000d000d7308 */ /* 0x000ea20000000800 */
[----:B-1----:R-:W-:-:S01]  /*a4c0*/  FADD.FTZ R82, R10, R53 ;  /* 0x000000350a527221 */ /* 0x002fc20000010000 */
[----:B------:R-:W-:-:S06]  /*a4d0*/  FFMA.FTZ R53, R57, UR10, -R76 ;  /* 0x0000000a39357c23 */ /* 0x000fcc000801084c */
        /* <DEDUP_REMOVED lines=16> */
[----:B------:R-:W-:-:S06]  /*a5e0*/  FFMA.FTZ R57, R61, UR10, -R76 ;  /* 0x0000000a3d397c23 */ /* 0x000fcc000801084c */
        /* <DEDUP_REMOVED lines=67> */
[--C-:B------:R-:W-:Y:S01]  /*aa20*/  FFMA.FTZ R73, R77, UR10, -R76.reuse ;  /* 0x0000000a4d497c23 */ /* 0x100fe2000801084c */
[----:B------:R-:W-:-:S05]  /*aa30*/  FFMA.FTZ R76, R78, UR10, -R76 ;  /* 0x0000000a4e4c7c23 */ /* 0x000fca000801084c */
[----:B------:R-:W0:Y:S01]  /*aa40*/  MUFU.EX2 R62, R62 ;  /* 0x0000003e003e7308 */ /* 0x000e220000000800 */
[----:B--2---:R-:W-:-:S07]  /*aa50*/  FADD.FTZ R3, R57, R4 ;  /* 0x0000000439037221 */ /* 0x004fce0000010000 */
[----:B------:R-:W2:Y:S01]  /*aa60*/  MUFU.EX2 R60, R60 ;  /* 0x0000003c003c7308 */ /* 0x000ea20000000800 */
[----:B-1----:R-:W-:-:S07]  /*aa70*/  FADD.FTZ R81, R59, R82 ;  /* 0x000000523b517221 */ /* 0x002fce0000010000 */
[----:B------:R-:W1:Y:S01]  /*aa80*/  MUFU.EX2 R61, R61 ;  /* 0x0000003d003d7308 */ /* 0x000e620000000800 */
[----:B0-----:R-:W-:-:S01]  /*aa90*/  FADD.FTZ R4, R62, R3 ;  /* 0x000000033e047221 */ /* 0x001fc20000010000 */
[----:B------:R-:W-:-:S04]  /*aaa0*/  IMAD.U32 R3, RZ, RZ, UR22 ;  /* 0x00000016ff037e24 */ /* 0x000fc8000f8e00ff */
[----:B------:R-:W-:Y:S02]  /*aab0*/  @!P1 VIADD R3, R3, 0x19c40 ;  /* 0x00019c4003039836 */ /* 0x000fe40000000000 */
[----:B------:R-:W0:Y:S01]  /*aac0*/  MUFU.EX2 R63, R63 ;  /* 0x0000003f003f7308 */ /* 0x000e220000000800 */
[----:B--2---:R-:W-:-:S02]  /*aad0*/  FADD.FTZ R82, R60, R81 ;  /* 0x000000513c527221 */ /* 0x004fc40000010000 */
[----:B------:R-:W-:-:S04]  /*aae0*/  @!P1 PRMT R3, RZ, 0x654, R3 ;  /* 0x00000654ff039816 */ /* 0x000fc80000000003 */
[----:B------:R2:W-:Y:S01]  /*aaf0*/  @!P1 SYNCS.ARRIVE.TRANS64.RED.A1T0 RZ, [R3+URZ], RZ ;  /* 0x000000ff03ff99a7 */ /* 0x0005e2000810043f */
[----:B------:R-:W3:Y:S01]  /*ab00*/  MUFU.EX2 R66, R66 ;  /* 0x0000004200427308 */ /* 0x000ee20000000800 */
[----:B-1----:R-:W-:-:S07]  /*ab10*/  FADD.FTZ R77, R61, R4 ;  /* 0x000000043d4d7221 */ /* 0x002fce0000010000 */
[----:B------:R-:W1:Y:S01]  /*ab20*/  MUFU.EX2 R64, R64 ;  /* 0x0000004000407308 */ /* 0x000e620000000800 */
[----:B0-----:R-:W-:-:S07]  /*ab30*/  FADD.FTZ R81, R63, R82 ;  /* 0x000000523f517221 */ /* 0x001fce0000010000 */
        /* <DEDUP_REMOVED lines=22> */
[----:B0-----:R-:W-:-:S03]  /*aca0*/  FADD.FTZ R4, R75, R78 ;  /* 0x0000004e4b047221 */ /* 0x001fc60000010000 */
[----:B--2---:R-:W-:Y:S01]  /*acb0*/  FADD.FTZ R3, R76, R3 ;  /* 0x000000034c037221 */ /* 0x004fe20000010000 */
[----:B------:R-:W-:Y:S06]  /*acc0*/  @!P0 BRA `(.L_x_948) ;  /* 0x0000000000048947 */ /* 0x000fec0003800000 */
[----:B------:R-:W-:Y:S01]  /*acd0*/  BPT.TRAP 0x1 ;  /* 0x000000040000795c */ /* 0x000fe20000300000 */
.L_x_948:
        /* <DEDUP_REMOVED lines=8> */
[----:B------:R-:W-:Y:S01]  /*ad60*/  FMUL.FTZ R88, R88, R7 ;  /* 0x0000000758587220 */ /* 0x000fe20000410000 */
        /* <DEDUP_REMOVED lines=81> */
.L_x_939:
        /* <DEDUP_REMOVED lines=8> */
[----:B------:R-:W-:-:S05]  /*b300*/  ULDC UR21, c[0x0][0x9e0] ;  /* 0x0002780000157ab9 */ /* 0x000fca0000000800 */
.L_x_968:
[----:B------:R-:W-:-:S04]  /*b310*/  UISETP.NE.AND UP1, UPT, UR20, 0x1, UPT ;  /* 0x000000011400788c */ /* 0x000fc8000bf25270 */
[----:B------:R-:W-:-:S04]  /*b320*/  USEL UR52, URZ, 0x1, UP1 ;  /* 0x000000013f347887 */ /* 0x000fc80008800000 */
[----:B------:R-:W-:Y:S01]  /*b330*/  ULOP3.LUT UR52, UR19, UR52, URZ, 0x3c, !UPT ;  /* 0x0000003413347292 */ /* 0x000fe2000f8e3c3f */
[----:B------:R-:W-:Y:S11]  /*b340*/  @!P0 BRA `(.L_x_951) ;  /* 0x0000000000048947 */ /* 0x000ff60003800000 */
[----:B------:R-:W-:Y:S01]  /*b350*/  BPT.TRAP 0x1 ;  /* 0x000000040000795c */ /* 0x000fe20000300000 */
.L_x_951:
        /* <DEDUP_REMOVED lines=9> */
.L_x_952:
[----:B-1----:R-:W-:Y:S05]  /*b3f0*/  @P2 BRA `(.L_x_953) ;  /* 0x0000000000082947 */ /* 0x002fea0003800000 */
[----:B------:R-:W1:Y:S02]  /*b400*/  SYNCS.PHASECHK.TRANS64.TRYWAIT P2, [UR23+0x19c30], R5 ;  /* 0x019c3005ff0075a7 */ /* 0x000e640008040157 */
[----:B-1----:R-:W-:Y:S05]  /*b410*/  @!P2 BRA `(.L_x_954) ;  /* 0x000000b80084a947 */ /* 0x002fea0003800000 */
.L_x_953:
        /* <DEDUP_REMOVED lines=17> */
.L_x_955:
[----:B------:R-:W-:Y:S01]  /*b530*/  ULEA UR11, UR20, UR46, 0x3 ;  /* 0x0000002e140b7291 */ /* 0x000fe2000f8e183f */
[----:B01----:R-:W-:-:S05]  /*b540*/  IMAD.U32 R5, RZ, RZ, UR19 ;  /* 0x00000013ff057e24 */ /* 0x003fca000f8e00ff */
[----:B------:R-:W-:-:S04]  /*b550*/  SHF.L.U32 R5, R5, 0x1f, RZ ;  /* 0x0000001f05057819 */ /* 0x000fc800000006ff */
[----:B------:R0:W1:Y:S01]  /*b560*/  SYNCS.PHASECHK.TRANS64.TRYWAIT P2, [UR11+0x19c50], R5 ;  /* 0x019c5005ff0075a7 */ /* 0x000062000804014b */
[----:B------:R-:W-:Y:S05]  /*b570*/  @!P0 BRA `(.L_x_956) ;  /* 0x0000000000048947 */ /* 0x000fea0003800000 */
[----:B------:R-:W-:Y:S01]  /*b580*/  BPT.TRAP 0x1 ;  /* 0x000000040000795c */ /* 0x000fe20000300000 */
.L_x_956:
[----:B-1----:R-:W-:Y:S05]  /*b590*/  @P2 BRA `(.L_x_957) ;  /* 0x0000000000082947 */ /* 0x002fea0003800000 */
[----:B------:R-:W1:Y:S02]  /*b5a0*/  SYNCS.PHASECHK.TRANS64.TRYWAIT P2, [UR11+0x19c50], R5 ;  /* 0x019c5005ff0075a7 */ /* 0x000e64000804014b */
[----:B-1----:R-:W-:Y:S05]  /*b5b0*/  @!P2 BRA `(.L_x_958) ;  /* 0x000000b80034a947 */ /* 0x002fea0003800000 */
.L_x_957:
[----:B------:R-:W-:Y:S01]  /*b5c0*/  UIADD3 UR6, UR46, 0x3000, URZ ;  /* 0x000030002e067890 */ /* 0x000fe2000fffe03f */
[----:B------:R-:W-:Y:S01]  /*b5d0*/  WARPGROUP.ARRIVE ;  /* 0x00000000000079c5 */ /* 0x000fe20000000000 */
[----:B------:R-:W-:Y:S01]  /*b5e0*/  UMOV UR7, 0x40000040 ;  /* 0x4000004000077882 */ /* 0x000fe20000000000 */
[----:B------:R-:W-:Y:S01]  /*b5f0*/  PLOP3.LUT P2, PT, PT, PT, UP0, 0x80, 0x0 ;  /* 0x000000000000781c */ /* 0x000fe20003f4f008 */
[----:B------:R-:W-:Y:S01]  /*b600*/  USHF.R.U32.HI UR6, URZ, 0x4, UR6 ;  /* 0x000000043f067899 */ /* 0x000fe20008011606 */
[C---:B------:R-:W-:Y:S01]  /*b610*/  FMUL.FTZ R11, R0.reuse, R28 ;  /* 0x0000001c000b7220 */ /* 0x040fe20000410000 */
[C---:B------:R-:W-:Y:S01]  /*b620*/  FMUL.FTZ R28, R0.reuse, R39 ;  /* 0x00000027001c7220 */ /* 0x040fe20000410000 */
[C---:B------:R-:W-:Y:S01]  /*b630*/  FMUL.FTZ R39, R0.reuse, R48 ;  /* 0x0000003000277220 */ /* 0x040fe20000410000 */
[----:B------:R-:W-:Y:S01]  /*b640*/  ULOP3.LUT UR6, UR6, 0x3fff, URZ, 0xc0, !UPT ;  /* 0x00003fff06067892 */ /* 0x000fe2000f8ec03f */
[C---:B------:R-:W-:Y:S01]  /*b650*/  FMUL.FTZ R48, R0.reuse, R58 ;  /* 0x0000003a00307220 */ /* 0x040fe20000410000 */
[C---:B------:R-:W-:Y:S01]  /*b660*/  FMUL.FTZ R58, R0.reuse, R70 ;  /* 0x00000046003a7220 */ /* 0x040fe20000410000 */
[----:B------:R-:W-:Y:S01]  /*b670*/  FMUL.FTZ R70, R0, R79 ;  /* 0x0000004f00467220 */ /* 0x000fe20000410000 */
[----:B------:R-:W-:Y:S01]  /*b680*/  ULOP3.LUT UR6, UR6, 0x10000, URZ, 0xfc, !UPT ;  /* 0x0001000006067892 */ /* 0x000fe2000f8efc3f */
[----:B------:R-:W-:-:S02]  /*b690*/  VIADD R79, R17, UR42 ;  /* 0x0000002a114f7c36 */ /* 0x000fc40008000000 */
        /* <DEDUP_REMOVED lines=17> */
[C---:B01----:R-:W-:Y:S01]  /*b7b0*/  FMUL.FTZ R5, R0.reuse, R24 ;  /* 0x0000001800057220 */ /* 0x043fe20000410000 */
[C---:B------:R-:W-:Y:S01]  /*b7c0*/  FMUL.FTZ R64, R0.reuse, R75 ;  /* 0x0000004b00407220 */ /* 0x040fe20000410000 */
[C---:B------:R-:W-:Y:S01]  /*b7d0*/  FMUL.FTZ R71, R0.reuse, R82 ;  /* 0x0000005200477220 */ /* 0x040fe20000410000 */
[C---:B------:R-:W-:Y:S01]  /*b7e0*/  FMUL.FTZ R10, R0.reuse, R27 ;  /* 0x0000001b000a7220 */ /* 0x040fe20000410000 */
        /* <DEDUP_REMOVED lines=95> */
[----:B------:R-:W-:Y:S02]  /*bde0*/  @UP0 ULDC UR6, c[0x0][0x44c] ;  /* 0x0001130000060ab9 */ /* 0x000fe40000000800 */
[----:B------:R-:W-:Y:S01]  /*bdf0*/  @P2 IMAD.HI.U32 R36, R79, UR6, RZ ;  /* 0x000000064f242c27 */ /* 0x000fe2000f8e00ff */
[----:B------:R-:W-:-:S03]  /*be00*/  @UP0 ULDC UR6, c[0x0][0x450] ;  /* 0x0001140000060ab9 */ /* 0x000fc60000000800 */
[----:B------:R-:W0:Y:S01]  /*be10*/  MUFU.TANH R53, R53 ;  /* 0x0000003500357308 */ /* 0x000e220000002400 */
[----:B------:R-:W-:Y:S01]  /*be20*/  @P2 SHF.R.U32.HI R79, RZ, UR6, R36 ;  /* 0x00000006ff4f2c19 */ /* 0x000fe20008011624 */
[----:B------:R-:W-:-:S04]  /*be30*/  IMAD.U32 R36, RZ, RZ, UR23 ;  /* 0x00000017ff247e24 */ /* 0x000fc8000f8e00ff */
[----:B------:R-:W-:Y:S01]  /*be40*/  @!P1 VIADD R36, R36, 0x19c40 ;  /* 0x00019c4024249836 */ /* 0x000fe20000000000 */
[----:B------:R-:W5:Y:S01]  /*be50*/  SHFL.IDX PT, R82, R79, RZ, 0x1c1f ;  /* 0x001c1fff4f527589 */ /* 0x000f6200000e0000 */
[----:B------:R-:W0:Y:S03]  /*be60*/  MUFU.TANH R52, R52 ;  /* 0x0000003400347308 */ /* 0x000e260000002400 */
[----:B------:R-:W-:-:S05]  /*be70*/  @!P1 PRMT R36, RZ, 0x654, R36 ;  /* 0x00000654ff249816 */ /* 0x000fca0000000024 */
        /* <DEDUP_REMOVED lines=12> */
[----:B------:R1:W-:Y:S05]  /*bf40*/  @!P1 SYNCS.ARRIVE.TRANS64.RED.A1T0 RZ, [R36+URZ], RZ ;  /* 0x000000ff24ff99a7 */ /* 0x0003ea000810043f */
[----:B------:R-:W0:Y:S01]  /*bf50*/  MUFU.TANH R62, R62 ;  /* 0x0000003e003e7308 */ /* 0x000e220000002400 */
[----:B-1----:R-:W-:-:S07]  /*bf60*/  IMAD.U32 R36, RZ, RZ, UR39 ;  /* 0x00000027ff247e24 */ /* 0x002fce000f8e00ff */
[----:B------:R-:W1:Y:S01]  /*bf70*/  MUFU.TANH R64, R64 ;  /* 0x0000004000407308 */ /* 0x000e620000002400 */
[----:B------:R-:W-:-:S07]  /*bf80*/  IADD3 R37, -R36, UR43, R37 ;  /* 0x0000002b24257c10 */ /* 0x000fce000fffe125 */
[----:B------:R-:W0:Y:S01]  /*bf90*/  MUFU.TANH R67, R67 ;  /* 0x0000004300437308 */ /* 0x000e220000002400 */
[C---:B------:R-:W-:Y:S02]  /*bfa0*/  VIADD R85, R37.reuse, UR21 ;  /* 0x0000001525557c36 */ /* 0x040fe40008000000 */
[----:B------:R-:W-:Y:S02]  /*bfb0*/  VIADD R84, R37, UR17 ;  /* 0x0000001125547c36 */ /* 0x000fe40008000000 */
[--C-:B-----5:R-:W-:Y:S02]  /*bfc0*/  IMAD.IADD R83, R85, 0x1, R82.reuse ;  /* 0x0000000155537824 */ /* 0x120fe400078e0252 */
[----:B------:R-:W-:Y:S01]  /*bfd0*/  IMAD.IADD R81, R84, 0x1, R82 ;  /* 0x0000000154517824 */ /* 0x000fe200078e0252 */
        /* <DEDUP_REMOVED lines=25> */
.L_x_961:
[----:B------:R-:W-:-:S05]  /*c170*/  IMAD.U32 R86, RZ, RZ, UR22 ;  /* 0x00000016ff567e24 */ /* 0x000fca000f8e00ff */
[----:B------:R-:W-:-:S13]  /*c180*/  ISETP.NE.AND P2, PT, R86, 0x1, PT ;  /* 0x000000015600780c */ /* 0x000fda0003f45270 */
[----:B------:R-:W1:Y:S02]  /*c190*/  @P2 LDC.64 R36, c[0x0][0x9e8] ;  /* 0x00027a00ff242b82 */ /* 0x000e640000000a00 */
[----:B-1----:R-:W-:-:S05]  /*c1a0*/  @P2 IMAD.HI.U32 R36, R82, R36, RZ ;  /* 0x0000002452242227 */ /* 0x002fca00078e00ff */
[----:B------:R-:W-:-:S07]  /*c1b0*/  @P2 SHF.R.U32.HI R82, RZ, R37, R36 ;  /* 0x00000025ff522219 */ /* 0x000fce0000011624 */
.L_x_962:
[----:B------:R-:W-:Y:S05]  /*c1c0*/  BSYNC B0 ;  /* 0x0000000000007941 */ /* 0x000fea0003800000 */
.L_x_960:
[----:B------:R-:W-:-:S04]  /*c1d0*/  IMAD R37, R82, R86, -R75 ;  /* 0x0000005652257224 */ /* 0x000fc800078e0a4b */
[----:B------:R-:W-:-:S05]  /*c1e0*/  IMAD R36, R16, -0x2, R37 ;  /* 0xfffffffe10247824 */ /* 0x000fca00078e0225 */
[----:B------:R-:W-:Y:S02]  /*c1f0*/  VIADDMNMX R83, R36, R86, R83, PT ;  /* 0x0000005624537246 */ /* 0x000fe40003800153 */
[----:B------:R-:W-:-:S07]  /*c200*/  VIMNMX R81, R81, R36, !PT ;  /* 0x0000002451517248 */ /* 0x000fce0007fe0100 */
.L_x_959:
[----:B------:R-:W-:-:S04]  /*c210*/  ISETP.GT.AND P2, PT, R2, -0x1, PT ;  /* 0xffffffff0200780c */ /* 0x000fc80003f44270 */
[C---:B------:R-:W-:Y:S02]  /*c220*/  ISETP.GT.AND P4, PT, R81.reuse, RZ, P2 ;  /* 0x000000ff5100720c */ /* 0x040fe40001784270 */
[----:B------:R-:W-:Y:S02]  /*c230*/  ISETP.GT.AND P6, PT, R81, 0x1, P2 ;  /* 0x000000015100780c */ /* 0x000fe400017c4270 */
[C---:B------:R-:W-:Y:S02]  /*c240*/  ISETP.LT.OR P4, PT, R83.reuse, 0x1, P4 ;  /* 0x000000015300780c */ /* 0x040fe40002781670 */
[----:B------:R-:W-:Y:S02]  /*c250*/  ISETP.LT.OR P6, PT, R83, 0x2, P6 ;  /* 0x000000025300780c */ /* 0x000fe400037c1670 */
[----:B0-----:R-:W-:Y:S02]  /*c260*/  FSEL R82, R5, -INF , !P4 ;  /* 0xff80000005527808 */ /* 0x001fe40006000000 */
[----:B------:R-:W-:Y:S01]  /*c270*/  FSEL R9, R9, -INF , !P6 ;  /* 0xff80000009097808 */ /* 0x000fe20007000000 */
[----:B------:R-:W0:Y:S01]  /*c280*/  SHFL.IDX PT, R5, R79, 0x1, 0x1c1f ;  /* 0x003c1f004f057f89 */ /* 0x000e2200000e0000 */
[----:B------:R-:W-:-:S02]  /*c290*/  ISETP.GT.AND P3, PT, R81, 0x8, P2 ;  /* 0x000000085100780c */ /* 0x000fc40001764270 */
[C---:B------:R-:W-:Y:S02]  /*c2a0*/  ISETP.GT.AND P4, PT, R81.reuse, 0x9, P2 ;  /* 0x000000095100780c */ /* 0x040fe40001784270 */
[----:B------:R-:W-:Y:S02]  /*c2b0*/  ISETP.GT.AND P6, PT, R81, 0x10, P2 ;  /* 0x000000105100780c */ /* 0x000fe400017c4270 */
[C---:B------:R-:W-:Y:S02]  /*c2c0*/  ISETP.LT.OR P3, PT, R83.reuse, 0x9, P3 ;  /* 0x000000095300780c */ /* 0x040fe40001f61670 */
[C---:B------:R-:W-:Y:S02]  /*c2d0*/  ISETP.LT.OR P4, PT, R83.reuse, 0xa, P4 ;  /* 0x0000000a5300780c */ /* 0x040fe40002781670 */
[----:B------:R-:W-:Y:S02]  /*c2e0*/  ISETP.LT.OR P6, PT, R83, 0x11, P6 ;  /* 0x000000115300780c */ /* 0x000fe400037c1670 */
[----:B------:R-:W-:-:S02]  /*c2f0*/  FSEL R11, R11, -INF , !P3 ;  /* 0xff8000000b0b7808 */ /* 0x000fc40005800000 */
[----:B------:R-:W-:Y:S02]  /*c300*/  FSEL R13, R13, -INF , !P4 ;  /* 0xff8000000d0d7808 */ /* 0x000fe40006000000 */
[----:B------:R-:W-:Y:S02]  /*c310*/  FSEL R15, R15, -INF , !P6 ;  /* 0xff8000000f0f7808 */ /* 0x000fe40007000000 */
[C---:B------:R-:W-:Y:S02]  /*c320*/  ISETP.GT.AND P3, PT, R81.reuse, 0x11, P2 ;  /* 0x000000115100780c */ /* 0x040fe40001764270 */
[C---:B------:R-:W-:Y:S02]  /*c330*/  ISETP.GT.AND P4, PT, R81.reuse, 0x18, P2 ;  /* 0x000000185100780c */ /* 0x040fe40001784270 */
[----:B------:R-:W-:Y:S01]  /*c340*/  ISETP.GT.AND P6, PT, R81, 0x19, P2 ;  /* 0x000000195100780c */ /* 0x000fe200017c4270 */
[--C-:B0-----:R-:W-:Y:S01]  /*c350*/  IMAD.IADD R85, R85, 0x1, R5.reuse ;  /* 0x0000000155557824 */ /* 0x101fe200078e0205 */
[C---:B------:R-:W-:Y:S01]  /*c360*/  ISETP.LT.OR P3, PT, R83.reuse, 0x12, P3 ;  /* 0x000000125300780c */ /* 0x040fe20001f61670 */
[----:B------:R-:W-:Y:S01]  /*c370*/  IMAD.IADD R84, R84, 0x1, R5 ;  /* 0x0000000154547824 */ /* 0x000fe200078e0205 */
[----:B------:R-:W-:-:S02]  /*c380*/  ISETP.LT.OR P4, PT, R83, 0x19, P4 ;  /* 0x000000195300780c */ /* 0x000fc40002781670 */
[----:B------:R-:W-:Y:S02]  /*c390*/  ISETP.LT.OR P6, PT, R83, 0x1a, P6 ;  /* 0x0000001a5300780c */ /* 0x000fe400037c1670 */
[----:B------:R-:W-:Y:S02]  /*c3a0*/  FSEL R21, R21, -INF , !P3 ;  /* 0xff80000015157808 */ /* 0x000fe40005800000 */
[----:B------:R-:W-:Y:S02]  /*c3b0*/  FSEL R25, R25, -INF , !P4 ;  /* 0xff80000019197808 */ /* 0x000fe40006000000 */
[----:B------:R-:W-:Y:S02]  /*c3c0*/  FSEL R26, R26, -INF , !P6 ;  /* 0xff8000001a1a7808 */ /* 0x000fe40007000000 */
[C---:B------:R-:W-:Y:S02]  /*c3d0*/  ISETP.GT.AND P3, PT, R81.reuse, 0x20, P2 ;  /* 0x000000205100780c */ /* 0x040fe40001764270 */
[----:B------:R-:W-:-:S02]  /*c3e0*/  ISETP.GT.AND P4, PT, R81, 0x21, P2 ;  /* 0x000000215100780c */ /* 0x000fc40001784270 */
[----:B------:R-:W-:Y:S02]  /*c3f0*/  ISETP.GT.AND P6, PT, R81, 0x28, P2 ;  /* 0x000000285100780c */ /* 0x000fe400017c4270 */
        /* <DEDUP_REMOVED lines=9> */
[C---:B------:R-:W-:Y:S02]  /*c490*/  ISETP.LT.OR P3, PT, R83.reuse, 0x2a, P3 ;  /* 0x0000002a5300780c */ /* 0x040fe40001f61670 */
        /* <DEDUP_REMOVED lines=58> */
[----:B------:R-:W-:Y:S01]  /*c840*/  FSEL R80, R80, -INF , !P6 ;  /* 0xff80000050507808 */ /* 0x000fe20007000000 */
[----:B------:R-:W-:Y:S06]  /*c850*/  @!P5 BRA `(.L_x_963) ;  /* 0x00000000005cd947 */ /* 0x000fec0003800000 */
        /* <DEDUP_REMOVED lines=13> */
.L_x_965:
[----:B------:R-:W-:-:S05]  /*c930*/  IMAD.U32 R86, RZ, RZ, UR22 ;  /* 0x00000016ff567e24 */ /* 0x000fca000f8e00ff */
[----:B------:R-:W-:-:S13]  /*c940*/  ISETP.NE.AND P3, PT, R86, 0x1, PT ;  /* 0x000000015600780c */ /* 0x000fda0003f65270 */
[----:B------:R-:W0:Y:S02]  /*c950*/  @P3 LDC.64 R36, c[0x0][0x9e8] ;  /* 0x00027a00ff243b82 */ /* 0x000e240000000a00 */
[----:B0-----:R-:W-:-:S05]  /*c960*/  @P3 IMAD.HI.U32 R36, R5, R36, RZ ;  /* 0x0000002405243227 */ /* 0x001fca00078e00ff */
[----:B------:R-:W-:-:S07]  /*c970*/  @P3 SHF.R.U32.HI R5, RZ, R37, R36 ;  /* 0x00000025ff053219 */ /* 0x000fce0000011624 */
.L_x_966:
[----:B------:R-:W-:Y:S05]  /*c980*/  BSYNC B0 ;  /* 0x0000000000007941 */ /* 0x000fea0003800000 */
.L_x_964:
[----:B------:R-:W-:-:S04]  /*c990*/  IMAD R5, R5, R86, -R75 ;  /* 0x0000005605057224 */ /* 0x000fc800078e0a4b */
[----:B------:R-:W-:-:S05]  /*c9a0*/  IMAD R5, R16, -0x2, R5 ;  /* 0xfffffffe10057824 */ /* 0x000fca00078e0205 */
[----:B------:R-:W-:Y:S02]  /*c9b0*/  VIADDMNMX R85, R5, R86, R85, PT ;  /* 0x0000005605557246 */ /* 0x000fe40003800155 */
[----:B------:R-:W-:-:S07]  /*c9c0*/  VIMNMX R84, R84, R5, !PT ;  /* 0x0000000554547248 */ /* 0x000fce0007fe0100 */
.L_x_963:
[----:B------:R-:W-:Y:S01]  /*c9d0*/  FMNMX.FTZ R36, R82, R7, !PT ;  /* 0x0000000752247209 */ /* 0x000fe20007810000 */
[----:B------:R-:W-:Y:S01]  /*c9e0*/  UMOV UR10, UR18 ;  /* 0x00000012000a7c82 */ /* 0x000fe20008000000 */
[C---:B------:R-:W-:Y:S02]  /*c9f0*/  ISETP.GT.AND P3, PT, R84.reuse, 0x9, P2 ;  /* 0x000000095400780c */ /* 0x040fe40001764270 */
        /* <DEDUP_REMOVED lines=23> */
[----:B------:R-:W-:Y:S02]  /*cb70*/  ISETP.LT.OR P4, PT, R85, 0x2, P4 ;  /* 0x000000025500780c */ /* 0x000fe40002781670 */
[----:B------:R-:W-:Y:S02]  /*cb80*/  FMNMX.FTZ R36, R41, R36, !PT ;  /* 0x0000002429247209 */ /* 0x000fe40007810000 */
[----:B------:R-:W-:Y:S02]  /*cb90*/  FSEL R10, R10, -INF , !P4 ;  /* 0xff8000000a0a7808 */ /* 0x000fe40006000000 */
        /* <DEDUP_REMOVED lines=33> */
[C---:B------:R-:W-:Y:S02]  /*cdb0*/  ISETP.LT.OR P4, PT, R85.reuse, 0x32, P4 ;  /* 0x000000325500780c */ /* 0x040fe40002781670 */
[----:B------:R-:W-:Y:S02]  /*cdc0*/  FMNMX.FTZ R36, R80, R5, !PT ;  /* 0x0000000550247209 */ /* 0x000fe40007810000 */
[----:B------:R-:W-:Y:S02]  /*cdd0*/  FSEL R42, R42, -INF , !P4 ;  /* 0xff8000002a2a7808 */ /* 0x000fe40006000000 */
[----:B------:R-:W-:Y:S01]  /*cde0*/  ISETP.GT.AND P4, PT, R84, 0x39, P2 ;  /* 0x000000395400780c */ /* 0x000fe20001784270 */
[----:B------:R-:W0:Y:S03]  /*cdf0*/  SHFL.BFLY PT, R5, R36, 0x2, 0x1f ;  /* 0x0c401f0024057f89 */ /* 0x000e2600000e0000 */
[----:B------:R-:W-:-:S04]  /*ce00*/  ISETP.LT.OR P4, PT, R85, 0x3a, P4 ;  /* 0x0000003a5500780c */ /* 0x000fc80002781670 */
[----:B------:R-:W-:Y:S02]  /*ce10*/  FSEL R46, R46, -INF , !P4 ;  /* 0xff8000002e2e7808 */ /* 0x000fe40006000000 */
[----:B------:R-:W-:-:S04]  /*ce20*/  ISETP.GT.AND P4, PT, R84, 0x41, P2 ;  /* 0x000000415400780c */ /* 0x000fc80001784270 */
[----:B------:R-:W-:Y:S02]  /*ce30*/  ISETP.LT.OR P4, PT, R85, 0x42, P4 ;  /* 0x000000425500780c */ /* 0x000fe40002781670 */
[----:B0-----:R-:W-:-:S05]  /*ce40*/  FMNMX.FTZ R37, R36, R5, !PT ;  /* 0x0000000524257209 */ /* 0x001fca0007810000 */
[----:B------:R-:W0:Y:S02]  /*ce50*/  SHFL.BFLY PT, R86, R37, 0x1, 0x1f ;  /* 0x0c201f0025567f89 */ /* 0x000e2400000e0000 */
[----:B0-----:R-:W-:Y:S01]  /*ce60*/  FMNMX.FTZ R5, R37, R86, !PT ;  /* 0x0000005625057209 */ /* 0x001fe20007810000 */
[----:B------:R-:W-:-:S03]  /*ce70*/  IMAD.U32 R86, RZ, RZ, UR10 ;  /* 0x0000000aff567e24 */ /* 0x000fc6000f8e00ff */
[C---:B------:R-:W-:Y:S01]  /*ce80*/  FSETP.NEU.FTZ.AND P6, PT, R5.reuse, -INF , PT ;  /* 0xff8000000500780b */ /* 0x040fe20003fdd000 */
[----:B------:R-:W-:-:S05]  /*ce90*/  FFMA.FTZ R36, R5, R86, -8 ;  /* 0xc100000005247423 */ /* 0x000fca0000010056 */
[----:B------:R-:W-:-:S05]  /*cea0*/  FSEL R36, R36, RZ, P6 ;  /* 0x000000ff24247208 */ /* 0x000fca0003000000 */
[--C-:B------:R-:W-:Y:S01]  /*ceb0*/  FFMA.FTZ R75, R9, UR10, -R36.reuse ;  /* 0x0000000a094b7c23 */ /* 0x100fe20008010824 */
[----:B------:R-:W-:Y:S01]  /*cec0*/  FSEL R9, R28, -INF , !P3 ;  /* 0xff8000001c097808 */ /* 0x000fe20005800000 */
[--C-:B------:R-:W-:Y:S01]  /*ced0*/  FFMA.FTZ R37, R82, UR10, -R36.reuse ;  /* 0x0000000a52257c23 */ /* 0x100fe20008010824 */
[----:B------:R-:W-:Y:S01]  /*cee0*/  ISETP.GT.AND P3, PT, R84, 0x21, P2 ;  /* 0x000000215400780c */ /* 0x000fe20001764270 */
[--C-:B------:R-:W-:Y:S01]  /*cef0*/  FFMA.FTZ R82, R13, UR10, -R36.reuse ;  /* 0x0000000a0d527c23 */ /* 0x100fe20008010824 */
[----:B------:R-:W-:Y:S01]  /*cf00*/  MUFU.EX2 R28, R75 ;  /* 0x0000004b001c7308 */ /* 0x000fe20000000800 */
[----:B------:R-:W-:-:S01]  /*cf10*/  FFMA.FTZ R79, R31, UR10, -R36 ;  /* 0x0000000a1f4f7c23 */ /* 0x000fc20008010824 */
[----:B------:R-:W-:Y:S01]  /*cf20*/  ISETP.LT.OR P3, PT, R85, 0x22, P3 ;  /* 0x000000225500780c */ /* 0x000fe20001f61670 */
[----:B------:R-:W-:-:S01]  /*cf30*/  FFMA.FTZ R86, R41, UR10, -R36 ;  /* 0x0000000a29567c23 */ /* 0x000fc20008010824 */
[----:B------:R-:W-:Y:S01]  /*cf40*/  FSEL R31, R50, -INF , !P4 ;  /* 0xff800000321f7808 */ /* 0x000fe20006000000 */
[----:B------:R-:W-:-:S01]  /*cf50*/  FFMA.FTZ R136, R49, UR10, -R36 ;  /* 0x0000000a31887c23 */ /* 0x000fc20008010824 */
[----:B------:R-:W-:Y:S01]  /*cf60*/  FSEL R32, R32, -INF , !P3 ;  /* 0xff80000020207808 */ /* 0x000fe20005800000 */
[----:B------:R-:W-:-:S01]  /*cf70*/  FFMA.FTZ R140, R63, UR10, -R36 ;  /* 0x0000000a3f8c7c23 */ /* 0x000fc20008010824 */
[C---:B------:R-:W-:Y:S01]  /*cf80*/  ISETP.GT.AND P3, PT, R84.reuse, RZ, P2 ;  /* 0x000000ff5400720c */ /* 0x040fe20001764270 */
[----:B------:R0:W-:Y:S01]  /*cf90*/  MUFU.EX2 R50, R79 ;  /* 0x0000004f00327308 */ /* 0x0001e20000000800 */
[----:B------:R-:W-:Y:S01]  /*cfa0*/  ISETP.GT.AND P4, PT, R84, 0x49, P2 ;  /* 0x000000495400780c */ /* 0x000fe20001784270 */
[--C-:B------:R-:W-:Y:S01]  /*cfb0*/  FFMA.FTZ R51, R51, UR10, -R36.reuse ;  /* 0x0000000a33337c23 */ /* 0x100fe20008010824 */
[----:B------:R-:W-:Y:S01]  /*cfc0*/  ISETP.LT.OR P3, PT, R85, 0x1, P3 ;  /* 0x000000015500780c */ /* 0x000fe20001f61670 */
[--C-:B------:R-:W-:Y:S01]  /*cfd0*/  FFMA.FTZ R138, R59, UR10, -R36.reuse ;  /* 0x0000000a3b8a7c23 */ /* 0x100fe20008010824 */
[----:B------:R-:W-:Y:S01]  /*cfe0*/  ISETP.LT.OR P4, PT, R85, 0x4a, P4 ;  /* 0x0000004a5500780c */ /* 0x000fe20002781670 */
[--C-:B------:R-:W-:Y:S01]  /*cff0*/  FFMA.FTZ R11, R11, UR10, -R36.reuse ;  /* 0x0000000a0b0b7c23 */ /* 0x100fe20008010824 */
[----:B------:R-:W-:Y:S01]  /*d000*/  FSEL R13, R6, -INF , !P3 ;  /* 0xff800000060d7808 */ /* 0x000fe20005800000 */
[--C-:B------:R-:W-:Y:S01]  /*d010*/  FFMA.FTZ R6, R21, UR10, -R36.reuse ;  /* 0x0000000a15067c23 */ /* 0x100fe20008010824 */
[----:B------:R-:W-:Y:S01]  /*d020*/  ISETP.GT.AND P3, PT, R84, 0x30, P2 ;  /* 0x000000305400780c */ /* 0x000fe20001764270 */
[--C-:B0-----:R-:W-:Y:S01]  /*d030*/  FFMA.FTZ R79, R45, UR10, -R36.reuse ;  /* 0x0000000a2d4f7c23 */ /* 0x101fe20008010824 */
        /* <DEDUP_REMOVED lines=9> */
[----:B------:R0:W-:Y:S01]  /*d0d0*/  MUFU.EX2 R40, R6 ;  /* 0x0000000600287308 */ /* 0x0001e20000000800 */
        /* <DEDUP_REMOVED lines=10> */
[----:B0-----:R-:W-:Y:S01]  /*d180*/  FMNMX.FTZ R6, R24, R75, !PT ;  /* 0x0000004b18067209 */ /* 0x001fe20007810000 */
[--C-:B------:R-:W-:Y:S01]  /*d190*/  FFMA.FTZ R59, R73, UR10, -R36.reuse ;  /* 0x0000000a493b7c23 */ /* 0x100fe20008010824 */
[----:B------:R-:W-:Y:S01]  /*d1a0*/  ISETP.GT.AND P3, PT, R84, 0x40, P2 ;  /* 0x000000405400780c */ /* 0x000fe20001764270 */
[----:B------:R-:W-:Y:S01]  /*d1b0*/  FFMA.FTZ R76, R76, UR10, -R36 ;  /* 0x0000000a4c4c7c23 */ /* 0x000fe20008010824 */
[----:B------:R-:W-:Y:S01]  /*d1c0*/  FMNMX.FTZ R6, R27, R6, !PT ;  /* 0x000000061b067209 */ /* 0x000fe20007810000 */
[----:B------:R-:W-:Y:S01]  /*d1d0*/  MUFU.EX2 R37, R37 ;  /* 0x0000002500257308 */ /* 0x000fe20000000800 */
[----:B------:R-:W-:-:S02]  /*d1e0*/  ISETP.LT.OR P3, PT, R85, 0x41, P3 ;  /* 0x000000415500780c */ /* 0x000fc40001f61670 */
[----:B------:R-:W-:Y:S02]  /*d1f0*/  FMNMX.FTZ R75, R9, R6, !PT ;  /* 0x00000006094b7209 */ /* 0x000fe40007810000 */
[----:B------:R-:W-:Y:S02]  /*d200*/  FSEL R48, R48, -INF , !P3 ;  /* 0xff80000030307808 */ /* 0x000fe40005800000 */
[----:B------:R-:W-:Y:S01]  /*d210*/  FMNMX.FTZ R75, R30, R75, !PT ;  /* 0x0000004b1e4b7209 */ /* 0x000fe20007810000 */
[----:B------:R-:W-:Y:S01]  /*d220*/  MUFU.EX2 R11, R11 ;  /* 0x0000000b000b7308 */ /* 0x000fe20000000800 */
[----:B------:R-:W-:Y:S02]  /*d230*/  ISETP.GT.AND P3, PT, R84, 0x48, P2 ;  /* 0x000000485400780c */ /* 0x000fe40001764270 */
[----:B------:R-:W-:Y:S02]  /*d240*/  FMNMX.FTZ R6, R32, R75, !PT ;  /* 0x0000004b20067209 */ /* 0x000fe40007810000 */
[----:B------:R-:W-:-:S02]  /*d250*/  ISETP.LT.OR P3, PT, R85, 0x49, P3 ;  /* 0x000000495500780c */ /* 0x000fc40001f61670 */
[----:B------:R-:W-:Y:S01]  /*d260*/  FMNMX.FTZ R75, R35, R6, !PT ;  /* 0x00000006234b7209 */ /* 0x000fe20007810000 */
[----:B------:R-:W-:Y:S01]  /*d270*/  MUFU.EX2 R82, R82 ;  /* 0x0000005200527308 */ /* 0x000fe20000000800 */
[----:B------:R-:W-:Y:S02]  /*d280*/  FSEL R52, R52, -INF , !P3 ;  /* 0xff80000034347808 */ /* 0x000fe40005800000 */
[----:B------:R-:W-:Y:S02]  /*d290*/  FMNMX.FTZ R6, R38, R75, !PT ;  /* 0x0000004b26067209 */ /* 0x000fe40007810000 */
[----:B------:R-:W-:Y:S02]  /*d2a0*/  ISETP.GT.AND P3, PT, R84, 0x50, P2 ;  /* 0x000000505400780c */ /* 0x000fe40001764270 */
        /* <DEDUP_REMOVED lines=9> */
[----:B------:R-:W-:-:S02]  /*d340*/  FSEL R55, R55, -INF , !P3 ;  /* 0xff80000037377808 */ /* 0x000fc40005800000 */
[----:B------:R-:W-:Y:S01]  /*d350*/  FMNMX.FTZ R6, R48, R75, !PT ;  /* 0x0000004b30067209 */ /* 0x000fe20007810000 */
[----:B------:R-:W-:-:S01]  /*d360*/  FFMA.FTZ R75, R43, UR10, -R36 ;  /* 0x0000000a2b4b7c23 */ /* 0x000fc20008010824 */
[----:B------:R-:W-:Y:S01]  /*d370*/  ISETP.GT.AND P3, PT, R84, 0x58, P2 ;  /* 0x000000585400780c */ /* 0x000fe20001764270 */
[----:B------:R-:W-:Y:S01]  /*d380*/  MUFU.EX2 R26, R26 ;  /* 0x0000001a001a7308 */ /* 0x000fe20000000800 */
[----:B------:R-:W-:Y:S02]  /*d390*/  FMNMX.FTZ R41, R31, R6, !PT ;  /* 0x000000061f297209 */ /* 0x000fe40007810000 */
[C---:B------:R-:W-:Y:S02]  /*d3a0*/  ISETP.LT.OR P4, PT, R85.reuse, 0x52, P4 ;  /* 0x000000525500780c */ /* 0x040fe40002781670 */
[----:B------:R-:W-:Y:S02]  /*d3b0*/  FMNMX.FTZ R41, R52, R41, !PT ;  /* 0x0000002934297209 */ /* 0x000fe40007810000 */
[----:B------:R-:W-:Y:S01]  /*d3c0*/  ISETP.LT.OR P3, PT, R85, 0x59, P3 ;  /* 0x000000595500780c */ /* 0x000fe20001f61670 */
[----:B------:R-:W-:Y:S01]  /*d3d0*/  MUFU.EX2 R29, R29 ;  /* 0x0000001d001d7308 */ /* 0x000fe20000000800 */
[----:B------:R-:W-:-:S02]  /*d3e0*/  FSEL R56, R56, -INF , !P4 ;  /* 0xff80000038387808 */ /* 0x000fc40006000000 */
[----:B------:R-:W-:Y:S02]  /*d3f0*/  FMNMX.FTZ R6, R54, R41, !PT ;  /* 0x0000002936067209 */ /* 0x000fe40007810000 */
[----:B------:R-:W-:Y:S02]  /*d400*/  ISETP.GT.AND P4, PT, R84, 0x59, P2 ;  /* 0x000000595400780c */ /* 0x000fe40001784270 */
[----:B------:R-:W-:Y:S01]  /*d410*/  FSEL R58, R58, -INF , !P3 ;  /* 0xff8000003a3a7808 */ /* 0x000fe20005800000 */
[----:B------:R0:W-:Y:S01]  /*d420*/  MUFU.EX2 R41, R75 ;  /* 0x0000004b00297308 */ /* 0x0001e20000000800 */
[----:B------:R-:W-:Y:S02]  /*d430*/  FMNMX.FTZ R43, R55, R6, !PT ;  /* 0x00000006372b7209 */ /* 0x000fe40007810000 */
[----:B------:R-:W-:Y:S02]  /*d440*/  ISETP.GT.AND P3, PT, R84, 0x60, P2 ;  /* 0x000000605400780c */ /* 0x000fe40001764270 */
[----:B------:R-:W-:-:S02]  /*d450*/  ISETP.LT.OR P4, PT, R85, 0x5a, P4 ;  /* 0x0000005a5500780c */ /* 0x000fc40002781670 */
[----:B------:R-:W-:Y:S01]  /*d460*/  FMNMX.FTZ R45, R56, R43, !PT ;  /* 0x0000002b382d7209 */ /* 0x000fe20007810000 */
[----:B------:R-:W-:Y:S01]  /*d470*/  MUFU.EX2 R33, R33 ;  /* 0x0000002100217308 */ /* 0x000fe20000000800 */
[----:B------:R-:W-:Y:S01]  /*d480*/  ISETP.LT.OR P3, PT, R85, 0x61, P3 ;  /* 0x000000615500780c */ /* 0x000fe20001f61670 */
[----:B0-----:R-:W-:Y:S01]  /*d490*/  FFMA.FTZ R75, R47, UR10, -R36 ;  /* 0x0000000a2f4b7c23 */ /* 0x001fe20008010824 */
[----:B------:R-:W-:Y:S02]  /*d4a0*/  FSEL R60, R60, -INF , !P4 ;  /* 0xff8000003c3c7808 */ /* 0x000fe40006000000 */
[----:B------:R-:W-:Y:S02]  /*d4b0*/  ISETP.GT.AND P4, PT, R84, 0x61, P2 ;  /* 0x000000615400780c */ /* 0x000fe40001784270 */
[----:B------:R-:W-:Y:S01]  /*d4c0*/  FMNMX.FTZ R45, R58, R45, !PT ;  /* 0x0000002d3a2d7209 */ /* 0x000fe20007810000 */
[----:B------:R-:W-:Y:S01]  /*d4d0*/  MUFU.EX2 R34, R34 ;  /* 0x0000002200227308 */ /* 0x000fe20000000800 */
[----:B------:R-:W-:-:S02]  /*d4e0*/  FSEL R62, R62, -INF , !P3 ;  /* 0xff8000003e3e7808 */ /* 0x000fc40005800000 */
[----:B------:R-:W-:Y:S02]  /*d4f0*/  ISETP.GT.AND P3, PT, R84, 0x68, P2 ;  /* 0x000000685400780c */ /* 0x000fe40001764270 */
[C---:B------:R-:W-:Y:S02]  /*d500*/  ISETP.LT.OR P4, PT, R85.reuse, 0x62, P4 ;  /* 0x000000625500780c */ /* 0x040fe40002781670 */
[----:B------:R-:W-:Y:S01]  /*d510*/  FMNMX.FTZ R47, R60, R45, !PT ;  /* 0x0000002d3c2f7209 */ /* 0x000fe20007810000 */
[----:B------:R-:W-:Y:S01]  /*d520*/  MUFU.EX2 R39, R39 ;  /* 0x0000002700277308 */ /* 0x000fe20000000800 */
[----:B------:R-:W-:Y:S02]  /*d530*/  ISETP.LT.OR P3, PT, R85, 0x69, P3 ;  /* 0x000000695500780c */ /* 0x000fe40001f61670 */
[----:B------:R-:W-:Y:S02]  /*d540*/  FSEL R43, R64, -INF , !P4 ;  /* 0xff800000402b7808 */ /* 0x000fe40006000000 */
[----:B------:R-:W-:-:S02]  /*d550*/  ISETP.GT.AND P4, PT, R84, 0x69, P2 ;  /* 0x000000695400780c */ /* 0x000fc40001784270 */
[----:B------:R-:W-:Y:S01]  /*d560*/  FMNMX.FTZ R6, R62, R47, !PT ;  /* 0x0000002f3e067209 */ /* 0x000fe20007810000 */
[----:B------:R-:W-:Y:S01]  /*d570*/  MUFU.EX2 R45, R75 ;  /* 0x0000004b002d7308 */ /* 0x000fe20000000800 */
[----:B------:R-:W-:Y:S02]  /*d580*/  FSEL R68, R68, -INF , !P3 ;  /* 0xff80000044447808 */ /* 0x000fe40005800000 */
[----:B------:R-:W-:Y:S02]  /*d590*/  ISETP.GT.AND P3, PT, R84, 0x70, P2 ;  /* 0x000000705400780c */ /* 0x000fe40001764270 */
[----:B------:R-:W-:Y:S02]  /*d5a0*/  ISETP.LT.OR P4, PT, R85, 0x6a, P4 ;  /* 0x0000006a5500780c */ /* 0x000fe40002781670 */
[----:B------:R-:W-:Y:S01]  /*d5b0*/  FMNMX.FTZ R47, R43, R6, !PT ;  /* 0x000000062b2f7209 */ /* 0x000fe20007810000 */
[----:B------:R-:W-:Y:S01]  /*d5c0*/  MUFU.EX2 R86, R86 ;  /* 0x0000005600567308 */ /* 0x000fe20000000800 */
[----:B------:R-:W-:-:S02]  /*d5d0*/  ISETP.LT.OR P3, PT, R85, 0x71, P3 ;  /* 0x000000715500780c */ /* 0x000fc40001f61670 */
[----:B------:R-:W-:Y:S02]  /*d5e0*/  FSEL R70, R70, -INF , !P4 ;  /* 0xff80000046467808 */ /* 0x000fe40006000000 */
[----:B------:R-:W-:Y:S02]  /*d5f0*/  ISETP.GT.AND P4, PT, R84, 0x71, P2 ;  /* 0x000000715400780c */ /* 0x000fe40001784270 */
[----:B------:R-:W-:Y:S01]  /*d600*/  FMNMX.FTZ R47, R68, R47, !PT ;  /* 0x0000002f442f7209 */ /* 0x000fe20007810000 */
[----:B------:R-:W-:Y:S01]  /*d610*/  MUFU.EX2 R64, R79 ;  /* 0x0000004f00407308 */ /* 0x000fe20000000800 */
[----:B------:R-:W-:Y:S02]  /*d620*/  FSEL R71, R71, -INF , !P3 ;  /* 0xff80000047477808 */ /* 0x000fe40005800000 */
[----:B------:R-:W-:Y:S02]  /*d630*/  ISETP.GT.AND P3, PT, R84, 0x78, P2 ;  /* 0x000000785400780c */ /* 0x000fe40001764270 */
[----:B------:R-:W-:-:S02]  /*d640*/  ISETP.LT.OR P4, PT, R85, 0x72, P4 ;  /* 0x000000725500780c */ /* 0x000fc40002781670 */
[----:B------:R-:W-:Y:S01]  /*d650*/  FMNMX.FTZ R6, R70, R47, !PT ;  /* 0x0000002f46067209 */ /* 0x000fe20007810000 */
[----:B------:R-:W-:Y:S01]  /*d660*/  MUFU.EX2 R136, R136 ;  /* 0x0000008800887308 */ /* 0x000fe20000000800 */
[----:B------:R-:W-:Y:S01]  /*d670*/  ISETP.GT.AND P2, PT, R84, 0x79, P2 ;  /* 0x000000795400780c */ /* 0x000fe20001744270 */
[--C-:B------:R-:W-:Y:S01]  /*d680*/  FFMA.FTZ R84, R53, UR10, -R36.reuse ;  /* 0x0000000a35547c23 */ /* 0x100fe20008010824 */
[----:B------:R-:W-:Y:S01]  /*d690*/  ISETP.LT.OR P3, PT, R85, 0x79, P3 ;  /* 0x000000795500780c */ /* 0x000fe20001f61670 */
[----:B------:R-:W-:Y:S01]  /*d6a0*/  FFMA.FTZ R53, R65, UR10, -R36 ;  /* 0x0000000a41357c23 */ /* 0x000fe20008010824 */
[----:B------:R-:W-:Y:S02]  /*d6b0*/  FSEL R72, R72, -INF , !P4 ;  /* 0xff80000048487808 */ /* 0x000fe40006000000 */
[----:B------:R-:W-:Y:S01]  /*d6c0*/  FMNMX.FTZ R49, R71, R6, !PT ;  /* 0x0000000647317209 */ /* 0x000fe20007810000 */
[----:B------:R0:W-:Y:S01]  /*d6d0*/  MUFU.EX2 R47, R51 ;  /* 0x00000033002f7308 */ /* 0x0001e20000000800 */
[----:B------:R-:W-:-:S02]  /*d6e0*/  ISETP.LT.OR P2, PT, R85, 0x7a, P2 ;  /* 0x0000007a5500780c */ /* 0x000fc40001741670 */
[----:B------:R-:W-:Y:S02]  /*d6f0*/  FSEL R74, R74, -INF , !P3 ;  /* 0xff8000004a4a7808 */ /* 0x000fe40005800000 */
[----:B------:R-:W-:Y:S02]  /*d700*/  FMNMX.FTZ R49, R72, R49, !PT ;  /* 0x0000003148317209 */ /* 0x000fe40007810000 */
[----:B------:R-:W-:Y:S01]  /*d710*/  FSEL R77, R77, -INF , !P2 ;  /* 0xff8000004d4d7808 */ /* 0x000fe20005000000 */
[----:B------:R-:W-:Y:S01]  /*d720*/  MUFU.EX2 R84, R84 ;  /* 0x0000005400547308 */ /* 0x000fe20000000800 */
[----:B------:R-:W-:Y:S01]  /*d730*/  FMNMX.FTZ R6, R74, R49, !PT ;  /* 0x000000314a067209 */ /* 0x000fe20007810000 */
[--C-:B------:R-:W-:Y:S01]  /*d740*/  FFMA.FTZ R49, R57, UR10, -R36.reuse ;  /* 0x0000000a39317c23 */ /* 0x100fe20008010824 */
[----:B0-----:R-:W-:-:S01]  /*d750*/  FFMA.FTZ R51, R61, UR10, -R36 ;  /* 0x0000000a3d337c23 */ /* 0x001fc20008010824 */
[--C-:B------:R-:W-:Y:S01]  /*d760*/  FFMA.FTZ R61, R78, UR10, -R36.reuse ;  /* 0x0000000a4e3d7c23 */ /* 0x100fe20008010824 */
[----:B------:R-:W-:Y:S01]  /*d770*/  FMNMX.FTZ R6, R77, R6, !PT ;  /* 0x000000064d067209 */ /* 0x000fe20007810000 */
[----:B------:R-:W-:-:S02]  /*d780*/  FFMA.FTZ R78, R80, UR10, -R36 ;  /* 0x0000000a504e7c23 */ /* 0x000fc40008010824 */
[----:B------:R-:W-:Y:S02]  /*d790*/  MUFU.EX2 R49, R49 ;  /* 0x0000003100317308 */ /* 0x000fe40000000800 */
[----:B------:R-:W0:Y:S06]  /*d7a0*/  SHFL.BFLY PT, R57, R6, 0x2, 0x1f ;  /* 0x0c401f0006397f89 */ /* 0x000e2c00000e0000 */
[----:B------:R-:W-:Y:S08]  /*d7b0*/  MUFU.EX2 R138, R138 ;  /* 0x0000008a008a7308 */ /* 0x000ff00000000800 */
[----:B------:R-:W-:Y:S08]  /*d7c0*/  MUFU.EX2 R51, R51 ;  /* 0x0000003300337308 */ /* 0x000ff00000000800 */
[----:B------:R-:W-:Y:S01]  /*d7d0*/  MUFU.EX2 R140, R140 ;  /* 0x0000008c008c7308 */ /* 0x000fe20000000800 */
[----:B0-----:R-:W-:Y:S01]  /*d7e0*/  FMNMX.FTZ R63, R6, R57, !PT ;  /* 0x00000039063f7209 */ /* 0x001fe20007810000 */
[----:B------:R-:W-:Y:S01]  /*d7f0*/  FFMA.FTZ R57, R67, UR10, -R36 ;  /* 0x0000000a43397c23 */ /* 0x000fe20008010824 */
[----:B------:R-:W-:-:S03]  /*d800*/  FSEL R36, R5, RZ, P6 ;  /* 0x000000ff05247208 */ /* 0x000fc60003000000 */
[----:B------:R-:W0:Y:S02]  /*d810*/  SHFL.BFLY PT, R6, R63, 0x1, 0x1f ;  /* 0x0c201f003f067f89 */ /* 0x000e2400000e0000 */
[----:B------:R-:W-:Y:S01]  /*d820*/  MUFU.EX2 R53, R53 ;  /* 0x0000003500357308 */ /* 0x000fe20000000800 */
[----:B------:R-:W-:-:S04]  /*d830*/  FADD.FTZ R36, -R36, R7 ;  /* 0x0000000724247221 */ /* 0x000fc80000010100 */
[----:B------:R-:W-:-:S03]  /*d840*/  FMUL.FTZ R36, R36, UR10 ;  /* 0x0000000a24247c20 */ /* 0x000fc60008410000 */
[----:B------:R-:W-:Y:S08]  /*d850*/  MUFU.EX2 R66, R66 ;  /* 0x0000004200427308 */ /* 0x000ff00000000800 */
[----:B------:R-:W1:Y:S01]  /*d860*/  MUFU.EX2 R36, R36 ;  /* 0x0000002400247308 */ /* 0x000e620000000800 */
[----:B0-----:R-:W-:Y:S01]  /*d870*/  FMNMX.FTZ R6, R63, R6, !PT ;  /* 0x000000063f067209 */ /* 0x001fe20007810000 */
[----:B------:R-:W-:-:S06]  /*d880*/  IMAD.U32 R63, RZ, RZ, UR10 ;  /* 0x0000000aff3f7e24 */ /* 0x000fcc000f8e00ff */
[----:B------:R-:W-:Y:S01]  /*d890*/  MUFU.EX2 R57, R57 ;  /* 0x0000003900397308 */ /* 0x000fe20000000800 */
[C---:B------:R-:W-:Y:S01]  /*d8a0*/  FSETP.NEU.FTZ.AND P2, PT, R6.reuse, -INF , PT ;  /* 0xff8000000600780b */ /* 0x040fe20003f5d000 */
[----:B------:R-:W-:-:S03]  /*d8b0*/  FFMA.FTZ R7, R6, R63, -8 ;  /* 0xc100000006077423 */ /* 0x000fc6000001003f */
[----:B------:R-:W-:Y:S02]  /*d8c0*/  FSEL R67, R6, RZ, P2 ;  /* 0x000000ff06437208 */ /* 0x000fe40001000000 */
[----:B------:R-:W-:Y:S01]  /*d8d0*/  FSEL R7, R7, RZ, P2 ;  /* 0x000000ff07077208 */ /* 0x000fe20001000000 */
[----:B-1----:R-:W-:Y:S01]  /*d8e0*/  FFMA.FTZ R73, R36, R4, R37 ;  /* 0x0000000424497223 */ /* 0x002fe20000010025 */
[----:B------:R-:W-:Y:S01]  /*d8f0*/  MUFU.EX2 R142, R142 ;  /* 0x0000008e008e7308 */ /* 0x000fe20000000800 */
[----:B------:R-:W-:-:S02]  /*d900*/  FADD.FTZ R67, -R67, R8 ;  /* 0x0000000843437221 */ /* 0x000fc40000010100 */
[--C-:B------:R-:W-:Y:S01]  /*d910*/  FFMA.FTZ R80, R13, UR10, -R7.reuse ;  /* 0x0000000a0d507c23 */ /* 0x100fe20008010807 */
[----:B------:R-:W-:-:S01]  /*d920*/  FFMA.FTZ R13, R10, UR10, -R7 ;  /* 0x0000000a0a0d7c23 */ /* 0x000fc20008010807 */
[----:B------:R-:W-:Y:S01]  /*d930*/  FMUL.FTZ R67, R67, UR10 ;  /* 0x0000000a43437c20 */ /* 0x000fe20008410000 */
        /* <DEDUP_REMOVED lines=24> */
[----:B------:R-:W-:-:S03]  /*dac0*/  FFMA.FTZ R43, R43, UR10, -R7 ;  /* 0x0000000a2b2b7c23 */ /* 0x000fc60008010807 */
[----:B------:R-:W2:Y:S01]  /*dad0*/  MUFU.EX2 R10, R10 ;  /* 0x0000000a000a7308 */ /* 0x000ea20000000800 */
[----:B0-----:R-:W-:-:S07]  /*dae0*/  FFMA.FTZ R4, R67, R3, R80 ;  /* 0x0000000343047223 */ /* 0x001fce0000010050 */
        /* <DEDUP_REMOVED lines=8> */
[----:B------:R1:W-:Y:S01]  /*db70*/  MUFU.EX2 R8, R44 ;  /* 0x0000002c00087308 */ /* 0x0003e20000000800 */
[----:B--2---:R-:W-:-:S07]  /*db80*/  FADD.FTZ R3, R65, R4 ;  /* 0x0000000441037221 */ /* 0x004fce0000010000 */
[----:B------:R-:W2:Y:S01]  /*db90*/  MUFU.EX2 R9, R9 ;  /* 0x0000000900097308 */ /* 0x000ea20000000800 */
[----:B-1----:R-:W-:-:S01]  /*dba0*/  FADD.FTZ R44, R82, R75 ;  /* 0x0000004b522c7221 */ /* 0x002fc20000010000 */
[----:B0-----:R-:W-:-:S03]  /*dbb0*/  FADD.FTZ R4, R14, R3 ;  /* 0x000000030e047221 */ /* 0x001fc60000010000 */
[----:B------:R-:W-:-:S03]  /*dbc0*/  FADD.FTZ R55, R15, R44 ;  /* 0x0000002c0f377221 */ /* 0x000fc60000010000 */
[----:B------:R-:W0:Y:S01]  /*dbd0*/  MUFU.EX2 R20, R20 ;  /* 0x0000001400147308 */ /* 0x000e220000000800 */
[----:B------:R-:W-:-:S01]  /*dbe0*/  FADD.FTZ R44, R40, R55 ;  /* 0x00000037282c7221 */ /* 0x000fc20000010000 */
[----:B------:R-:W-:-:S03]  /*dbf0*/  FFMA.FTZ R55, R56, UR10, -R7 ;  /* 0x0000000a38377c23 */ /* 0x000fc60008010807 */
[----:B------:R-:W-:Y:S01]  /*dc00*/  FADD.FTZ R75, R25, R44 ;  /* 0x0000002c194b7221 */ /* 0x000fe20000010000 */
[----:B------:R-:W-:-:S02]  /*dc10*/  FFMA.FTZ R44, R58, UR10, -R7 ;  /* 0x0000000a3a2c7c23 */ /* 0x000fc40008010807 */
[----:B------:R-:W1:Y:S01]  /*dc20*/  MUFU.EX2 R27, R27 ;  /* 0x0000001b001b7308 */ /* 0x000e620000000800 */
[----:B------:R-:W-:-:S01]  /*dc30*/  FADD.FTZ R46, R26, R75 ;  /* 0x0000004b1a2e7221 */ /* 0x000fc20000010000 */
[----:B--2---:R-:W-:-:S03]  /*dc40*/  FADD.FTZ R3, R9, R4 ;  /* 0x0000000409037221 */ /* 0x004fc60000010000 */
[----:B------:R-:W-:-:S03]  /*dc50*/  FADD.FTZ R75, R29, R46 ;  /* 0x0000002e1d4b7221 */ /* 0x000fc60000010000 */
[----:B------:R-:W2:Y:S01]  /*dc60*/  MUFU.EX2 R24, R24 ;  /* 0x0000001800187308 */ /* 0x000ea20000000800 */
[----:B0-----:R-:W-:-:S01]  /*dc70*/  FADD.FTZ R4, R20, R3 ;  /* 0x0000000314047221 */ /* 0x001fc20000010000 */
[----:B------:R-:W-:Y:S01]  /*dc80*/  FADD.FTZ R46, R50, R75 ;  /* 0x0000004b322e7221 */ /* 0x000fe20000010000 */
[----:B------:R-:W-:-:S03]  /*dc90*/  FFMA.FTZ R75, R60, UR10, -R7 ;  /* 0x0000000a3c4b7c23 */ /* 0x000fc60008010807 */
[----:B------:R-:W-:Y:S01]  /*dca0*/  FADD.FTZ R79, R33, R46 ;  /* 0x0000002e214f7221 */ /* 0x000fe20000010000 */
[----:B------:R-:W-:-:S01]  /*dcb0*/  FFMA.FTZ R46, R62, UR10, -R7 ;  /* 0x0000000a3e2e7c23 */ /* 0x000fc20008010807 */
[----:B------:R-:W0:Y:S01]  /*dcc0*/  MUFU.EX2 R35, R35 ;  /* 0x0000002300237308 */ /* 0x000e220000000800 */
[----:B-1----:R-:W-:-:S01]  /*dcd0*/  FADD.FTZ R3, R27, R4 ;  /* 0x000000041b037221 */ /* 0x002fc20000010000 */
[----:B------:R-:W-:-:S06]  /*dce0*/  FADD.FTZ R48, R34, R79 ;  /* 0x0000004f22307221 */ /* 0x000fcc0000010000 */
[----:B------:R-:W1:Y:S01]  /*dcf0*/  MUFU.EX2 R21, R21 ;  /* 0x0000001500157308 */ /* 0x000e620000000800 */
[----:B--2---:R-:W-:-:S01]  /*dd00*/  FADD.FTZ R4, R24, R3 ;  /* 0x0000000318047221 */ /* 0x004fc20000010000 */
[----:B------:R-:W-:Y:S01]  /*dd10*/  FADD.FTZ R3, R39, R48 ;  /* 0x0000003027037221 */ /* 0x000fe20000010000 */
[----:B------:R-:W-:-:S05]  /*dd20*/  FFMA.FTZ R48, R68, UR10, -R7 ;  /* 0x0000000a44307c23 */ /* 0x000fca0008010807 */
        /* <DEDUP_REMOVED lines=19> */
[----:B------:R-:W-:-:S04]  /*de60*/  FADD.FTZ R54, R84, R81 ;  /* 0x0000005154367221 */ /* 0x000fc80000010000 */
[----:B------:R-:W-:Y:S02]  /*de70*/  FADD.FTZ R71, R49, R54 ;  /* 0x0000003631477221 */ /* 0x000fe40000010000 */
[----:B------:R-:W1:Y:S01]  /*de80*/  MUFU.EX2 R73, R73 ;  /* 0x0000004900497308 */ /* 0x000e620000000800 */
[----:B--2---:R-:W-:-:S01]  /*de90*/  FADD.FTZ R3, R31, R4 ;  /* 0x000000041f037221 */ /* 0x004fc20000010000 */
[----:B------:R-:W-:Y:S01]  /*dea0*/  FADD.FTZ R54, R138, R71 ;  /* 0x000000478a367221 */ /* 0x000fe20000010000 */
[----:B------:R-:W-:-:S03]  /*deb0*/  FFMA.FTZ R71, R72, UR10, -R7 ;  /* 0x0000000a48477c23 */ /* 0x000fc60008010807 */
[----:B------:R-:W-:Y:S01]  /*dec0*/  FADD.FTZ R81, R51, R54 ;  /* 0x0000003633517221 */ /* 0x000fe20000010000 */
[----:B------:R-:W-:-:S01]  /*ded0*/  FFMA.FTZ R54, R74, UR10, -R7 ;  /* 0x0000000a4a367c23 */ /* 0x000fc20008010807 */
        /* <DEDUP_REMOVED lines=8> */
[----:B------:R-:W-:Y:S02]  /*df60*/  FADD.FTZ R77, R57, R56 ;  /* 0x00000038394d7221 */ /* 0x000fe40000010000 */
[----:B------:R-:W1:Y:S01]  /*df70*/  MUFU.EX2 R44, R44 ;  /* 0x0000002c002c7308 */ /* 0x000e620000000800 */
[----:B--2---:R-:W-:-:S01]  /*df80*/  FADD.FTZ R4, R42, R3 ;  /* 0x000000032a047221 */ /* 0x004fc20000010000 */
[----:B------:R-:W-:-:S06]  /*df90*/  FADD.FTZ R56, R142, R77 ;  /* 0x0000004d8e387221 */ /* 0x000fcc0000010000 */
        /* <DEDUP_REMOVED lines=30> */
.L_x_967:
        /* <DEDUP_REMOVED lines=90> */
.L_x_950:
[----:B------:R-:W-:Y:S06]  /*e720*/  BAR.ARV 0x8, 0x200 ;  /* 0x0208000000007b1d */ /* 0x000fec0000002000 */
[----:B------:R-:W-:Y:S05]  /*e730*/  @!P0 BRA `(.L_x_969) ;  /* 0x0000000000048947 */ /* 0x000fea0003800000 */
[----:B------:R-:W-:Y:S01]  /*e740*/  BPT.TRAP 0x1 ;  /* 0x000000040000795c */ /* 0x000fe20000300000 */
.L_x_969:
[----:B------:R-:W-:Y:S01]  /*e750*/  ULEA UR14, UR49, UR46, 0x3 ;  /* 0x0000002e310e7291 */ /* 0x000fe2000f8e183f */
[----:B------:R-:W-:-:S05]  /*e760*/  IMAD.U32 R0, RZ, RZ, UR52 ;  /* 0x00000034ff007e24 */ /* 0x000fca000f8e00ff */
[----:B------:R-:W-:-:S04]  /*e770*/  SHF.L.U32 R0, R0, 0x1f, RZ ;  /* 0x0000001f00007819 */ /* 0x000fc800000006ff */
[----:B------:R0:W1:Y:S01]  /*e780*/  SYNCS.PHASECHK.TRANS64.TRYWAIT P1, [UR14+0x19c50], R0 ;  /* 0x019c5000ff0075a7 */ /* 0x000062000802014e */
[----:B------:R-:W-:Y:S05]  /*e790*/  @!P0 BRA `(.L_x_970) ;  /* 0x0000000000048947 */ /* 0x000fea0003800000 */
[----:B------:R-:W-:Y:S01]  /*e7a0*/  BPT.TRAP 0x1 ;  /* 0x000000040000795c */ /* 0x000fe20000300000 */
.L_x_970:
[----:B-1----:R-:W-:Y:S05]  /*e7b0*/  @P1 BRA `(.L_x_971) ;  /* 0x0000000000081947 */ /* 0x002fea0003800000 */
[----:B------:R-:W1:Y:S02]  /*e7c0*/  SYNCS.PHASECHK.TRANS64.TRYWAIT P1, [UR14+0x19c50], R0 ;  /* 0x019c5000ff0075a7 */ /* 0x000e64000802014e */
[----:B-1----:R-:W-:Y:S05]  /*e7d0*/  @!P1 BRA `(.L_x_972) ;  /* 0x0000008400c49947 */ /* 0x002fea0003800000 */
.L_x_971:
[----:B------:R-:W-:Y:S01]  /*e7e0*/  ULDC.64 UR4, c[0x0][0x9a0] ;  /* 0x0002680000047ab9 */ /* 0x000fe20000000a00 */
[----:B------:R-:W-:Y:S01]  /*e7f0*/  UIADD3 UR46, UR46, 0x3000, URZ ;  /* 0x000030002e2e7890 */ /* 0x000fe2000fffe03f */
[----:B------:R-:W-:Y:S01]  /*e800*/  WARPGROUP.ARRIVE ;  /* 0x00000000000079c5 */ /* 0x000fe20000000000 */
[----:B------:R-:W-:Y:S01]  /*e810*/  UISETP.NE.U32.AND UP0, UPT, UR4, URZ, UPT ;  /* 0x0000003f0400728c */ /* 0x000fe2000bf05070 */
[----:B-1----:R-:W-:Y:S01]  /*e820*/  IMAD.MOV.U32 R7, RZ, RZ, 0x3f800000 ;  /* 0x3f800000ff077424 */ /* 0x002fe200078e00ff */
[----:B------:R-:W-:Y:S02]  /*e830*/  USHF.R.U32.HI UR46, URZ, 0x4, UR46 ;  /* 0x000000043f2e7899 */ /* 0x000fe4000801162e */
[----:B------:R-:W-:Y:S02]  /*e840*/  UISETP.NE.AND.EX UP0, UPT, UR5, URZ, UPT, UP0 ;  /* 0x0000003f0500728c */ /* 0x000fe4000bf05300 */
[----:B------:R-:W-:-:S04]  /*e850*/  ULOP3.LUT UR46, UR46, 0x3fff, URZ, 0xc0, !UPT ;  /* 0x00003fff2e2e7892 */ /* 0x000fc8000f8ec03f */
[----:B------:R-:W-:Y:S01]  /*e860*/  ULOP3.LUT UR46, UR46, 0x10000, URZ, 0xfc, !UPT ;  /* 0x000100002e2e7892 */ /* 0x000fe2000f8efc3f */
[----:B------:R-:W-:-:S04]  /*e870*/  PLOP3.LUT P1, PT, PT, PT, UP0, 0x80, 0x0 ;  /* 0x000000000000781c */ /* 0x000fc80003f2f008 */
[----:B------:R-:W-:Y:S01]  /*e880*/  @UP0 USHF.R.S32.HI UR6, URZ, 0x1f, UR47 ;  /* 0x0000001f3f060899 */ /* 0x000fe2000801142f */
[----:B------:R-:W-:Y:S01]  /*e890*/  @UP0 ULDC.64 UR12, c[0x0][0x9c8] ;  /* 0x00027200000c0ab9 */ /* 0x000fe20000000a00 */
[----:B------:R-:W-:Y:S02]  /*e8a0*/  @UP0 USHF.R.S32.HI UR11, URZ, 0x1f, UR48 ;  /* 0x0000001f3f0b0899 */ /* 0x000fe40008011430 */
[----:B------:R-:W-:Y:S02]  /*e8b0*/  @UP0 UIMAD UR6, UR6, UR12, URZ ;  /* 0x0000000c060602a4 */ /* 0x000fe4000f8e023f */
[----:B------:R-:W-:Y:S02]  /*e8c0*/  @UP0 UIMAD.WIDE.U32 UR8, UR47, UR12, URZ ;  /* 0x0000000c2f0802a5 */ /* 0x000fe4000f8e003f */
[----:B------:R-:W-:Y:S02]  /*e8d0*/  @UP0 UIMAD UR7, UR47, UR13, UR6 ;  /* 0x0000000d2f0702a4 */ /* 0x000fe4000f8e0206 */
[----:B------:R-:W-:-:S02]  /*e8e0*/  UIMAD UR6, UR49, 0x300, UR46 ;  /* 0x00000300310678a4 */ /* 0x000fc4000f8e022e */
[----:B------:R-:W-:Y:S01]  /*e8f0*/  @UP0 UIADD3 UR9, UR9, UR7, URZ ;  /* 0x0000000709090290 */ /* 0x000fe2000fffe03f */
[----:B------:R-:W-:Y:S02]  /*e900*/  @UP0 ULDC.64 UR12, c[0x0][0x9d0] ;  /* 0x00027400000c0ab9 */ /* 0x000fe40000000a00 */
[----:B------:R-:W-:Y:S01]  /*e910*/  UMOV UR7, 0x40000040 ;  /* 0x4000004000077882 */ /* 0x000fe20000000000 */
[----:B------:R-:W-:Y:S02]  /*e920*/  @UP0 UIMAD UR11, UR11, UR12, URZ ;  /* 0x0000000c0b0b02a4 */ /* 0x000fe4000f8e023f */
[----:B------:R-:W-:Y:S01]  /*e930*/  @UP0 UIMAD.WIDE.U32 UR8, UR48, UR12, UR8 ;  /* 0x0000000c300802a5 */ /* 0x000fe2000f8e0008 */
[----:B------:R-:W-:Y:S01]  /*e940*/  QGMMA.64x96x32.F32.E4M3.E4M3 R88, R148, gdesc[UR4], R88, gsb0 ;  /* 0x0160000494587df3 */ /* 0x000fe20008000858 */
[----:B------:R-:W-:Y:S02]  /*e950*/  @UP0 UIMAD UR11, UR48, UR13, UR11 ;  /* 0x0000000d300b02a4 */ /* 0x000fe4000f8e020b */
[----:B------:R-:W-:-:S02]  /*e960*/  @UP0 ULEA UR4, UP1, UR8, UR4, 0x2 ;  /* 0x0000000408040291 */ /* 0x000fc4000f82103f */
        /* <DEDUP_REMOVED lines=57> */
.L_x_973:
        /* <DEDUP_REMOVED lines=58> */
.L_x_899:
[----:B------:R-:W0:Y:S01]  /*f0a0*/  S2R R4, SR_CgaCtaId ;  /* 0x0000000000047919 */ /* 0x000e220000008800 */
[----:B------:R-:W-:Y:S01]  /*f0b0*/  MOV R3, 0x400 ;  /* 0x0000040000037802 */ /* 0x000fe20000000f00 */
[----:B------:R-:W-:Y:S01]  /*f0c0*/  BSSY B0, `(.L_x_974) ;  /* 0x0000210000007945 */ /* 0x000fe20003800000 */
[----:B------:R-:W-:Y:S02]  /*f0d0*/  BAR.SYNC.DEFER_BLOCKING 0x5, 0x200 ;  /* 0x0148000000007b1d */ /* 0x000fe40000010000 */
[----:B0-----:R-:W-:-:S05]  /*f0e0*/  LEA R3, R4, R3, 0x18 ;  /* 0x0000000304037211 */ /* 0x001fca00078ec0ff */
[----:B------:R-:W0:Y:S02]  /*f0f0*/  LDS.128 R24, [R3+0x19cd0] ;  /* 0x019cd00003187984 */ /* 0x000e240000000c00 */
[----:B0-----:R-:W-:Y:S02]  /*f100*/  R2UR UR5, R25 ;  /* 0x00000000190572ca */ /* 0x001fe400000e0000 */
[----:B------:R-:W-:Y:S02]  /*f110*/  R2UR UR48, R26 ;  /* 0x000000001a3072ca */ /* 0x000fe400000e0000 */
        /* <DEDUP_REMOVED lines=15> */
[----:B------:R-:W-:Y:S02]  /*f210*/  F2FP.BF16.F32.PACK_AB R126, R126, R13 ;  /* 0x0000000d7e7e723e */ /* 0x000fe400000010ff */
[----:B------:R-:W-:Y:S01]  /*f220*/  F2FP.BF16.F32.PACK_AB R7, R134, R7 ;  /* 0x000000078607723e */ /* 0x000fe200000010ff */
[----:B------:R-:W-:Y:S01]  /*f230*/  UISETP.NE.AND.EX UP0, UPT, UR7, URZ, UPT, UP0 ;  /* 0x0000003f0700728c */ /* 0x000fe2000bf05300 */
[----:B------:R-:W-:-:S02]  /*f240*/  F2FP.BF16.F32.PACK_AB R6, R135, R6 ;  /* 0x000000068706723e */ /* 0x000fc400000010ff */
[----:B------:R-:W-:Y:S01]  /*f250*/  F2FP.BF16.F32.PACK_AB R11, R132, R11 ;  /* 0x0000000b840b723e */ /* 0x000fe200000010ff */
[----:B------:R-:W-:Y:S01]  /*f260*/  ULDC.64 UR6, c[0x0][0xc00] ;  /* 0x0003000000067ab9 */ /* 0x000fe20000000a00 */
[----:B-1----:R-:W-:Y:S01]  /*f270*/  LOP3.LUT P0, R4, R40, 0x3, RZ, 0xc0, !PT ;  /* 0x0000000328047812 */ /* 0x002fe2000780c0ff */
[----:B------:R-:W-:Y:S01]  /*f280*/  UIMAD.WIDE UR6, UR41, 0x4, UR6 ;  /* 0x00000004290678a5 */ /* 0x000fe2000f8e0206 */
[----:B------:R-:W-:Y:S02]  /*f290*/  F2FP.BF16.F32.PACK_AB R8, R133, R8 ;  /* 0x000000088508723e */ /* 0x000fe400000010ff */
[----:B------:R-:W-:Y:S02]  /*f2a0*/  ISETP.EQ.OR P0, PT, R4, 0x3, !P0 ;  /* 0x000000030400780c */ /* 0x000fe40004702670 */
[----:B------:R-:W-:Y:S02]  /*f2b0*/  F2FP.BF16.F32.PACK_AB R41, R92, R41 ;  /* 0x000000295c29723e */ /* 0x000fe400000010ff */
[----:B------:R-:W-:-:S02]  /*f2c0*/  SEL R40, R15, R12, P0 ;  /* 0x0000000c0f287207 */ /* 0x000fc40000000000 */
[----:B------:R-:W-:Y:S02]  /*f2d0*/  SEL R27, R12, R15, P0 ;  /* 0x0000000f0c1b7207 */ /* 0x000fe40000000000 */
[----:B------:R-:W-:Y:S02]  /*f2e0*/  SEL R50, R7, R6, P0 ;  /* 0x0000000607327207 */ /* 0x000fe40000000000 */
[----:B------:R-:W-:Y:S02]  /*f2f0*/  SEL R47, R6, R7, P0 ;  /* 0x00000007062f7207 */ /* 0x000fe40000000000 */
[----:B------:R-:W-:Y:S02]  /*f300*/  F2FP.BF16.F32.PACK_AB R39, R94, R39 ;  /* 0x000000275e27723e */ /* 0x000fe400000010ff */
[----:B------:R-:W-:Y:S02]  /*f310*/  MOV R4, R3 ;  /* 0x0000000300047202 */ /* 0x000fe40000000f00 */
[----:B0-----:R-:W-:-:S02]  /*f320*/  MOV R5, R24 ;  /* 0x0000001800057202 */ /* 0x001fc40000000f00 */
[----:B------:R-:W-:Y:S02]  /*f330*/  F2FP.BF16.F32.PACK_AB R38, R93, R38 ;  /* 0x000000265d26723e */ /* 0x000fe400000010ff */
[----:B------:R-:W-:Y:S01]  /*f340*/  F2FP.BF16.F32.PACK_AB R36, R95, R36 ;  /* 0x000000245f24723e */ /* 0x000fe200000010ff */
[----:B------:R-:W-:Y:S01]  /*f350*/  IMAD.WIDE R12, R157, 0x2, R4 ;  /* 0x000000029d0c7825 */ /* 0x000fe200078e0204 */
[----:B------:R-:W-:Y:S02]  /*f360*/  F2FP.BF16.F32.PACK_AB R37, R100, R37 ;  /* 0x000000256425723e */ /* 0x000fe400000010ff */
[----:B------:R-:W-:Y:S02]  /*f370*/  F2FP.BF16.F32.PACK_AB R35, R102, R35 ;  /* 0x000000236623723e */ /* 0x000fe400000010ff */
[C---:B------:R-:W-:Y:S02]  /*f380*/  IADD3 R49, P5, R12.reuse, 0x20, RZ ;  /* 0x000000200c317810 */ /* 0x040fe40007fbe0ff */
[----:B------:R-:W-:-:S02]  /*f390*/  IADD3 R51, P4, R12, 0x3000, RZ ;  /* 0x000030000c337810 */ /* 0x000fc40007f9e0ff */
[----:B------:R-:W-:Y:S01]  /*f3a0*/  LOP3.LUT R6, R49, 0x180, RZ, 0xc0, !PT ;  /* 0x0000018031067812 */ /* 0x000fe200078ec0ff */
[----:B------:R-:W-:Y:S01]  /*f3b0*/  IMAD.X R25, RZ, RZ, R13, P5 ;  /* 0x000000ffff197224 */ /* 0x000fe200028e060d */
[----:B------:R-:W-:Y:S02]  /*f3c0*/  F2FP.BF16.F32.PACK_AB R34, R101, R34 ;  /* 0x000000226522723e */ /* 0x000fe400000010ff */
[----:B------:R-:W-:Y:S02]  /*f3d0*/  SHF.R.U64 R6, R6, 0x3, RZ ;  /* 0x0000000306067819 */ /* 0x000fe400000012ff */
[----:B------:R-:W-:Y:S02]  /*f3e0*/  F2FP.BF16.F32.PACK_AB R32, R103, R32 ;  /* 0x000000206720723e */ /* 0x000fe400000010ff */
[----:B------:R-:W-:Y:S02]  /*f3f0*/  SEL R42, R11, R8, P0 ;  /* 0x000000080b2a7207 */ /* 0x000fe40000000000 */
[----:B------:R-:W-:-:S02]  /*f400*/  SEL R43, R8, R11, P0 ;  /* 0x0000000b082b7207 */ /* 0x000fc40000000000 */
[----:B------:R-:W-:Y:S02]  /*f410*/  LOP3.LUT R24, R6, R49, RZ, 0x3c, !PT ;  /* 0x0000003106187212 */ /* 0x000fe400078e3cff */
[----:B------:R-:W-:Y:S02]  /*f420*/  F2FP.BF16.F32.PACK_AB R33, R108, R33 ;  /* 0x000000216c21723e */ /* 0x000fe400000010ff */
[----:B------:R-:W-:Y:S02]  /*f430*/  F2FP.BF16.F32.PACK_AB R31, R110, R31 ;  /* 0x0000001f6e1f723e */ /* 0x000fe400000010ff */
[----:B------:R-:W-:Y:S02]  /*f440*/  F2FP.BF16.F32.PACK_AB R30, R109, R30 ;  /* 0x0000001e6d1e723e */ /* 0x000fe400000010ff */
[----:B------:R-:W-:Y:S02]  /*f450*/  F2FP.BF16.F32.PACK_AB R28, R111, R28 ;  /* 0x0000001c6f1c723e */ /* 0x000fe400000010ff */
[----:B------:R-:W-:-:S02]  /*f460*/  SEL R26, R41, R38, P0 ;  /* 0x00000026291a7207 */ /* 0x000fc40000000000 */
[----:B------:R-:W-:Y:S02]  /*f470*/  SEL R8, R39, R36, P0 ;  /* 0x0000002427087207 */ /* 0x000fe40000000000 */
[----:B------:R-:W-:Y:S02]  /*f480*/  LOP3.LUT R6, R51, 0x180, RZ, 0xc0, !PT ;  /* 0x0000018033067812 */ /* 0x000fe400078ec0ff */
[----:B------:R-:W-:Y:S02]  /*f490*/  SEL R41, R38, R41, P0 ;  /* 0x0000002926297207 */ /* 0x000fe40000000000 */
[----:B------:R-:W-:Y:S02]  /*f4a0*/  SEL R39, R36, R39, P0 ;  /* 0x0000002724277207 */ /* 0x000fe40000000000 */
[----:B------:R-:W-:Y:S02]  /*f4b0*/  F2FP.BF16.F32.PACK_AB R29, R116, R29 ;  /* 0x0000001d741d723e */ /* 0x000fe400000010ff */
[----:B------:R-:W-:-:S02]  /*f4c0*/  F2FP.BF16.F32.PACK_AB R21, R118, R21 ;  /* 0x000000157615723e */ /* 0x000fc400000010ff */
[----:B------:R-:W-:Y:S02]  /*f4d0*/  F2FP.BF16.F32.PACK_AB R20, R117, R20 ;  /* 0x000000147514723e */ /* 0x000fe400000010ff */
[----:B------:R-:W-:Y:S02]  /*f4e0*/  F2FP.BF16.F32.PACK_AB R14, R119, R14 ;  /* 0x0000000e770e723e */ /* 0x000fe400000010ff */
[----:B------:R-:W-:Y:S02]  /*f4f0*/  SEL R38, R37, R34, P0 ;  /* 0x0000002225267207 */ /* 0x000fe40000000000 */
[----:B------:R-:W-:Y:S02]  /*f500*/  SEL R36, R35, R32, P0 ;  /* 0x0000002023247207 */ /* 0x000fe40000000000 */
[----:B------:R-:W-:Y:S02]  /*f510*/  SEL R37, R34, R37, P0 ;  /* 0x0000002522257207 */ /* 0x000fe40000000000 */
[----:B------:R-:W-:-:S02]  /*f520*/  SEL R35, R32, R35, P0 ;  /* 0x0000002320237207 */ /* 0x000fc40000000000 */
[----:B------:R-:W-:Y:S02]  /*f530*/  SEL R34, R33, R30, P0 ;  /* 0x0000001e21227207 */ /* 0x000fe40000000000 */
[----:B------:R-:W-:Y:S02]  /*f540*/  SEL R32, R31, R28, P0 ;  /* 0x0000001c1f207207 */ /* 0x000fe40000000000 */
[----:B------:R-:W-:Y:S02]  /*f550*/  IADD3 R53, P3, R12, 0x3020, RZ ;  /* 0x000030200c357810 */ /* 0x000fe40007f7e0ff */
[----:B------:R-:W-:Y:S02]  /*f560*/  SHF.R.U64 R6, R6, 0x3, RZ ;  /* 0x0000000306067819 */ /* 0x000fe400000012ff */
[----:B------:R-:W-:Y:S01]  /*f570*/  SEL R33, R30, R33, P0 ;  /* 0x000000211e217207 */ /* 0x000fe20000000000 */
[----:B------:R-:W-:Y:S01]  /*f580*/  IMAD.X R15, RZ, RZ, R13, P3 ;  /* 0x000000ffff0f7224 */ /* 0x000fe200018e060d */
[----:B------:R-:W-:-:S02]  /*f590*/  SEL R31, R28, R31, P0 ;  /* 0x0000001f1c1f7207 */ /* 0x000fc40000000000 */
[----:B------:R-:W-:Y:S02]  /*f5a0*/  LOP3.LUT R7, R12, 0x180, RZ, 0xc0, !PT ;  /* 0x000001800c077812 */ /* 0x000fe400078ec0ff */
[----:B------:R-:W-:Y:S02]  /*f5b0*/  SEL R30, R29, R20, P0 ;  /* 0x000000141d1e7207 */ /* 0x000fe40000000000 */
[----:B------:R-:W-:Y:S02]  /*f5c0*/  SEL R28, R21, R14, P0 ;  /* 0x0000000e151c7207 */ /* 0x000fe40000000000 */
[----:B------:R-:W-:Y:S01]  /*f5d0*/  SEL R45, R14, R21, P0 ;  /* 0x000000150e2d7207 */ /* 0x000fe20000000000 */
[----:B------:R-:W-:Y:S01]  /*f5e0*/  IMAD.X R21, RZ, RZ, R13, P4 ;  /* 0x000000ffff157224 */ /* 0x000fe200020e060d */
[----:B------:R-:W-:Y:S02]  /*f5f0*/  F2FP.BF16.F32.PACK_AB R127, R127, R10 ;  /* 0x0000000a7f7f723e */ /* 0x000fe400000010ff */
[----:B------:R-:W-:-:S02]  /*f600*/  SEL R29, R20, R29, P0 ;  /* 0x0000001d141d7207 */ /* 0x000fc40000000000 */
[C---:B------:R-:W-:Y:S02]  /*f610*/  IADD3 R55, P2, R12.reuse, 0x6000, RZ ;  /* 0x000060000c377810 */ /* 0x040fe40007f5e0ff */
[----:B------:R-:W-:Y:S02]  /*f620*/  IADD3 R57, P1, R12, 0x6020, RZ ;  /* 0x000060200c397810 */ /* 0x000fe40007f3e0ff */
[----:B------:R-:W-:Y:S01]  /*f630*/  LOP3.LUT R10, R53, 0x180, RZ, 0xc0, !PT ;  /* 0x00000180350a7812 */ /* 0x000fe200078ec0ff */
[----:B------:R-:W-:Y:S01]  /*f640*/  IMAD.X R11, RZ, RZ, R13, P2 ;  /* 0x000000ffff0b7224 */ /* 0x000fe200010e060d */
[----:B------:R-:W-:Y:S02]  /*f650*/  LOP3.LUT R20, R6, R51, RZ, 0x3c, !PT ;  /* 0x0000003306147212 */ /* 0x000fe400078e3cff */
[----:B------:R-:W-:Y:S02]  /*f660*/  SHF.R.U64 R7, R7, 0x3, RZ ;  /* 0x0000000307077819 */ /* 0x000fe400000012ff */
[----:B------:R-:W-:-:S02]  /*f670*/  LOP3.LUT R44, R55, 0x180, RZ, 0xc0, !PT ;  /* 0x00000180372c7812 */ /* 0x000fc400078ec0ff */
[----:B------:R-:W-:Y:S02]  /*f680*/  LOP3.LUT R46, R57, 0x180, RZ, 0xc0, !PT ;  /* 0x00000180392e7812 */ /* 0x000fe400078ec0ff */
[----:B------:R-:W-:Y:S02]  /*f690*/  SHF.R.U64 R10, R10, 0x3, RZ ;  /* 0x000000030a0a7819 */ /* 0x000fe400000012ff */
[----:B------:R-:W-:Y:S02]  /*f6a0*/  MOV R52, R20 ;  /* 0x0000001400347202 */ /* 0x000fe40000000f00 */
[----:B------:R-:W-:Y:S01]  /*f6b0*/  LOP3.LUT R12, R7, R12, RZ, 0x3c, !PT ;  /* 0x0000000c070c7212 */ /* 0x000fe200078e3cff */
[----:B------:R-:W-:Y:S01]  /*f6c0*/  IMAD.X R7, RZ, RZ, R13, P1 ;  /* 0x000000ffff077224 */ /* 0x000fe200008e060d */
[----:B------:R-:W-:Y:S02]  /*f6d0*/  SHF.R.U64 R44, R44, 0x3, RZ ;  /* 0x000000032c2c7819 */ /* 0x000fe400000012ff */
[----:B------:R-:W-:-:S02]  /*f6e0*/  SEL R48, R126, R127, P0 ;  /* 0x0000007f7e307207 */ /* 0x000fc40000000000 */
[----:B------:R-:W-:Y:S02]  /*f6f0*/  SHF.R.U64 R46, R46, 0x3, RZ ;  /* 0x000000032e2e7819 */ /* 0x000fe400000012ff */
[----:B------:R-:W-:Y:S02]  /*f700*/  LOP3.LUT R14, R10, R53, RZ, 0x3c, !PT ;  /* 0x000000350a0e7212 */ /* 0x000fe400078e3cff */
[----:B------:R-:W-:Y:S02]  /*f710*/  SEL R127, R127, R126, P0 ;  /* 0x0000007e7f7f7207 */ /* 0x000fe40000000000 */
[----:B------:R-:W-:Y:S02]  /*f720*/  MOV R54, R12 ;  /* 0x0000000c00367202 */ /* 0x000fe40000000f00 */
[----:B------:R-:W-:Y:S02]  /*f730*/  MOV R53, R24 ;  /* 0x0000001800357202 */ /* 0x000fe40000000f00 */
[----:B------:R-:W-:-:S02]  /*f740*/  LOP3.LUT R10, R44, R55, RZ, 0x3c, !PT ;  /* 0x000000372c0a7212 */ /* 0x000fc400078e3cff */
[----:B------:R-:W-:Y:S02]  /*f750*/  LOP3.LUT R6, R46, R57, RZ, 0x3c, !PT ;  /* 0x000000392e067212 */ /* 0x000fe400078e3cff */
[----:B------:R-:W-:Y:S02]  /*f760*/  MOV R49, R10 ;  /* 0x0000000a00317202 */ /* 0x000fe40000000f00 */
[----:B------:R-:W-:Y:S02]  /*f770*/  MOV R51, R14 ;  /* 0x0000000e00337202 */ /* 0x000fe40000000f00 */
[----:B------:R-:W-:Y:S02]  /*f780*/  PLOP3.LUT P2, PT, PT, PT, UP0, 0x80, 0x0 ;  /* 0x000000000000781c */ /* 0x000fe40003f4f008 */
[----:B--2---:R-:W-:Y:S01]  /*f790*/  LOP3.LUT R20, R9, 0x2, RZ, 0x3c, !PT ;  /* 0x0000000209147812 */ /* 0x004fe200078e3cff */
[----:B------:R-:W-:Y:S04]  /*f7a0*/  SHFL.IDX PT, R26, R26, R9, 0x1c1f ;  /* 0x001c1f091a1a7589 */ /* 0x000fe800000e0000 */
[----:B------:R-:W0:Y:S04]  /*f7b0*/  SHFL.IDX PT, R41, R41, R20, 0x1c1f ;  /* 0x001c1f1429297589 */ /* 0x000e2800000e0000 */
[----:B------:R0:W-:Y:S04]  /*f7c0*/  SHFL.IDX PT, R13, R8, R9, 0x1c1f ;  /* 0x001c1f09080d7589 */ /* 0x0001e800000e0000 */
[----:B------:R-:W1:Y:S04]  /*f7d0*/  SHFL.IDX PT, R24, R39, R20, 0x1c1f ;  /* 0x001c1f1427187589 */ /* 0x000e6800000e0000 */
[----:B------:R-:W-:Y:S04]  /*f7e0*/  SHFL.IDX PT, R34, R34, R9, 0x1c1f ;  /* 0x001c1f0922227589 */ /* 0x000fe800000e0000 */
[----:B------:R-:W2:Y:S04]  /*f7f0*/  SHFL.IDX PT, R33, R33, R20, 0x1c1f ;  /* 0x001c1f1421217589 */ /* 0x000ea800000e0000 */
[----:B------:R-:W-:Y:S04]  /*f800*/  SHFL.IDX PT, R38, R38, R9, 0x1c1f ;  /* 0x001c1f0926267589 */ /* 0x000fe800000e0000 */
[----:B------:R-:W3:Y:S01]  /*f810*/  SHFL.IDX PT, R37, R37, R20, 0x1c1f ;  /* 0x001c1f1425257589 */ /* 0x000ee200000e0000 */
[----:B0-----:R-:W-:-:S02]  /*f820*/  SEL R8, R26, R41, P0 ;  /* 0x000000291a087207 */ /* 0x001fc40000000000 */
[----:B------:R-:W-:Y:S01]  /*f830*/  SEL R10, R41, R26, P0 ;  /* 0x0000001a290a7207 */ /* 0x000fe20000000000 */
[----:B------:R-:W-:Y:S01]  /*f840*/  SHFL.IDX PT, R36, R36, R9, 0x1c1f ;  /* 0x001c1f0924247589 */ /* 0x000fe200000e0000 */
[----:B------:R-:W-:Y:S01]  /*f850*/  MOV R41, R6 ;  /* 0x0000000600297202 */ /* 0x000fe20000000f00 */
[----:B------:R-:W-:Y:S02]  /*f860*/  IMAD.U32 R6, RZ, RZ, UR6 ;  /* 0x00000006ff067e24 */ /* 0x000fe4000f8e00ff */
[----:B------:R-:W0:Y:S01]  /*f870*/  SHFL.IDX PT, R35, R35, R20, 0x1c1f ;  /* 0x001c1f1423237589 */ /* 0x000e2200000e0000 */
[----:B-1----:R-:W-:Y:S01]  /*f880*/  SEL R11, R24, R13, P0 ;  /* 0x0000000d180b7207 */ /* 0x002fe20000000000 */
[----:B------:R-:W-:Y:S01]  /*f890*/  IMAD.U32 R7, RZ, RZ, UR7 ;  /* 0x00000007ff077e24 */ /* 0x000fe2000f8e00ff */
[----:B------:R-:W-:Y:S01]  /*f8a0*/  ULDC.64 UR6, c[0x0][0xc08] ;  /* 0x0003020000067ab9 */ /* 0x000fe20000000a00 */
[----:B------:R-:W-:Y:S04]  /*f8b0*/  SHFL.IDX PT, R30, R30, R9, 0x1c1f ;  /* 0x001c1f091e1e7589 */ /* 0x000fe800000e0000 */
[----:B------:R-:W-:Y:S01]  /*f8c0*/  SHFL.IDX PT, R40, R40, R9, 0x1c1f ;  /* 0x001c1f0928287589 */ /* 0x000fe200000e0000 */
[----:B--2---:R-:W-:-:S03]  /*f8d0*/  SEL R26, R33, R34, P0 ;  /* 0x00000022211a7207 */ /* 0x004fc60000000000 */
[----:B------:R-:W1:Y:S04]  /*f8e0*/  SHFL.IDX PT, R29, R29, R20, 0x1c1f ;  /* 0x001c1f141d1d7589 */ /* 0x000e6800000e0000 */
[----:B------:R-:W2:Y:S01]  /*f8f0*/  SHFL.IDX PT, R27, R27, R20, 0x1c1f ;  /* 0x001c1f141b1b7589 */ /* 0x000ea200000e0000 */
[----:B---3--:R-:W-:Y:S02]  /*f900*/  SEL R12, R38, R37, P0 ;  /* 0x00000025260c7207 */ /* 0x008fe40000000000 */
[----:B------:R-:W-:Y:S01]  /*f910*/  SEL R14, R37, R38, P0 ;  /* 0x00000026250e7207 */ /* 0x000fe20000000000 */
[----:B------:R-:W-:Y:S04]  /*f920*/  SHFL.IDX PT, R21, R32, R9, 0x1c1f ;  /* 0x001c1f0920157589 */ /* 0x000fe800000e0000 */
[----:B------:R-:W3:Y:S01]  /*f930*/  SHFL.IDX PT, R44, R31, R20, 0x1c1f ;  /* 0x001c1f141f2c7589 */ /* 0x000ee200000e0000 */
[----:B0-----:R-:W-:-:S03]  /*f940*/  SEL R15, R35, R36, P0 ;  /* 0x00000024230f7207 */ /* 0x001fc60000000000 */
[----:B------:R1:W-:Y:S04]  /*f950*/  SHFL.IDX PT, R46, R28, R9, 0x1c1f ;  /* 0x001c1f091c2e7589 */ /* 0x0003e800000e0000 */
[----:B------:R-:W0:Y:S04]  /*f960*/  SHFL.IDX PT, R45, R45, R20, 0x1c1f ;  /* 0x001c1f142d2d7589 */ /* 0x000e2800000e0000 */
[----:B------:R-:W-:Y:S01]  /*f970*/  SHFL.IDX PT, R48, R48, R9, 0x1c1f ;  /* 0x001c1f0930307589 */ /* 0x000fe200000e0000 */
[----:B-1----:R-:W-:-:S03]  /*f980*/  SEL R28, R30, R29, P0 ;  /* 0x0000001d1e1c7207 */ /* 0x002fc60000000000 */
[----:B------:R-:W1:Y:S01]  /*f990*/  SHFL.IDX PT, R127, R127, R20, 0x1c1f ;  /* 0x001c1f147f7f7589 */ /* 0x000e6200000e0000 */
[----:B--2---:R-:W-:Y:S02]  /*f9a0*/  SEL R32, R40, R27, P0 ;  /* 0x0000001b28207207 */ /* 0x004fe40000000000 */
[----:B------:R-:W-:Y:S01]  /*f9b0*/  SEL R30, R29, R30, P0 ;  /* 0x0000001e1d1e7207 */ /* 0x000fe20000000000 */
[----:B------:R-:W-:Y:S04]  /*f9c0*/  SHFL.IDX PT, R42, R42, R9, 0x1c1f ;  /* 0x001c1f092a2a7589 */ /* 0x000fe800000e0000 */
[----:B------:R2:W-:Y:S01]  /*f9d0*/  SHFL.IDX PT, R50, R50, R9, 0x1c1f ;  /* 0x001c1f0932327589 */ /* 0x0005e200000e0000 */
[----:B---3--:R-:W-:-:S03]  /*f9e0*/  SEL R25, R21, R44, P0 ;  /* 0x0000002c15197207 */ /* 0x008fc60000000000 */
[----:B------:R-:W3:Y:S04]  /*f9f0*/  SHFL.IDX PT, R43, R43, R20, 0x1c1f ;  /* 0x001c1f142b2b7589 */ /* 0x000ee800000e0000 */
[----:B------:R-:W4:Y:S01]  /*fa00*/  SHFL.IDX PT, R47, R47, R20, 0x1c1f ;  /* 0x001c1f142f2f7589 */ /* 0x000f2200000e0000 */
[----:B0-----:R-:W-:Y:S02]  /*fa10*/  SEL R29, R46, R45, P0 ;  /* 0x0000002d2e1d7207 */ /* 0x001fe40000000000 */
[----:B--2---:R-:W-:Y:S01]  /*fa20*/  SEL R9, R13, R24, P0 ;  /* 0x000000180d097207 */ /* 0x004fe20000000000 */
[----:B------:R-:W-:Y:S01]  /*fa30*/  BAR.SYNC.DEFER_BLOCKING 0x1, 0x180 ;  /* 0x0046000000007b1d */ /* 0x000fe20000010000 */
[----:B------:R-:W-:Y:S02]  /*fa40*/  SEL R24, R34, R33, P0 ;  /* 0x0000002122187207 */ /* 0x000fe40000000000 */
[----:B------:R-:W-:-:S02]  /*fa50*/  SEL R13, R36, R35, P0 ;  /* 0x00000023240d7207 */ /* 0x000fc40000000000 */
[----:B------:R-:W-:Y:S02]  /*fa60*/  SEL R34, R27, R40, P0 ;  /* 0x000000281b227207 */ /* 0x000fe40000000000 */
[----:B------:R-:W-:Y:S02]  /*fa70*/  SEL R27, R44, R21, P0 ;  /* 0x000000152c1b7207 */ /* 0x000fe40000000000 */
[----:B------:R-:W-:Y:S02]  /*fa80*/  SEL R31, R45, R46, P0 ;  /* 0x0000002e2d1f7207 */ /* 0x000fe40000000000 */
[----:B-1----:R-:W-:Y:S02]  /*fa90*/  SEL R33, R48, R127, P0 ;  /* 0x0000007f30217207 */ /* 0x002fe40000000000 */
[----:B------:R-:W-:Y:S02]  /*faa0*/  SEL R35, R127, R48, P0 ;  /* 0x000000307f237207 */ /* 0x000fe40000000000 */
[----:B---3--:R-:W-:-:S02]  /*fab0*/  SEL R36, R42, R43, P0 ;  /* 0x0000002b2a247207 */ /* 0x008fc40000000000 */
[----:B------:R-:W-:Y:S02]  /*fac0*/  SEL R38, R43, R42, P0 ;  /* 0x0000002a2b267207 */ /* 0x000fe40000000000 */
[----:B----4-:R-:W-:Y:S01]  /*fad0*/  SEL R37, R50, R47, P0 ;  /* 0x0000002f32257207 */ /* 0x010fe20000000000 */
[----:B------:R-:W-:Y:S01]  /*fae0*/  UISETP.NE.U32.AND UP1, UPT, UR6, URZ, UPT ;  /* 0x0000003f0600728c */ /* 0x000fe2000bf25070 */
[----:B------:R-:W-:Y:S01]  /*faf0*/  SEL R39, R47, R50, P0 ;  /* 0x000000322f277207 */ /* 0x000fe20000000000 */
[----:B------:R-:W-:Y:S01]  /*fb00*/  UMOV UR4, URZ ;  /* 0x0000003f00047c82 */ /* 0x000fe20008000000 */
[----:B------:R0:W-:Y:S01]  /*fb10*/  STSM.16.M88.4 [R54], R8 ;  /* 0x0000000836007844 */ /* 0x0001e20000000200 */
[----:B------:R-:W-:Y:S01]  /*fb20*/  ULDC UR8, c[0x0][0xa88] ;  /* 0x0002a20000087ab9 */ /* 0x000fe20000000800 */
[----:B------:R-:W1:Y:S02]  /*fb30*/  LDC R43, c[0x0][0xbe8] ;  /* 0x0002fa00ff2b7b82 */ /* 0x000e640000000800 */
[----:B------:R2:W-:Y:S04]  /*fb40*/  STSM.16.M88.4 [R53], R12 ;  /* 0x0000000c35007844 */ /* 0x0005e80000000200 */
[----:B------:R3:W-:Y:S04]  /*fb50*/  STSM.16.M88.4 [R52], R24 ;  /* 0x0000001834007844 */ /* 0x0007e80000000200 */
[----:B------:R3:W-:Y:S04]  /*fb60*/  STSM.16.M88.4 [R51], R28 ;  /* 0x0000001c33007844 */ /* 0x0007e80000000200 */
[----:B------:R3:W-:Y:S04]  /*fb70*/  STSM.16.M88.4 [R49], R32 ;  /* 0x0000002031007844 */ /* 0x0007e80000000200 */
[----:B------:R3:W-:Y:S01]  /*fb80*/  STSM.16.M88.4 [R41], R36 ;  /* 0x0000002429007844 */ /* 0x0007e20000000200 */
[----:B------:R-:W-:Y:S06]  /*fb90*/  BAR.SYNC.DEFER_BLOCKING 0x1, 0x180 ;  /* 0x0046000000007b1d */ /* 0x000fec0000010000 */
[----:B0-----:R-:W4:Y:S01]  /*fba0*/  @P2 LDG.E R8, desc[UR50][R6.64] ;  /* 0x0000003206082981 */ /* 0x001f22000c1e1900 */
[----:B------:R-:W-:Y:S01]  /*fbb0*/  UISETP.NE.AND.EX UP1, UPT, UR7, URZ, UPT, UP1 ;  /* 0x0000003f0700728c */ /* 0x000fe2000bf25310 */
[----:B-1----:R-:W-:-:S05]  /*fbc0*/  ISETP.NE.AND P1, PT, R43, 0x1, PT ;  /* 0x000000012b00780c */ /* 0x002fca0003f25270 */
[----:B------:R-:W-:-:S05]  /*fbd0*/  PLOP3.LUT P0, PT, PT, PT, UP1, 0x80, 0x0 ;  /* 0x000000000000781c */ /* 0x000fca0003f0f018 */
[----:B------:R-:W-:Y:S02]  /*fbe0*/  @UP1 ULDC.64 UR6, c[0x0][0xc08] ;  /* 0x0003020000061ab9 */ /* 0x000fe40000000a00 */
[----:B------:R-:W-:Y:S01]  /*fbf0*/  @UP1 UIMAD.WIDE UR6, UR41, 0x4, UR6 ;  /* 0x00000004290618a5 */ /* 0x000fe2000f8e0206 */
[----:B------:R-:W0:Y:S05]  /*fc00*/  @P1 LDC R9, c[0x0][0xbec] ;  /* 0x0002fb00ff091b82 */ /* 0x000e2a0000000800 */
[----:B--2---:R-:W-:Y:S02]  /*fc10*/  IMAD.U32 R12, RZ, RZ, UR6 ;  /* 0x00000006ff0c7e24 */ /* 0x004fe4000f8e00ff */
[----:B------:R-:W-:Y:S01]  /*fc20*/  IMAD.U32 R13, RZ, RZ, UR7 ;  /* 0x00000007ff0d7e24 */ /* 0x000fe2000f8e00ff */
[----:B------:R-:W1:Y:S01]  /*fc30*/  @P1 LDC R10, c[0x0][0xbf0] ;  /* 0x0002fc00ff0a1b82 */ /* 0x000e620000000800 */
[----:B----4-:R-:W-:Y:S01]  /*fc40*/  @P2 R2UR UR4, R8 ;  /* 0x00000000080422ca */ /* 0x010fe200000e0000 */
[----:B------:R-:W-:-:S06]  /*fc50*/  IMAD.U32 R8, RZ, RZ, UR8 ;  /* 0x00000008ff087e24 */ /* 0x000fcc000f8e00ff */
[----:B------:R3:W5:Y:S01]  /*fc60*/  @P0 LDG.E R8, desc[UR50][R12.64] ;  /* 0x000000320c080981 */ /* 0x000762000c1e1900 */
[----:B01----:R-:W-:Y:S07]  /*fc70*/  @P0 BRA `(.L_x_976) ;  /* 0x0000000000100947 */ /* 0x003fee0003800000 */
[----:B------:R-:W-:Y:S05]  /*fc80*/  @!P2 BRA `(.L_x_976) ;  /* 0x00000000000ca947 */ /* 0x000fea0003800000 */
[----:B------:R-:W2:Y:S04]  /*fc90*/  LDG.E R11, desc[UR50][R6.64] ;  /* 0x00000032060b7981 */ /* 0x000ea8000c1e1900 */
[----:B-----5:R-:W2:Y:S02]  /*fca0*/  LDG.E R8, desc[UR50][R6.64+0x4] ;  /* 0x0000043206087981 */ /* 0x020ea4000c1e1900 */
[----:B--2---:R-:W-:-:S07]  /*fcb0*/  IMAD.IADD R8, R8, 0x1, -R11 ;  /* 0x0000000108087824 */ /* 0x004fce00078e0a0b */
.L_x_976:
[----:B---3--:R-:W-:Y:S01]  /*fcc0*/  VIADD R12, R17, UR42 ;  /* 0x0000002a110c7c36 */ /* 0x008fe20008000000 */
[----:B------:R-:W-:Y:S01]  /*fcd0*/  USHF.R.S32.HI UR16, URZ, 0x1f, UR40 ;  /* 0x0000001f3f107899 */ /* 0x000fe20008011428 */
[----:B------:R-:W-:Y:S01]  /*fce0*/  VIADD R14, R156, UR42 ;  /* 0x0000002a9c0e7c36 */ /* 0x000fe20008000000 */
[----:B------:R-:W-:Y:S01]  /*fcf0*/  ULDC.64 UR12, c[0x0][0xb90] ;  /* 0x0002e400000c7ab9 */ /* 0x000fe20000000a00 */
[----:B------:R-:W-:Y:S01]  /*fd00*/  @P1 IMAD.HI.U32 R7, R12, R9, RZ ;  /* 0x000000090c071227 */ /* 0x000fe200078e00ff */
[----:B------:R-:W-:Y:S01]  /*fd10*/  USHF.R.S32.HI UR15, URZ, 0x1f, UR41 ;  /* 0x0000001f3f0f7899 */ /* 0x000fe20008011429 */
[----:B------:R-:W0:Y:S01]  /*fd20*/  @P1 LDC R41, c[0x0][0xbec] ;  /* 0x0002fb00ff291b82 */ /* 0x000e220000000800 */
[----:B------:R-:W-:Y:S01]  /*fd30*/  USHF.R.S32.HI UR7, URZ, 0x1f, UR4 ;  /* 0x0000001f3f077899 */ /* 0x000fe20008011404 */
[----:B------:R-:W-:Y:S01]  /*fd40*/  IMAD.MOV.U32 R6, RZ, RZ, R12 ;  /* 0x000000ffff067224 */ /* 0x000fe200078e000c */
[----:B------:R-:W-:Y:S01]  /*fd50*/  UIMAD UR10, UR16, UR12, URZ ;  /* 0x0000000c100a72a4 */ /* 0x000fe2000f8e023f */
[----:B------:R-:W-:Y:S01]  /*fd60*/  @P1 SHF.R.U32.HI R6, RZ, R10, R7 ;  /* 0x0000000aff061219 */ /* 0x000fe20000011607 */
[----:B------:R-:W-:Y:S01]  /*fd70*/  UMOV UR6, UR4 ;  /* 0x0000000400067c82 */ /* 0x000fe20008000000 */
[----:B------:R-:W-:Y:S01]  /*fd80*/  USEL UR15, UR15, URZ, !UP0 ;  /* 0x0000003f0f0f7287 */ /* 0x000fe2000c000000 */
[----:B------:R-:W-:Y:S01]  /*fd90*/  IMAD R7, R153, 0x20, R18 ;  /* 0x0000002099077824 */ /* 0x000fe200078e0212 */
[----:B------:R-:W-:Y:S01]  /*fda0*/  UIMAD.WIDE.U32 UR8, UR40, UR12, UR6 ;  /* 0x0000000c280872a5 */ /* 0x000fe2000f8e0006 */
[----:B------:R-:W-:Y:S01]  /*fdb0*/  IMAD.MOV R10, RZ, RZ, -R6 ;  /* 0x000000ffff0a7224 */ /* 0x000fe200078e0a06 */
[----:B------:R-:W-:Y:S01]  /*fdc0*/  UIMAD UR10, UR40, UR13, UR10 ;  /* 0x0000000d280a72a4 */ /* 0x000fe2000f8e020a */
[----:B------:R-:W-:Y:S01]  /*fdd0*/  IMAD.WIDE R4, R7, 0x2, R4 ;  /* 0x0000000207047825 */ /* 0x000fe200078e0204 */
[----:B------:R-:W-:Y:S01]  /*fde0*/  USEL UR14, UR41, URZ, !UP0 ;  /* 0x0000003f290e7287 */ /* 0x000fe2000c000000 */
[----:B------:R-:W-:Y:S01]  /*fdf0*/  ULDC.64 UR12, c[0x0][0xb98] ;  /* 0x0002e600000c7ab9 */ /* 0x000fe20000000a00 */
[----:B------:R-:W-:Y:S01]  /*fe00*/  UIADD3 UR9, UR9, UR10, URZ ;  /* 0x0000000a09097290 */ /* 0x000fe2000fffe03f */
[----:B------:R-:W-:Y:S01]  /*fe10*/  IMAD R9, R43, R10, R12 ;  /* 0x0000000a2b097224 */ /* 0x000fe200078e020c */
[----:B------:R-:W-:Y:S01]  /*fe20*/  UIMAD UR6, UR15, UR12, URZ ;  /* 0x0000000c0f0672a4 */ /* 0x000fe2000f8e023f */
[----:B------:R-:W-:Y:S01]  /*fe30*/  SHF.R.S32.HI R10, RZ, 0x1f, R6 ;  /* 0x0000001fff0a7819 */ /* 0x000fe20000011406 */
[----:B------:R-:W-:Y:S01]  /*fe40*/  UIMAD.WIDE.U32 UR8, UR14, UR12, UR8 ;  /* 0x0000000c0e0872a5 */ /* 0x000fe2000f8e0008 */
[----:B------:R-:W-:Y:S01]  /*fe50*/  IADD3 R21, P2, R4, 0x1800, RZ ;  /* 0x0000180004157810 */ /* 0x000fe20007f5e0ff */
[----:B------:R-:W-:Y:S01]  /*fe60*/  UIMAD UR6, UR14, UR13, UR6 ;  /* 0x0000000d0e0672a4 */ /* 0x000fe2000f8e0206 */
[----:B------:R-:W-:Y:S01]  /*fe70*/  SHF.R.S32.HI R7, RZ, 0x1f, R9 ;  /* 0x0000001fff077819 */ /* 0x000fe20000011409 */
[----:B------:R-:W-:Y:S01]  /*fe80*/  ULDC.64 UR10, c[0x0][0xb88] ;  /* 0x0002e200000a7ab9 */ /* 0x000fe20000000a00 */
[----:B------:R-:W-:Y:S01]  /*fe90*/  LOP3.LUT R20, R21, 0x180, RZ, 0xc0, !PT ;  /* 0x0000018015147812 */ /* 0x000fe200078ec0ff */
[----:B-----5:R-:W-:Y:S01]  /*fea0*/  IMAD R45, R8, R43, RZ ;  /* 0x0000002b082d7224 */ /* 0x020fe200078e02ff */
[----:B------:R-:W-:Y:S01]  /*feb0*/  IADD3 R6, P0, R6, UR8, RZ ;  /* 0x0000000806067c10 */ /* 0x000fe2000ff1e0ff */
[----:B------:R-:W-:Y:S01]  /*fec0*/  IMAD.U32 R11, RZ, RZ, UR6 ;  /* 0x00000006ff0b7e24 */ /* 0x000fe2000f8e00ff */
[----:B------:R-:W-:Y:S01]  /*fed0*/  SHF.R.U64 R20, R20, 0x3, RZ ;  /* 0x0000000314147819 */ /* 0x000fe200000012ff */
[----:B------:R-:W-:Y:S01]  /*fee0*/  IMAD R12, R7, UR10, RZ ;  /* 0x0000000a070c7c24 */ /* 0x000fe2000f8e02ff */
[----:B------:R-:W-:-:S02]  /*fef0*/  IADD3 R29, P6, R4, 0x3000, RZ ;  /* 0x00003000041d7810 */ /* 0x000fc40007fde0ff */
[----:B------:R-:W-:Y:S01]  /*ff00*/  IADD3.X R7, R10, UR9, R11, P0, !PT ;  /* 0x000000090a077c10 */ /* 0x000fe200087fe40b */
[C---:B------:R-:W-:Y:S01]  /*ff10*/  IMAD R11, R9.reuse, UR11, R12 ;  /* 0x0000000b090b7c24 */ /* 0x040fe2000f8e020c */
[----:B------:R-:W-:Y:S01]  /*ff20*/  ULDC.64 UR8, c[0x0][0xb50] ;  /* 0x0002d40000087ab9 */ /* 0x000fe20000000a00 */
[----:B------:R-:W-:Y:S01]  /*ff30*/  LOP3.LUT R20, R20, R21, RZ, 0x3c, !PT ;  /* 0x0000001514147212 */ /* 0x000fe200078e3cff */
[----:B------:R-:W-:Y:S01]  /*ff40*/  IMAD.X R21, RZ, RZ, R5, P2 ;  /* 0x000000ffff157224 */ /* 0x000fe200010e0605 */
[C---:B------:R-:W-:Y:S01]  /*ff50*/  IADD3 R13, P5, R4.reuse, 0x4800, RZ ;  /* 0x00004800040d7810 */ /* 0x040fe20007fbe0ff */
[----:B------:R-:W-:Y:S01]  /*ff60*/  IMAD.WIDE.U32 R6, R9, UR10, R6 ;  /* 0x0000000a09067c25 */ /* 0x000fe2000f8e0006 */
[----:B------:R-:W-:Y:S01]  /*ff70*/  ULDC.64 UR10, c[0x0][0xaa0] ;  /* 0x0002a800000a7ab9 */ /* 0x000fe20000000a00 */
[----:B------:R-:W-:Y:S02]  /*ff80*/  IADD3 R33, P4, R4, 0x6000, RZ ;  /* 0x0000600004217810 */ /* 0x000fe40007f9e0ff */
[----:B------:R-:W-:Y:S01]  /*ff90*/  IMAD.IADD R7, R7, 0x1, R11 ;  /* 0x0000000107077824 */ /* 0x000fe200078e020b */
[----:B------:R-:W-:-:S02]  /*ffa0*/  LEA R10, P0, R6, UR8, 0x2 ;  /* 0x00000008060a7c11 */ /* 0x000fc4000f8010ff */
[----:B------:R-:W-:Y:S02]  /*ffb0*/  LOP3.LUT R9, R4, 0x180, RZ, 0xc0, !PT ;  /* 0x0000018004097812 */ /* 0x000fe400078ec0ff */
[----:B------:R-:W-:Y:S01]  /*ffc0*/  LEA.HI.X R11, R6, UR9, R7, 0x2, P0 ;  /* 0x00000009060b7c11 */ /* 0x000fe200080f1407 */
[----:B------:R-:W-:Y:S01]  /*ffd0*/  SHFL.IDX PT, R36, R10, RZ, 0x1c1f ;  /* 0x001c1fff0a247589 */ /* 0x000fe200000e0000 */
[----:B------:R-:W-:Y:S01]  /*ffe0*/  LOP3.LUT P0, RZ, R154, 0x3, RZ, 0xc0, !PT ;  /* 0x000000039aff7812 */ /* 0x000fe2000780c0ff */
[C---:B------:R-:W-:Y:S01]  /*fff0*/  VIADD R6, R14.reuse, 0x8 ;  /* 0x000000080e067836 */ /* 0x040fe20000000000 */
[----:B------:R-:W-:Y:S01]  /*10000*/  UIMAD UR8, UR7, UR10, URZ ;  /* 0x0000000a070872a4 */ /* 0x000fe2000f8e023f */
[----:B------:R-:W1:Y:S01]  /*10010*/  SHFL.IDX PT, R37, R11, RZ, 0x1c1f ;  /* 0x001c1fff0b257589 */ /* 0x000e6200000e0000 */
[-C--:B------:R-:W-:Y:S02]  /*10020*/  ISETP.GE.OR P2, PT, R14, R45.reuse, P0 ;  /* 0x0000002d0e00720c */ /* 0x080fe40000746670 */
[----:B------:R-:W-:Y:S01]  /*10030*/  ISETP.GE.OR P0, PT, R6, R45, P0 ;  /* 0x0000002d0600720c */ /* 0x000fe20000706670 */
[----:B------:R-:W-:Y:S01]  /*10040*/  SHFL.IDX PT, R38, R10, 0x1, 0x1c1f ;  /* 0x003c1f000a267f89 */ /* 0x000fe200000e0000 */
[----:B------:R-:W-:-:S02]  /*10050*/  IADD3 R7, P3, R4, 0x7800, RZ ;  /* 0x0000780004077810 */ /* 0x000fc40007f7e0ff */
[----:B------:R-:W-:Y:S01]  /*10060*/  LOP3.LUT R28, R29, 0x180, RZ, 0xc0, !PT ;  /* 0x000001801d1c7812 */ /* 0x000fe200078ec0ff */
[----:B------:R-:W2:Y:S01]  /*10070*/  SHFL.IDX PT, R39, R11, 0x1, 0x1c1f ;  /* 0x003c1f000b277f89 */ /* 0x000ea200000e0000 */
[----:B------:R-:W-:Y:S01]  /*10080*/  UIMAD.WIDE.U32 UR6, UR4, UR10, URZ ;  /* 0x0000000a040672a5 */ /* 0x000fe2000f8e003f */
[----:B------:R-:W-:Y:S01]  /*10090*/  LOP3.LUT R12, R13, 0x180, RZ, 0xc0, !PT ;  /* 0x000001800d0c7812 */ /* 0x000fe200078ec0ff */
[----:B------:R-:W-:Y:S01]  /*100a0*/  UIMAD UR8, UR4, UR11, UR8 ;  /* 0x0000000b040872a4 */ /* 0x000fe2000f8e0208 */
[----:B------:R-:W-:Y:S01]  /*100b0*/  LOP3.LUT R32, R33, 0x180, RZ, 0xc0, !PT ;  /* 0x0000018021207812 */ /* 0x000fe200078ec0ff */
[----:B------:R-:W-:Y:S01]  /*100c0*/  IMAD.X R25, RZ, RZ, R5, P3 ;  /* 0x000000ffff197224 */ /* 0x000fe200018e0605 */
[----:B------:R-:W-:Y:S01]  /*100d0*/  ULDC.64 UR10, c[0x0][0xae8] ;  /* 0x0002ba00000a7ab9 */ /* 0x000fe20000000a00 */
[----:B------:R-:W-:Y:S01]  /*100e0*/  SHF.R.U64 R9, R9, 0x3, RZ ;  /* 0x0000000309097819 */ /* 0x000fe200000012ff */
[----:B-1----:R-:W-:Y:S01]  /*100f0*/  @!P2 ST.E desc[UR50][R36.64], R2 ;  /* 0x000000022400a985 */ /* 0x002fe2000c101932 */
[----:B------:R-:W-:Y:S01]  /*10100*/  UIADD3 UR7, UR7, UR8, URZ ;  /* 0x0000000807077290 */ /* 0x000fe2000fffe03f */
[----:B------:R-:W-:Y:S01]  /*10110*/  LOP3.LUT R6, R7, 0x180, RZ, 0xc0, !PT ;  /* 0x0000018007067812 */ /* 0x000fe200078ec0ff */
[----:B------:R-:W-:Y:S01]  /*10120*/  UIMAD UR4, UR16, UR10, URZ ;  /* 0x0000000a100472a4 */ /* 0x000fe2000f8e023f */
[----:B------:R-:W-:-:S02]  /*10130*/  SHF.R.U64 R28, R28, 0x3, RZ ;  /* 0x000000031c1c7819 */ /* 0x000fc400000012ff */
[----:B------:R-:W-:Y:S01]  /*10140*/  SHF.R.U64 R12, R12, 0x3, RZ ;  /* 0x000000030c0c7819 */ /* 0x000fe200000012ff */
[----:B--2---:R1:W-:Y:S01]  /*10150*/  @!P0 ST.E desc[UR50][R38.64], R0 ;  /* 0x0000000026008985 */ /* 0x0043e2000c101932 */
[----:B------:R-:W-:Y:S01]  /*10160*/  UIMAD UR4, UR40, UR11, UR4 ;  /* 0x0000000b280472a4 */ /* 0x000fe2000f8e0204 */
[----:B------:R-:W-:Y:S01]  /*10170*/  SHF.R.U64 R32, R32, 0x3, RZ ;  /* 0x0000000320207819 */ /* 0x000fe200000012ff */
[----:B------:R-:W-:Y:S01]  /*10180*/  UIMAD.WIDE.U32 UR6, UR40, UR10, UR6 ;  /* 0x0000000a280672a5 */ /* 0x000fe2000f8e0006 */
[----:B------:R-:W-:Y:S01]  /*10190*/  LOP3.LUT R8, R9, R4, RZ, 0x3c, !PT ;  /* 0x0000000409087212 */ /* 0x000fe200078e3cff */
[----:B------:R-:W-:Y:S01]  /*101a0*/  ULDC.64 UR8, c[0x0][0xaf0] ;  /* 0x0002bc0000087ab9 */ /* 0x000fe20000000a00 */
[----:B------:R-:W-:Y:S02]  /*101b0*/  SHF.R.U64 R4, R6, 0x3, RZ ;  /* 0x0000000306047819 */ /* 0x000fe400000012ff */
[----:B------:R-:W-:Y:S02]  /*101c0*/  LOP3.LUT R28, R28, R29, RZ, 0x3c, !PT ;  /* 0x0000001d1c1c7212 */ /* 0x000fe400078e3cff */
[----:B------:R-:W-:Y:S01]  /*101d0*/  LOP3.LUT R12, R12, R13, RZ, 0x3c, !PT ;  /* 0x0000000d0c0c7212 */ /* 0x000fe200078e3cff */
[----:B-1----:R-:W1:Y:S01]  /*101e0*/  @P1 LDC R39, c[0x0][0xbf0] ;  /* 0x0002fc00ff271b82 */ /* 0x002e620000000800 */
[----:B------:R-:W-:Y:S01]  /*101f0*/  IMAD R0, R152, 0x60, R153 ;  /* 0x0000006098007824 */ /* 0x000fe200078e0299 */
[----:B------:R-:W-:Y:S01]  /*10200*/  UIADD3 UR7, UR7, UR4, URZ ;  /* 0x0000000407077290 */ /* 0x000fe2000fffe03f */
[----:B------:R-:W-:Y:S01]  /*10210*/  LOP3.LUT R32, R32, R33, RZ, 0x3c, !PT ;  /* 0x0000002120207212 */ /* 0x000fe200078e3cff */
[--C-:B------:R-:W-:Y:S01]  /*10220*/  IMAD.X R29, RZ, RZ, R5.reuse, P6 ;  /* 0x000000ffff1d7224 */ /* 0x100fe200030e0605 */
[----:B------:R-:W-:Y:S01]  /*10230*/  LOP3.LUT R24, R4, R7, RZ, 0x3c, !PT ;  /* 0x0000000704187212 */ /* 0x000fe200078e3cff */
[----:B------:R-:W-:Y:S01]  /*10240*/  VIADD R36, R0, UR42 ;  /* 0x0000002a00247c36 */ /* 0x000fe20008000000 */
[----:B------:R-:W-:Y:S01]  /*10250*/  UIMAD UR4, UR15, UR8, URZ ;  /* 0x000000080f0472a4 */ /* 0x000fe2000f8e023f */
[----:B------:R-:W-:-:S02]  /*10260*/  IMAD.X R13, RZ, RZ, R5, P5 ;  /* 0x000000ffff0d7224 */ /* 0x000fc400028e0605 */
[----:B0-----:R-:W-:Y:S01]  /*10270*/  @P1 IMAD.HI.U32 R0, R36, R41, RZ ;  /* 0x0000002924001227 */ /* 0x001fe200078e00ff */
[----:B------:R-:W-:Y:S01]  /*10280*/  UIMAD.WIDE.U32 UR6, UR14, UR8, UR6 ;  /* 0x000000080e0672a5 */ /* 0x000fe2000f8e0006 */
[----:B------:R-:W5:Y:S02]  /*10290*/  LD.E.128 R28, desc[UR50][R28.64] ;  /* 0x000000321c1c7980 */ /* 0x000f64000c101d00 */
[----:B------:R-:W-:Y:S01]  /*102a0*/  IMAD.MOV.U32 R37, RZ, RZ, R36 ;  /* 0x000000ffff257224 */ /* 0x000fe200078e0024 */
[----:B------:R-:W-:Y:S01]  /*102b0*/  UIMAD UR4, UR14, UR9, UR4 ;  /* 0x000000090e0472a4 */ /* 0x000fe2000f8e0204 */
[--C-:B------:R-:W-:Y:S01]  /*102c0*/  IMAD.X R33, RZ, RZ, R5.reuse, P4 ;  /* 0x000000ffff217224 */ /* 0x100fe200020e0605 */
[----:B------:R-:W5:Y:S01]  /*102d0*/  LD.E.128 R12, desc[UR50][R12.64] ;  /* 0x000000320c0c7980 */ /* 0x000f62000c101d00 */
[----:B------:R-:W-:Y:S01]  /*102e0*/  ULDC.64 UR8, c[0x0][0xae0] ;  /* 0x0002b80000087ab9 */ /* 0x000fe20000000a00 */
[----:B------:R-:W-:Y:S02]  /*102f0*/  IMAD.MOV.U32 R9, RZ, RZ, R5 ;  /* 0x000000ffff097224 */ /* 0x000fe400078e0005 */
[----:B------:R-:W5:Y:S01]  /*10300*/  LD.E.128 R24, desc[UR50][R24.64] ;  /* 0x0000003218187980 */ /* 0x000f62000c101d00 */
[----:B-1----:R-:W-:Y:S01]  /*10310*/  @P1 SHF.R.U32.HI R37, RZ, R39, R0 ;  /* 0x00000027ff251219 */ /* 0x002fe20000011600 */
[----:B------:R-:W-:-:S02]  /*10320*/  UIADD3 UR4, UR7, UR4, URZ ;  /* 0x0000000407047290 */ /* 0x000fc4000fffe03f */
[----:B------:R0:W5:Y:S01]  /*10330*/  LD.E.128 R4, desc[UR50][R20.64] ;  /* 0x0000003214047980 */ /* 0x000162000c101d00 */
[--C-:B------:R-:W-:Y:S01]  /*10340*/  SHF.R.S32.HI R0, RZ, 0x1f, R37.reuse ;  /* 0x0000001fff007819 */ /* 0x100fe20000011425 */
[----:B------:R-:W-:Y:S02]  /*10350*/  IMAD.MOV R2, RZ, RZ, -R37 ;  /* 0x000000ffff027224 */ /* 0x000fe400078e0a25 */
[----:B------:R-:W5:Y:S02]  /*10360*/  LD.E.128 R8, desc[UR50][R8.64] ;  /* 0x0000003208087980 */ /* 0x000f64000c101d00 */
[----:B------:R-:W-:Y:S02]  /*10370*/  IMAD R0, R0, UR8, RZ ;  /* 0x0000000800007c24 */ /* 0x000fe4000f8e02ff */
[----:B------:R-:W5:Y:S01]  /*10380*/  LD.E.128 R32, desc[UR50][R32.64] ;  /* 0x0000003220207980 */ /* 0x000f62000c101d00 */
[----:B------:R-:W-:Y:S02]  /*10390*/  IMAD R39, R43, R2, R36 ;  /* 0x000000022b277224 */ /* 0x000fe400078e0224 */
[----:B------:R-:W-:Y:S01]  /*103a0*/  IMAD R41, R37, UR9, R0 ;  /* 0x0000000925297c24 */ /* 0x000fe2000f8e0200 */
[----:B------:R-:W-:Y:S01]  /*103b0*/  @!PT LDS RZ, [RZ] ;  /* 0x00000000fffff984 */ /* 0x000fe20000000800 */
[----:B------:R-:W-:Y:S01]  /*103c0*/  @!PT LDS RZ, [RZ] ;  /* 0x00000000fffff984 */ /* 0x000fe20000000800 */
[----:B------:R-:W-:Y:S01]  /*103d0*/  @!PT LDS RZ, [RZ] ;  /* 0x00000000fffff984 */ /* 0x000fe20000000800 */
[----:B------:R-:W-:Y:S01]  /*103e0*/  @!PT LDS RZ, [RZ] ;  /* 0x00000000fffff984 */ /* 0x000fe20000000800 */
[----:B------:R1:W-:Y:S06]  /*103f0*/  MEMBAR.ALL.CTA ;  /* 0x0000000000007992 */ /* 0x0003ec0000008000 */
[----:B-1----:R-:W1:Y:S01]  /*10400*/  FENCE.VIEW.ASYNC.S ;  /* 0x00000000000073c6 */ /* 0x002e620000000000 */
        /* <DEDUP_REMOVED lines=18> */
[----:B-1----:R0:W1:Y:S01]  /*10530*/  SHFL.IDX PT, R20, R40, RZ, 0x1c1f ;  /* 0x001c1fff28147589 */ /* 0x00206200000e0000 */
        /* <DEDUP_REMOVED lines=10> */
[-C--:B-1----:R-:W-:Y:S02]  /*105e0*/  @!P1 LEA R36, P3, R22, R20.reuse, 0x1 ;  /* 0x0000001416249211 */ /* 0x082fe400078608ff */
[C---:B------:R-:W-:Y:S02]  /*105f0*/  @!P2 LEA R38, P4, R23.reuse, R20, 0x1 ;  /* 0x000000141726a211 */ /* 0x040fe400078808ff */
[----:B0-2---:R-:W-:Y:S01]  /*10600*/  @!P0 IMAD.WIDE R2, R18, 0x2, R20 ;  /* 0x0000000212028825 */ /* 0x005fe200078e0214 */
[-C--:B------:R-:W-:Y:S02]  /*10610*/  @!P1 LEA.HI.X R37, R22, R21.reuse, R44, 0x1, P3 ;  /* 0x0000001516259211 */ /* 0x080fe400018f0c2c */
[----:B------:R-:W-:Y:S02]  /*10620*/  @!P2 LEA.HI.X R39, R23, R21, R42, 0x1, P4 ;  /* 0x000000151727a211 */ /* 0x000fe400020f0c2a */
[----:B-----5:R3:W-:Y:S04]  /*10630*/  @!P0 ST.E.128 desc[UR50][R2.64], R8 ;  /* 0x0000000802008985 */ /* 0x0207e8000c101d32 */
[----:B------:R3:W-:Y:S04]  /*10640*/  @!P1 ST.E.128 desc[UR50][R36.64], R28 ;  /* 0x0000001c24009985 */ /* 0x0007e8000c101d32 */
[----:B------:R3:W-:Y:S02]  /*10650*/  @!P2 ST.E.128 desc[UR50][R38.64], R32 ;  /* 0x000000202600a985 */ /* 0x0007e4000c101d32 */
.L_x_978:
[----:B------:R-:W-:Y:S05]  /*10660*/  BSYNC B1 ;  /* 0x0000000000017941 */ /* 0x000fea0003800000 */
.L_x_977:
        /* <DEDUP_REMOVED lines=19> */
.L_x_975:
        /* <DEDUP_REMOVED lines=11> */
[----:B------:R-:W-:Y:S01]  /*10850*/  UISETP.NE.U32.AND UP1, UPT, UR6, URZ, UPT ;  /* 0x0000003f0600728c */ /* 0x000fe2000bf25070 */
[----:B------:R-:W-:Y:S02]  /*10860*/  IMAD.U32 R0, RZ, RZ, UR4 ;  /* 0x00000004ff007e24 */ /* 0x000fe4000f8e00ff */
[----:B------:R-:W2:Y:S01]  /*10870*/  @P2 LDG.E R6, desc[UR50][R2.64] ;  /* 0x0000003202062981 */ /* 0x000ea2000c1e1900 */
[----:B------:R-:W-:Y:S01]  /*10880*/  UISETP.NE.AND.EX UP1, UPT, UR7, URZ, UPT, UP1 ;  /* 0x0000003f0700728c */ /* 0x000fe2000bf25310 */
[----:B------:R-:W1:Y:S05]  /*10890*/  S2R R7, SR_TID.X ;  /* 0x0000000000077919 */ /* 0x000e6a0000002100 */
        /* <DEDUP_REMOVED lines=9> */
[----:B-1----:R-:W-:-:S10]  /*10930*/  VIADD R7, R7, 0xffffff80 ;  /* 0xffffff8007077836 */ /* 0x002fd40000000000 */
[----:B------:R-:W0:Y:S01]  /*10940*/  @P0 LDC R9, c[0x0][0xbec] ;  /* 0x0002fb00ff090b82 */ /* 0x000e220000000800 */
[----:B------:R-:W-:Y:S02]  /*10950*/  ISETP.GE.AND P1, PT, R7, 0xc0, PT ;  /* 0x000000c00700780c */ /* 0x000fe40003f26270 */
[----:B--2---:R-:W-:Y:S01]  /*10960*/  @P2 R2UR UR4, R6 ;  /* 0x00000000060422ca */ /* 0x004fe200000e0000 */
[----:B0--3--:R-:W-:-:S14]  /*10970*/  @P3 BRA `(.L_x_980) ;  /* 0x0000000000103947 */ /* 0x009fdc0003800000 */
[----:B------:R-:W-:Y:S05]  /*10980*/  @!P2 BRA `(.L_x_980) ;  /* 0x00000000000ca947 */ /* 0x000fea0003800000 */
[----:B------:R-:W2:Y:S04]  /*10990*/  LDG.E R5, desc[UR50][R2.64] ;  /* 0x0000003202057981 */ /* 0x000ea8000c1e1900 */
[----:B-----5:R-:W2:Y:S02]  /*109a0*/  LDG.E R0, desc[UR50][R2.64+0x4] ;  /* 0x0000043202007981 */ /* 0x020ea4000c1e1900 */
[----:B--2---:R-:W-:-:S07]  /*109b0*/  IMAD.IADD R0, R0, 0x1, -R5 ;  /* 0x0000000100007824 */ /* 0x004fce00078e0a05 */
.L_x_980:
[----:B------:R-:W-:Y:S01]  /*109c0*/  USHF.R.S32.HI UR6, URZ, 0x1f, UR41 ;  /* 0x0000001f3f067899 */ /* 0x000fe20008011429 */
[----:B------:R-:W-:Y:S01]  /*109d0*/  BSSY B1, `(.L_x_981) ;  /* 0x000002e000017945 */ /* 0x000fe20003800000 */
[----:B------:R-:W-:Y:S02]  /*109e0*/  USHF.R.S32.HI UR9, URZ, 0x1f, UR4 ;  /* 0x0000001f3f097899 */ /* 0x000fe40008011404 */
[----:B------:R-:W-:Y:S02]  /*109f0*/  USEL UR11, UR41, URZ, !UP0 ;  /* 0x0000003f290b7287 */ /* 0x000fe4000c000000 */
[----:B------:R-:W-:Y:S01]  /*10a00*/  USEL UR12, UR6, URZ, !UP0 ;  /* 0x0000003f060c7287 */ /* 0x000fe2000c000000 */
[----:B------:R-:W-:Y:S11]  /*10a10*/  @P1 BRA `(.L_x_982) ;  /* 0x0000000000a41947 */ /* 0x000ff60003800000 */
[----:B------:R-:W0:Y:S01]  /*10a20*/  S2R R3, SR_TID.X ;  /* 0x0000000000037919 */ /* 0x000e220000002100 */
[----:B------:R-:W1:Y:S01]  /*10a30*/  LDC R7, c[0x0][0xbe8] ;  /* 0x0002fa00ff077b82 */ /* 0x000e620000000800 */
[----:B------:R-:W-:Y:S02]  /*10a40*/  IMAD.U32 R4, RZ, RZ, UR42 ;  /* 0x0000002aff047e24 */ /* 0x000fe4000f8e00ff */
[----:B-1---5:R-:W-:-:S03]  /*10a50*/  IMAD R2, R0, R7, RZ ;  /* 0x0000000700027224 */ /* 0x022fc600078e02ff */
[----:B0-----:R-:W-:-:S04]  /*10a60*/  IADD3 R4, R4, -0x80, R3 ;  /* 0xffffff8004047810 */ /* 0x001fc80007ffe003 */
        /* <DEDUP_REMOVED lines=36> */
.L_x_982:
[----:B------:R-:W-:Y:S05]  /*10cb0*/  BSYNC B1 ;  /* 0x0000000000017941 */ /* 0x000fea0003800000 */
.L_x_981:
[----:B0-----:R-:W0:Y:S01]  /*10cc0*/  @P0 LDC R3, c[0x0][0xbf0] ;  /* 0x0002fc00ff030b82 */ /* 0x001e220000000800 */
[----:B------:R-:W-:Y:S01]  /*10cd0*/  ULDC.64 UR14, c[0x0][0xaa0] ;  /* 0x0002a800000e7ab9 */ /* 0x000fe20000000a00 */
[----:B------:R-:W-:Y:S01]  /*10ce0*/  IMAD R2, R152, 0x60, R153 ;  /* 0x0000006098027824 */ /* 0x000fe200078e0299 */
[----:B------:R-:W-:Y:S01]  /*10cf0*/  UIMAD UR8, UR9, UR14, URZ ;  /* 0x0000000e090872a4 */ /* 0x000fe2000f8e023f */
[----:B------:R-:W-:Y:S01]  /*10d00*/  BSSY B1, `(.L_x_983) ;  /* 0x000003a000017945 */ /* 0x000fe20003800000 */
[----:B------:R-:W-:Y:S01]  /*10d10*/  UIMAD.WIDE.U32 UR6, UR4, UR14, URZ ;  /* 0x0000000e040672a5 */ /* 0x000fe2000f8e003f */
[----:B------:R-:W-:Y:S01]  /*10d20*/  VIADD R4, R2, UR42 ;  /* 0x0000002a02047c36 */ /* 0x000fe20008000000 */
[----:B------:R-:W-:Y:S01]  /*10d30*/  UIMAD UR8, UR4, UR15, UR8 ;  /* 0x0000000f040872a4 */ /* 0x000fe2000f8e0208 */
[----:B------:R-:W-:Y:S02]  /*10d40*/  SHF.R.S32.HI R10, RZ, 0x1f, R23 ;  /* 0x0000001fff0a7819 */ /* 0x000fe40000011417 */
[----:B------:R-:W-:Y:S01]  /*10d50*/  ULDC.64 UR14, c[0x0][0xae8] ;  /* 0x0002ba00000e7ab9 */ /* 0x000fe20000000a00 */
[----:B------:R-:W-:Y:S01]  /*10d60*/  UIADD3 UR7, UR7, UR8, URZ ;  /* 0x0000000807077290 */ /* 0x000fe2000fffe03f */
[----:B------:R-:W-:Y:S01]  /*10d70*/  @P0 IMAD.HI.U32 R2, R4, R9, RZ ;  /* 0x0000000904020227 */ /* 0x000fe200078e00ff */
[----:B------:R-:W-:Y:S01]  /*10d80*/  UIMAD UR4, UR10, UR14, URZ ;  /* 0x0000000e0a0472a4 */ /* 0x000fe2000f8e023f */
[----:B------:R-:W-:Y:S01]  /*10d90*/  SHF.R.S32.HI R14, RZ, 0x1f, R22 ;  /* 0x0000001fff0e7819 */ /* 0x000fe20000011416 */
        /* <DEDUP_REMOVED lines=17> */
[----:B------:R-:W-:Y:S01]  /*10eb0*/  SHF.R.S32.HI R4, RZ, 0x1f, R7 ;  /* 0x0000001fff047819 */ /* 0x000fe20000011407 */
[----:B------:R-:W-:Y:S01]  /*10ec0*/  IMAD.U32 R3, RZ, RZ, UR4 ;  /* 0x00000004ff037e24 */ /* 0x000fe2000f8e00ff */
[----:B------:R-:W-:Y:S01]  /*10ed0*/  ULDC.64 UR6, c[0x0][0xad8] ;  /* 0x0002b60000067ab9 */ /* 0x000fe20000000a00 */
[----:B------:R-:W-:-:S02]  /*10ee0*/  IMAD R9, R5, UR9, R6 ;  /* 0x0000000905097c24 */ /* 0x000fc4000f8e0206 */
[----:B------:R-:W-:-:S04]  /*10ef0*/  IMAD.WIDE.U32 R2, R5, UR8, R2 ;  /* 0x0000000805027c25 */ /* 0x000fc8000f8e0002 */
[----:B------:R-:W-:Y:S02]  /*10f00*/  IMAD R4, R4, UR6, RZ ;  /* 0x0000000604047c24 */ /* 0x000fe4000f8e02ff */
[----:B------:R-:W-:Y:S02]  /*10f10*/  IMAD.IADD R3, R3, 0x1, R9 ;  /* 0x0000000103037824 */ /* 0x000fe400078e0209 */
[----:B-----5:R-:W-:Y:S02]  /*10f20*/  IMAD R11, R0, R11, RZ ;  /* 0x0000000b000b7224 */ /* 0x020fe400078e02ff */
[----:B------:R-:W-:Y:S02]  /*10f30*/  VIADD R0, R153, UR42 ;  /* 0x0000002a99007c36 */ /* 0x000fe40008000000 */
[C---:B------:R-:W-:Y:S02]  /*10f40*/  IMAD R5, R7.reuse, UR7, R4 ;  /* 0x0000000707057c24 */ /* 0x040fe4000f8e0204 */
[----:B------:R-:W-:Y:S01]  /*10f50*/  IMAD.WIDE.U32 R2, R7, UR6, R2 ;  /* 0x0000000607027c25 */ /* 0x000fe2000f8e0002 */
[----:B------:R-:W-:Y:S01]  /*10f60*/  ISETP.GE.AND P0, PT, R0, R11, PT ;  /* 0x0000000b0000720c */ /* 0x000fe20003f06270 */
[----:B------:R-:W-:-:S02]  /*10f70*/  ULDC.64 UR6, c[0x0][0xa80] ;  /* 0x0002a00000067ab9 */ /* 0x000fc40000000a00 */
        /* <DEDUP_REMOVED lines=10> */
[-C--:B-1----:R-:W-:Y:S02]  /*11020*/  @!P3 LEA R8, P0, R22, R2.reuse, 0x1 ;  /* 0x000000021608b211 */ /* 0x082fe400078008ff */
[C---:B------:R-:W-:Y:S02]  /*11030*/  @!P4 LEA R12, P1, R23.reuse, R2, 0x1 ;  /* 0x00000002170cc211 */ /* 0x040fe400078208ff */
[----:B--2---:R-:W-:Y:S01]  /*11040*/  @!P2 IMAD.WIDE R6, R18, 0x2, R2 ;  /* 0x000000021206a825 */ /* 0x004fe200078e0202 */
[-C--:B------:R-:W-:Y:S02]  /*11050*/  @!P3 LEA.HI.X R9, R22, R3.reuse, R14, 0x1, P0 ;  /* 0x000000031609b211 */ /* 0x080fe400000f0c0e */
[----:B------:R-:W-:Y:S02]  /*11060*/  @!P4 LEA.HI.X R13, R23, R3, R10, 0x1, P1 ;  /* 0x00000003170dc211 */ /* 0x000fe400008f0c0a */
[----:B------:R3:W-:Y:S04]  /*11070*/  @!P2 ST.E.128 desc[UR50][R6.64], RZ ;  /* 0x000000ff0600a985 */ /* 0x0007e8000c101d32 */
[----:B------:R3:W-:Y:S04]  /*11080*/  @!P3 ST.E.128 desc[UR50][R8.64], RZ ;  /* 0x000000ff0800b985 */ /* 0x0007e8000c101d32 */
[----:B------:R3:W-:Y:S02]  /*11090*/  @!P4 ST.E.128 desc[UR50][R12.64], RZ ;  /* 0x000000ff0c00c985 */ /* 0x0007e4000c101d32 */
.L_x_984:
[----:B------:R-:W-:Y:S05]  /*110a0*/  BSYNC B1 ;  /* 0x0000000000017941 */ /* 0x000fea0003800000 */
.L_x_983:
        /* <DEDUP_REMOVED lines=9> */
[-C--:B-1-3--:R-:W-:Y:S02]  /*11140*/  @!P3 LEA R6, P0, R22, R2.reuse, 0x1 ;  /* 0x000000021606b211 */ /* 0x08afe400078008ff */
[C---:B------:R-:W-:Y:S02]  /*11150*/  @!P4 LEA R8, P1, R23.reuse, R2, 0x1 ;  /* 0x000000021708c211 */ /* 0x040fe400078208ff */
[----:B0---4-:R-:W-:Y:S01]  /*11160*/  @!P2 IMAD.WIDE R4, R18, 0x2, R2 ;  /* 0x000000021204a825 */ /* 0x011fe200078e0202 */
[-C--:B------:R-:W-:Y:S02]  /*11170*/  @!P3 LEA.HI.X R7, R22, R3.reuse, R14, 0x1, P0 ;  /* 0x000000031607b211 */ /* 0x080fe400000f0c0e */
[----:B------:R-:W-:Y:S02]  /*11180*/  @!P4 LEA.HI.X R9, R23, R3, R10, 0x1, P1 ;  /* 0x000000031709c211 */ /* 0x000fe400008f0c0a */
[----:B------:R0:W-:Y:S04]  /*11190*/  @!P2 ST.E.128 desc[UR50][R4.64], RZ ;  /* 0x000000ff0400a985 */ /* 0x0001e8000c101d32 */
[----:B------:R0:W-:Y:S04]  /*111a0*/  @!P3 ST.E.128 desc[UR50][R6.64], RZ ;  /* 0x000000ff0600b985 */ /* 0x0001e8000c101d32 */
[----:B------:R0:W-:Y:S02]  /*111b0*/  @!P4 ST.E.128 desc[UR50][R8.64], RZ ;  /* 0x000000ff0800c985 */ /* 0x0001e4000c101d32 */
.L_x_979:
[----:B------:R-:W-:Y:S05]  /*111c0*/  BSYNC B0 ;  /* 0x0000000000007941 */ /* 0x000fea0003800000 */
.L_x_974:
[----:B------:R-:W-:Y:S02]  /*111d0*/  ULDC UR4, c[0x0][0xc3c] ;  /* 0x00030f0000047ab9 */ /* 0x000fe40000000800 */
[----:B------:R-:W-:-:S06]  /*111e0*/  UISETP.GE.AND UP0, UPT, UR47, UR4, UPT ;  /* 0x000000042f00728c */ /* 0x000fcc000bf06270 */
[----:B------:R-:W-:-:S13]  /*111f0*/  PLOP3.LUT P0, PT, PT, PT, UP0, 0x80, 0x0 ;  /* 0x000000000000781c */ /* 0x000fda0003f0f008 */
[----:B------:R-:W-:Y:S05]  /*11200*/  @!P0 BRA `(.L_x_985) ;  /* 0xfffffef800ec8947 */ /* 0x000fea000383ffff */
[----:B------:R-:W-:Y:S05]  /*11210*/  EXIT ;  /* 0x000000000000794d */ /* 0x000fea0003800000 */
.L_x_888:
        /* <DEDUP_REMOVED lines=18> */
.L_x_986:
        /* <DEDUP_REMOVED lines=41> */
.L_x_992:
        /* <DEDUP_REMOVED lines=14> */
.L_x_991:
[----:B------:R-:W-:Y:S05]  /*116b0*/  BSYNC B0 ;  /* 0x0000000000007941 */ /* 0x000fea0003800000 */
.L_x_990:
        /* <DEDUP_REMOVED lines=21> */
.L_x_988:
[----:B------:R-:W-:Y:S01]  /*11810*/  IMAD.IADD R14, R6, 0x1, -R3 ;  /* 0x00000001060e7824 */ /* 0x000fe200078e0a03 */
[----:B------:R-:W-:-:S03]  /*11820*/  ULDC.64 UR4, c[0x0][0xc90] ;  /* 0x0003240000047ab9 */ /* 0x000fc60000000a00 */
[----:B------:R-:W-:-:S05]  /*11830*/  IMAD R2, R10, R9, R14 ;  /* 0x000000090a027224 */ /* 0x000fca00078e020e */
[----:B------:R-:W-:-:S13]  /*11840*/  ISETP.GT.AND P0, PT, R2, R7, PT ;  /* 0x000000070200720c */ /* 0x000fda0003f04270 */
[----:B------:R-:W-:Y:S02]  /*11850*/  VOTEU.ANY UR7, UPT, !P0 ;  /* 0x0000000000077886 */ /* 0x000fe400040e0100 */
[----:B------:R-:W-:-:S04]  /*11860*/  UPOPC UR6, UR7 ;  /* 0x00000007000672bf */ /* 0x000fc80008000000 */
[----:B------:R-:W-:-:S04]  /*11870*/  UIADD3 UR44, UR6, UR44, URZ ;  /* 0x0000002c062c7290 */ /* 0x000fc8000fffe03f */
[----:B------:R-:W-:-:S06]  /*11880*/  UIMAD.WIDE UR4, UR44, 0x4, UR4 ;  /* 0x000000042c0478a5 */ /* 0x000fcc000f8e0204 */
[----:B------:R-:W-:Y:S02]  /*11890*/  IMAD.U32 R2, RZ, RZ, UR4 ;  /* 0x00000004ff027e24 */ /* 0x000fe4000f8e00ff */
[----:B------:R-:W-:-:S05]  /*118a0*/  IMAD.U32 R3, RZ, RZ, UR5 ;  /* 0x00000005ff037e24 */ /* 0x000fca000f8e00ff */
[----:B------:R-:W2:Y:S01]  /*118b0*/  LDG.E R8, desc[UR50][R2.64] ;  /* 0x0000003202087981 */ /* 0x000ea2000c1e1900 */
[----:B------:R-:W-:Y:S01]  /*118c0*/  IMAD.U32 R15, RZ, RZ, UR6 ;  /* 0x00000006ff0f7e24 */ /* 0x000fe2000f8e00ff */
[----:B------:R-:W-:-:S04]  /*118d0*/  ISETP.NE.AND P0, PT, RZ, UR7, PT ;  /* 0x00000007ff007c0c */ /* 0x000fc8000bf05270 */
[----:B------:R-:W2:Y:S02]  /*118e0*/  SHFL.IDX PT, R4, R4, R15, 0x1f ;  /* 0x00001f0f04047589 */ /* 0x000ea400000e0000 */
[----:B--2---:R-:W-:-:S05]  /*118f0*/  IMAD R6, R4, R8, RZ ;  /* 0x0000000804067224 */ /* 0x004fca00078e02ff */
[----:B------:R-:W-:-:S04]  /*11900*/  IABS R11, R6 ;  /* 0x00000006000b7213 */ /* 0x000fc80000000000 */
[----:B------:R-:W0:Y:S08]  /*11910*/  I2F.RP R12, R11 ;  /* 0x0000000b000c7306 */ /* 0x000e300000209400 */
[----:B0-----:R-:W0:Y:S02]  /*11920*/  MUFU.RCP R12, R12 ;  /* 0x0000000c000c7308 */ /* 0x001e240000001000 */
[----:B0-----:R-:W-:-:S06]  /*11930*/  VIADD R13, R12, 0xffffffe ;  /* 0x0ffffffe0c0d7836 */ /* 0x001fcc0000000000 */
[----:B------:R-:W0:Y:S02]  /*11940*/  F2I.FTZ.U32.TRUNC.NTZ R3, R13 ;  /* 0x0000000d00037305 */ /* 0x000e24000021f000 */
[----:B0-----:R-:W-:Y:S01]  /*11950*/  IMAD.MOV R16, RZ, RZ, -R3 ;  /* 0x000000ffff107224 */ /* 0x001fe200078e0a03 */
[----:B------:R-:W-:Y:S06]  /*11960*/  @!P0 BRA `(.L_x_993) ;  /* 0x00000000000c8947 */ /* 0x000fec0003800000 */
[----:B------:R-:W-:-:S06]  /*11970*/  UIADD3 UR4, UR6, -0x1, URZ ;  /* 0xffffffff06047890 */ /* 0x000fcc000fffe03f */
[----:B------:R-:W-:-:S05]  /*11980*/  IMAD.U32 R13, RZ, RZ, UR4 ;  /* 0x00000004ff0d7e24 */ /* 0x000fca000f8e00ff */
[----:B------:R0:W1:Y:S02]  /*11990*/  SHFL.IDX PT, R24, R10, R13, 0x1f ;  /* 0x00001f0d0a187589 */ /* 0x00006400000e0000 */
.L_x_993:
[----:B-1----:R-:W-:Y:S01]  /*119a0*/  IMAD R24, R24, R9, R14 ;  /* 0x0000000918187224 */ /* 0x002fe200078e020e */
[----:B0-----:R-:W-:Y:S01]  /*119b0*/  IABS R10, R6 ;  /* 0x00000006000a7213 */ /* 0x001fe20000000000 */
[----:B------:R-:W-:Y:S02]  /*119c0*/  IMAD R13, R16, R11, RZ ;  /* 0x0000000b100d7224 */ /* 0x000fe400078e02ff */
[----:B------:R-:W-:Y:S02]  /*119d0*/  IMAD.IADD R7, R7, 0x1, -R24 ;  /* 0x0000000107077824 */ /* 0x000fe400078e0a18 */
[----:B------:R-:W-:Y:S02]  /*119e0*/  IMAD.MOV.U32 R2, RZ, RZ, RZ ;  /* 0x000000ffff027224 */ /* 0x000fe400078e00ff */
[----:B------:R-:W-:Y:S02]  /*119f0*/  IMAD.MOV R10, RZ, RZ, -R10 ;  /* 0x000000ffff0a7224 */ /* 0x000fe400078e0a0a */
        /* <DEDUP_REMOVED lines=14> */
[----:B------:R-:W-:Y:S02]  /*11ae0*/  IMAD R10, R8, R2, RZ ;  /* 0x00000002080a7224 */ /* 0x000fe400078e02ff */
[----:B------:R-:W-:Y:S02]  /*11af0*/  IMAD.MOV R2, RZ, RZ, -R2 ;  /* 0x000000ffff027224 */ /* 0x000fe400078e0a02 */
[----:B------:R-:W-:Y:S02]  /*11b00*/  IMAD.MOV R3, RZ, RZ, -R10 ;  /* 0x000000ffff037224 */ /* 0x000fe400078e0a0a */
[----:B------:R-:W-:Y:S02]  /*11b10*/  IMAD R13, R6, R2, R7 ;  /* 0x00000002060d7224 */ /* 0x000fe400078e0207 */
[----:B------:R-:W-:Y:S01]  /*11b20*/  IMAD.MOV.U32 R2, RZ, RZ, RZ ;  /* 0x000000ffff027224 */ /* 0x000fe200078e00ff */
[----:B------:R-:W-:Y:S02]  /*11b30*/  VIADDMNMX R8, R3, R9, R8, PT ;  /* 0x0000000903087246 */ /* 0x000fe40003800108 */
[----:B------:R-:W-:-:S02]  /*11b40*/  IABS R6, R13 ;  /* 0x0000000d00067213 */ /* 0x000fc40000000000 */
[----:B------:R-:W-:-:S04]  /*11b50*/  IABS R9, R8 ;  /* 0x0000000800097213 */ /* 0x000fc80000000000 */
[----:B------:R-:W0:Y:S08]  /*11b60*/  I2F.RP R11, R9 ;  /* 0x00000009000b7306 */ /* 0x000e300000209400 */
[----:B0-----:R-:W0:Y:S02]  /*11b70*/  MUFU.RCP R11, R11 ;  /* 0x0000000b000b7308 */ /* 0x001e240000001000 */
[----:B0-----:R-:W-:-:S06]  /*11b80*/  VIADD R3, R11, 0xffffffe ;  /* 0x0ffffffe0b037836 */ /* 0x001fcc0000000000 */
[----:B------:R-:W0:Y:S02]  /*11b90*/  F2I.FTZ.U32.TRUNC.NTZ R3, R3 ;  /* 0x0000000300037305 */ /* 0x000e24000021f000 */
[----:B0-----:R-:W-:-:S04]  /*11ba0*/  IMAD.MOV R12, RZ, RZ, -R3 ;  /* 0x000000ffff0c7224 */ /* 0x001fc800078e0a03 */
[----:B------:R-:W-:Y:S01]  /*11bb0*/  IMAD R7, R12, R9, RZ ;  /* 0x000000090c077224 */ /* 0x000fe200078e02ff */
[----:B------:R-:W-:-:S03]  /*11bc0*/  IABS R12, R8 ;  /* 0x00000008000c7213 */ /* 0x000fc60000000000 */
[----:B------:R-:W-:Y:S01]  /*11bd0*/  IMAD.HI.U32 R2, R3, R7, R2 ;  /* 0x0000000703027227 */ /* 0x000fe200078e0002 */
[----:B------:R-:W-:-:S03]  /*11be0*/  LOP3.LUT R3, R13, R8, RZ, 0x3c, !PT ;  /* 0x000000080d037212 */ /* 0x000fc600078e3cff */
[----:B------:R-:W-:Y:S01]  /*11bf0*/  IMAD.MOV.U32 R7, RZ, RZ, R6 ;  /* 0x000000ffff077224 */ /* 0x000fe200078e0006 */
[----:B------:R-:W-:Y:S01]  /*11c00*/  ISETP.GE.AND P2, PT, R3, RZ, PT ;  /* 0x000000ff0300720c */ /* 0x000fe20003f46270 */
[----:B------:R-:W-:Y:S02]  /*11c10*/  IMAD.MOV R6, RZ, RZ, -R12 ;  /* 0x000000ffff067224 */ /* 0x000fe400078e0a0c */
[----:B------:R-:W-:-:S04]  /*11c20*/  IMAD.HI.U32 R2, R2, R7, RZ ;  /* 0x0000000702027227 */ /* 0x000fc800078e00ff */
[----:B------:R-:W-:Y:S02]  /*11c30*/  IMAD R6, R2, R6, R7 ;  /* 0x0000000602067224 */ /* 0x000fe400078e0207 */
[----:B------:R-:W-:-:S03]  /*11c40*/  IMAD.IADD R3, R13, 0x1, R10 ;  /* 0x000000010d037824 */ /* 0x000fc600078e020a */
[----:B------:R-:W-:-:S13]  /*11c50*/  ISETP.GT.U32.AND P1, PT, R9, R6, PT ;  /* 0x000000060900720c */ /* 0x000fda0003f24070 */
[----:B------:R-:W-:Y:S02]  /*11c60*/  @!P1 IMAD.IADD R6, R6, 0x1, -R9 ;  /* 0x0000000106069824 */ /* 0x000fe400078e0a09 */
[----:B------:R-:W-:Y:S01]  /*11c70*/  @!P1 VIADD R2, R2, 0x1 ;  /* 0x0000000102029836 */ /* 0x000fe20000000000 */
[----:B------:R-:W-:Y:S02]  /*11c80*/  ISETP.NE.AND P1, PT, R8, RZ, PT ;  /* 0x000000ff0800720c */ /* 0x000fe40003f25270 */
[----:B------:R-:W-:Y:S01]  /*11c90*/  ISETP.GE.U32.AND P0, PT, R6, R9, PT ;  /* 0x000000090600720c */ /* 0x000fe20003f06070 */
[----:B------:R-:W-:-:S12]  /*11ca0*/  IMAD.MOV R6, RZ, RZ, -R8 ;  /* 0x000000ffff067224 */ /* 0x000fd800078e0a08 */
[----:B------:R-:W-:-:S04]  /*11cb0*/  @P0 VIADD R2, R2, 0x1 ;  /* 0x0000000102020836 */ /* 0x000fc80000000000 */
[----:B------:R-:W-:Y:S01]  /*11cc0*/  @!P2 IMAD.MOV R2, RZ, RZ, -R2 ;  /* 0x000000ffff02a224 */ /* 0x000fe200078e0a02 */
[----:B------:R-:W-:-:S04]  /*11cd0*/  @!P1 LOP3.LUT R2, RZ, R8, RZ, 0x33, !PT ;  /* 0x00000008ff029212 */ /* 0x000fc800078e33ff */
[----:B------:R-:W-:Y:S01]  /*11ce0*/  LOP3.LUT R25, RZ, R2, RZ, 0x33, !PT ;  /* 0x00000002ff197212 */ /* 0x000fe200078e33ff */
[----:B------:R-:W-:-:S04]  /*11cf0*/  IMAD R3, R2, R6, R3 ;  /* 0x0000000602037224 */ /* 0x000fc800078e0203 */
[----:B------:R-:W-:Y:S01]  /*11d00*/  IMAD.IADD R25, R4, 0x1, R25 ;  /* 0x0000000104197824 */ /* 0x000fe200078e0219 */
[----:B------:R-:W-:Y:S01]  /*11d10*/  R2UR UR36, R3 ;  /* 0x00000000032472ca */ /* 0x000fe200000e0000 */
[----:B------:R-:W-:-:S14]  /*11d20*/  BRA `(.L_x_994) ;  /* 0x00000000000c7947 */ /* 0x000fdc0003800000 */
.L_x_989:
[----:B------:R-:W-:Y:S01]  /*11d30*/  IMAD.MOV.U32 R24, RZ, RZ, R7 ;  /* 0x000000ffff187224 */ /* 0x000fe200078e0007 */
[----:B------:R-:W-:Y:S01]  /*11d40*/  UMOV UR36, URZ ;  /* 0x0000003f00247c82 */ /* 0x000fe20008000000 */
[----:B------:R-:W-:-:S07]  /*11d50*/  IMAD.MOV.U32 R25, RZ, RZ, RZ ;  /* 0x000000ffff197224 */ /* 0x000fce00078e00ff */
.L_x_994:
[----:B------:R-:W-:Y:S01]  /*11d60*/  ISETP.NE.AND P0, PT, R5, RZ, PT ;  /* 0x000000ff0500720c */ /* 0x000fe20003f05270 */
[----:B------:R-:W-:Y:S02]  /*11d70*/  IMAD.U32 R6, RZ, RZ, UR36 ;  /* 0x00000024ff067e24 */ /* 0x000fe4000f8e00ff */
[----:B------:R-:W-:Y:S02]  /*11d80*/  IMAD.U32 R7, RZ, RZ, UR44 ;  /* 0x0000002cff077e24 */ /* 0x000fe4000f8e00ff */
[----:B------:R-:W-:Y:S02]  /*11d90*/  IMAD.MOV.U32 R4, RZ, RZ, R24 ;  /* 0x000000ffff047224 */ /* 0x000fe400078e0018 */
[----:B------:R-:W-:-:S06]  /*11da0*/  IMAD.MOV.U32 R5, RZ, RZ, R25 ;  /* 0x000000ffff057224 */ /* 0x000fcc00078e0019 */
[----:B------:R-:W0:Y:S01]  /*11db0*/  @!P0 S2R R3, SR_CgaCtaId ;  /* 0x0000000000038919 */ /* 0x000e220000008800 */
[----:B------:R-:W-:-:S04]  /*11dc0*/  @!P0 MOV R2, 0x400 ;  /* 0x0000040000028802 */ /* 0x000fc80000000f00 */
[----:B0-----:R-:W-:-:S05]  /*11dd0*/  @!P0 LEA R2, R3, R2, 0x18 ;  /* 0x0000000203028211 */ /* 0x001fca00078ec0ff */
[----:B------:R0:W-:Y:S01]  /*11de0*/  @!P0 STS.128 [R2+0x19cd0], R4 ;  /* 0x019cd00402008388 */ /* 0x0001e20000000c00 */
[----:B------:R-:W-:Y:S06]  /*11df0*/  BAR.ARV 0x5, 0x200 ;  /* 0x0148000000007b1d */ /* 0x000fec0000002000 */
.L_x_987:
        /* <DEDUP_REMOVED lines=22> */
[----:B0-----:R-:W-:Y:S01]  /*11f60*/  SHF.R.U32.HI R4, RZ, 0x1, R12 ;  /* 0x00000001ff047819 */ /* 0x001fe2000001160c */
[C---:B------:R-:W-:Y:S01]  /*11f70*/  IMAD.SHL.U32 R2, R12.reuse, 0x10, RZ ;  /* 0x000000100c027824 */ /* 0x040fe200078e00ff */
        /* <DEDUP_REMOVED lines=34> */
.L_x_1074:
[----:B------:R-:W-:Y:S01]  /*121a0*/  ULDC.64 UR4, c[0x0][0xa08] ;  /* 0x0002820000047ab9 */ /* 0x000fe20000000a00 */
[----:B------:R-:W-:Y:S01]  /*121b0*/  ULDC.64 UR6, c[0x0][0xa18] ;  /* 0x0002860000067ab9 */ /* 0x000fe20000000a00 */
[----:B------:R-:W-:Y:S01]  /*121c0*/  ISETP.NE.U32.AND P0, PT, RZ, UR4, PT ;  /* 0x00000004ff007c0c */ /* 0x000fe2000bf05070 */
[----:B------:R-:W-:Y:S01]  /*121d0*/  UISETP.NE.U32.AND UP0, UPT, UR6, URZ, UPT ;  /* 0x0000003f0600728c */ /* 0x000fe2000bf05070 */
[----:B------:R-:W-:Y:S01]  /*121e0*/  IMAD.MOV.U32 R27, RZ, RZ, RZ ;  /* 0x000000ffff1b7224 */ /* 0x000fe200078e00ff */
[----:B------:R-:W-:Y:S01]  /*121f0*/  ULDC.64 UR10, c[0x0][0xa08] ;  /* 0x00028200000a7ab9 */ /* 0x000fe20000000a00 */
[----:B------:R-:W-:Y:S01]  /*12200*/  ISETP.NE.AND.EX P0, PT, RZ, UR5, PT, P0 ;  /* 0x00000005ff007c0c */ /* 0x000fe2000bf05300 */
[----:B------:R-:W-:Y:S01]  /*12210*/  ULDC.64 UR4, c[0x0][0xa00] ;  /* 0x0002800000047ab9 */ /* 0x000fe20000000a00 */
[----:B------:R-:W-:Y:S01]  /*12220*/  UISETP.NE.AND.EX UP1, UPT, UR7, URZ, UPT, UP0 ;  /* 0x0000003f0700728c */ /* 0x000fe2000bf25300 */
[----:B------:R-:W-:Y:S01]  /*12230*/  ISETP.NE.U32.AND P1, PT, RZ, UR4, PT ;  /* 0x00000004ff007c0c */ /* 0x000fe2000bf25070 */
[----:B------:R-:W-:Y:S01]  /*12240*/  UIMAD.WIDE UR10, UR44, 0x4, UR10 ;  /* 0x000000042c0a78a5 */ /* 0x000fe2000f8e020a */
[----:B------:R-:W-:-:S02]  /*12250*/  ULDC.64 UR8, c[0x0][0xa00] ;  /* 0x0002800000087ab9 */ /* 0x000fc40000000a00 */
[----:B------:R-:W-:Y:S01]  /*12260*/  ISETP.NE.AND.EX P1, PT, RZ, UR5, PT, P1 ;  /* 0x00000005ff007c0c */ /* 0x000fe2000bf25310 */
[----:B------:R-:W-:Y:S02]  /*12270*/  UIMAD.WIDE UR8, UR44, 0x4, UR8 ;  /* 0x000000042c0878a5 */ /* 0x000fe4000f8e0208 */
[----:B0-----:R-:W-:Y:S01]  /*12280*/  IMAD.U32 R2, RZ, RZ, UR10 ;  /* 0x0000000aff027e24 */ /* 0x001fe2000f8e00ff */
[----:B------:R-:W-:Y:S01]  /*12290*/  PLOP3.LUT P3, PT, PT, PT, UP1, 0x80, 0x0 ;  /* 0x000000000000781c */ /* 0x000fe20003f6f018 */
[----:B------:R-:W-:Y:S01]  /*122a0*/  IMAD.U32 R3, RZ, RZ, UR11 ;  /* 0x0000000bff037e24 */ /* 0x000fe2000f8e00ff */
[----:B------:R-:W-:Y:S01]  /*122b0*/  @UP1 ULDC.64 UR6, c[0x0][0xa18] ;  /* 0x0002860000061ab9 */ /* 0x000fe20000000a00 */
[----:B------:R-:W-:Y:S01]  /*122c0*/  ULDC.64 UR4, c[0x0][0xa28] ;  /* 0x00028a0000047ab9 */ /* 0x000fe20000000a00 */
[----:B------:R-:W-:Y:S02]  /*122d0*/  @UP1 UIMAD.WIDE UR6, UR44, 0x4, UR6 ;  /* 0x000000042c0618a5 */ /* 0x000fe4000f8e0206 */
[----:B------:R0:W5:Y:S01]  /*122e0*/  @P0 LDG.E R27, desc[UR50][R2.64] ;  /* 0x00000032021b0981 */ /* 0x000162000c1e1900 */
[----:B------:R-:W-:-:S04]  /*122f0*/  UISETP.NE.U32.AND UP0, UPT, UR4, URZ, UPT ;  /* 0x0000003f0400728c */ /* 0x000fc8000bf05070 */
[----:B------:R-:W-:Y:S01]  /*12300*/  UISETP.NE.AND.EX UP0, UPT, UR5, URZ, UPT, UP0 ;  /* 0x0000003f0500728c */ /* 0x000fe2000bf05300 */
[----:B0-----:R-:W-:Y:S02]  /*12310*/  IMAD.U32 R2, RZ, RZ, UR8 ;  /* 0x00000008ff027e24 */ /* 0x001fe4000f8e00ff */
[----:B------:R-:W-:-:S08]  /*12320*/  IMAD.U32 R3, RZ, RZ, UR9 ;  /* 0x00000009ff037e24 */ /* 0x000fd0000f8e00ff */
[----:B------:R-:W-:Y:S01]  /*12330*/  @UP0 ULDC.64 UR4, c[0x0][0xa28] ;  /* 0x00028a0000040ab9 */ /* 0x000fe20000000a00 */
[----:B-1----:R0:W2:Y:S01]  /*12340*/  @P1 LDG.E R4, desc[UR50][R2.64] ;  /* 0x0000003202041981 */ /* 0x0020a2000c1e1900 */
[----:B------:R-:W-:Y:S01]  /*12350*/  @UP0 UIMAD.WIDE UR4, UR44, 0x4, UR4 ;  /* 0x000000042c0408a5 */ /* 0x000fe2000f8e0204 */
[----:B------:R-:W-:Y:S01]  /*12360*/  PLOP3.LUT P2, PT, PT, PT, UP0, 0x80, 0x0 ;  /* 0x000000000000781c */ /* 0x000fe20003f4f008 */
[----:B0-----:R-:W-:Y:S02]  /*12370*/  IMAD.U32 R2, RZ, RZ, UR6 ;  /* 0x00000006ff027e24 */ /* 0x001fe4000f8e00ff */
[----:B------:R-:W-:Y:S01]  /*12380*/  IMAD.U32 R3, RZ, RZ, UR7 ;  /* 0x00000007ff037e24 */ /* 0x000fe2000f8e00ff */
[----:B------:R-:W-:-:S04]  /*12390*/  ULDC.64 UR6, c[0x0][0xa20] ;  /* 0x0002880000067ab9 */ /* 0x000fc80000000a00 */
[----:B------:R0:W3:Y:S01]  /*123a0*/  @P3 LDG.E R5, desc[UR50][R2.64] ;  /* 0x0000003202053981 */ /* 0x0000e2000c1e1900 */
[----:B------:R-:W-:Y:S02]  /*123b0*/  IMAD.MOV.U32 R0, RZ, RZ, RZ ;  /* 0x000000ffff007224 */ /* 0x000fe400078e00ff */
[----:B0-----:R-:W-:Y:S02]  /*123c0*/  IMAD.U32 R2, RZ, RZ, UR4 ;  /* 0x00000004ff027e24 */ /* 0x001fe4000f8e00ff */
[----:B------:R-:W-:Y:S01]  /*123d0*/  IMAD.U32 R3, RZ, RZ, UR5 ;  /* 0x00000005ff037e24 */ /* 0x000fe2000f8e00ff */
[----:B------:R-:W-:Y:S02]  /*123e0*/  ULDC.64 UR4, c[0x0][0x418] ;  /* 0x0001060000047ab9 */ /* 0x000fe40000000a00 */
[----:B------:R-:W-:Y:S02]  /*123f0*/  UISETP.NE.U32.AND UP0, UPT, UR4, URZ, UPT ;  /* 0x0000003f0400728c */ /* 0x000fe4000bf05070 */
[----:B------:R0:W5:Y:S01]  /*12400*/  @P2 LDG.E R0, desc[UR50][R2.64] ;  /* 0x0000003202002981 */ /* 0x000162000c1e1900 */
[----:B------:R-:W-:Y:S01]  /*12410*/  ULDC UR4, c[0x0][0x424] ;  /* 0x0001090000047ab9 */ /* 0x000fe20000000800 */
[----:B------:R-:W-:Y:S01]  /*12420*/  UISETP.NE.AND.EX UP0, UPT, UR5, URZ, UPT, UP0 ;  /* 0x0000003f0500728c */ /* 0x000fe2000bf05300 */
[----:B------:R-:W-:Y:S01]  /*12430*/  ISETP.NE.U32.AND P2, PT, RZ, UR6, PT ;  /* 0x00000006ff007c0c */ /* 0x000fe2000bf45070 */
[----:B------:R-:W-:Y:S01]  /*12440*/  UMOV UR45, URZ ;  /* 0x0000003f002d7c82 */ /* 0x000fe20008000000 */
[----:B------:R-:W-:Y:S01]  /*12450*/  ULDC UR5, c[0x0][0x2f0] ;  /* 0x0000bc0000057ab9 */ /* 0x000fe20000000800 */
[----:B------:R-:W-:Y:S01]  /*12460*/  USEL UR4, UR4, 0x1, UP0 ;  /* 0x0000000104047887 */ /* 0x000fe20008000000 */
[----:B------:R-:W-:Y:S01]  /*12470*/  ISETP.NE.AND.EX P2, PT, RZ, UR7, PT, P2 ;  /* 0x00000007ff007c0c */ /* 0x000fe2000bf45320 */
[----:B------:R-:W-:-:S02]  /*12480*/  ULDC UR42, c[0x0][0x288] ;  /* 0x0000a200002a7ab9 */ /* 0x000fc40000000800 */
[----:B------:R-:W-:Y:S01]  /*12490*/  UIMAD UR4, UR4, UR5, URZ ;  /* 0x00000005040472a4 */ /* 0x000fe2000f8e023f */
[----:B--2---:R-:W-:Y:S02]  /*124a0*/  @P1 R2UR UR45, R4 ;  /* 0x00000000042d12ca */ /* 0x004fe400000e0000 */
[----:B---3--:R-:W-:Y:S01]  /*124b0*/  @P3 R2UR UR42, R5 ;  /* 0x00000000052a32ca */ /* 0x008fe200000e0000 */
[----:B0-----:R-:W-:-:S14]  /*124c0*/  @P3 BRA `(.L_x_996) ;  /* 0x0000000000203947 */ /* 0x001fdc0003800000 */
[----:B------:R-:W-:Y:S05]  /*124d0*/  @!P1 BRA `(.L_x_996) ;  /* 0x00000000001c9947 */ /* 0x000fea0003800000 */
[----:B------:R-:W-:Y:S02]  /*124e0*/  IMAD.U32 R2, RZ, RZ, UR8 ;  /* 0x00000008ff027e24 */ /* 0x000fe4000f8e00ff */
[----:B------:R-:W-:-:S05]  /*124f0*/  IMAD.U32 R3, RZ, RZ, UR9 ;  /* 0x00000009ff037e24 */ /* 0x000fca000f8e00ff */
[----:B------:R-:W2:Y:S04]  /*12500*/  LDG.E R4, desc[UR50][R2.64] ;  /* 0x0000003202047981 */ /* 0x000ea8000c1e1900 */
[----:B------:R-:W3:Y:S01]  /*12510*/  LDG.E R5, desc[UR50][R2.64+0x4] ;  /* 0x0000043202057981 */ /* 0x000ee2000c1e1900 */
[----:B--2---:R-:W-:Y:S02]  /*12520*/  R2UR UR5, R4 ;  /* 0x00000000040572ca */ /* 0x004fe400000e0000 */
[----:B---3--:R-:W-:-:S13]  /*12530*/  R2UR UR42, R5 ;  /* 0x00000000052a72ca */ /* 0x008fda00000e0000 */
[----:B------:R-:W-:-:S12]  /*12540*/  UIADD3 UR42, -UR5, UR42, URZ ;  /* 0x0000002a052a7290 */ /* 0x000fd8000fffe13f */
.L_x_996:
[----:B-----5:R-:W-:Y:S01]  /*12550*/  IMAD.IADD R27, R27, 0x1, R0 ;  /* 0x000000011b1b7824 */ /* 0x020fe200078e0200 */
[----:B------:R-:W-:Y:S06]  /*12560*/  @!P2 BRA `(.L_x_997) ;  /* 0x00000000001ca947 */ /* 0x000fec0003800000 */
[----:B------:R-:W-:Y:S02]  /*12570*/  ULDC.64 UR4, c[0x0][0xa20] ;  /* 0x0002880000047ab9 */ /* 0x000fe40000000a00 */
[----:B------:R-:W-:-:S06]  /*12580*/  UIMAD.WIDE UR4, UR44, 0x4, UR4 ;  /* 0x000000042c0478a5 */ /* 0x000fcc000f8e0204 */
[----:B------:R-:W-:Y:S02]  /*12590*/  IMAD.U32 R2, RZ, RZ, UR4 ;  /* 0x00000004ff027e24 */ /* 0x000fe4000f8e00ff */
[----:B------:R-:W-:-:S05]  /*125a0*/  IMAD.U32 R3, RZ, RZ, UR5 ;  /* 0x00000005ff037e24 */ /* 0x000fca000f8e00ff */
[----:B------:R-:W2:Y:S02]  /*125b0*/  LDG.E R2, desc[UR50][R2.64] ;  /* 0x0000003202027981 */ /* 0x000ea4000c1e1900 */
[----:B--2---:R-:W-:Y:S01]  /*125c0*/  R2UR UR4, R2 ;  /* 0x00000000020472ca */ /* 0x004fe200000e0000 */
[----:B------:R-:W-:-:S14]  /*125d0*/  BRA `(.L_x_998) ;  /* 0x0000000000207947 */ /* 0x000fdc0003800000 */
.L_x_997:
        /* <DEDUP_REMOVED lines=8> */
.L_x_998:
[----:B------:R-:W-:Y:S01]  /*12660*/  ULDC UR5, c[0x0][0x448] ;  /* 0x0001120000057ab9 */ /* 0x000fe20000000800 */
[----:B------:R-:W-:Y:S01]  /*12670*/  IMAD R3, R25, 0xc0, RZ ;  /* 0x000000c019037824 */ /* 0x000fe200078e02ff */
[----:B------:R-:W-:Y:S01]  /*12680*/  UISETP.NE.AND UP0, UPT, UR5, 0x1, UPT ;  /* 0x000000010500788c */ /* 0x000fe2000bf05270 */
[----:B------:R-:W-:Y:S02]  /*12690*/  R2UR UR11, R0 ;  /* 0x00000000000b72ca */ /* 0x000fe400000e0000 */
[----:B------:R-:W-:Y:S01]  /*126a0*/  VIADD R2, R3, 0xbf ;  /* 0x000000bf03027836 */ /* 0x000fe20000000000 */
[----:B------:R0:W-:Y:S02]  /*126b0*/  STL [R1+0x4], R3 ;  /* 0x0000040301007387 */ /* 0x0001e40000100800 */
[----:B------:R-:W-:Y:S02]  /*126c0*/  PLOP3.LUT P0, PT, PT, PT, UP0, 0x80, 0x0 ;  /* 0x000000000000781c */ /* 0x000fe40003f0f008 */
[----:B------:R-:W-:-:S02]  /*126d0*/  PLOP3.LUT P1, PT, PT, PT, UP0, 0x80, 0x0 ;  /* 0x000000000000781c */ /* 0x000fc40003f2f008 */
[----:B------:R-:W-:Y:S01]  /*126e0*/  R2UR UR6, R2 ;  /* 0x00000000020672ca */ /* 0x000fe200000e0000 */
[----:B------:R-:W-:-:S03]  /*126f0*/  @UP0 ULDC UR5, c[0x0][0x44c] ;  /* 0x0001130000050ab9 */ /* 0x000fc60000000800 */
[----:B------:R-:W-:-:S04]  /*12700*/  UIADD3 UR11, -UR11, UR4, URZ ;  /* 0x000000040b0b7290 */ /* 0x000fc8000fffe13f */
[----:B------:R-:W-:Y:S01]  /*12710*/  UIADD3 UR7, UR11, 0x1, -UR42 ;  /* 0x000000010b077890 */ /* 0x000fe2000fffe82a */
[----:B------:R-:W-:Y:S01]  /*12720*/  @P0 IMAD.HI.U32 R0, R2, UR5, RZ ;  /* 0x0000000502000c27 */ /* 0x000fe2000f8e00ff */
[----:B------:R-:W-:-:S04]  /*12730*/  @UP0 ULDC UR5, c[0x0][0x450] ;  /* 0x0001140000050ab9 */ /* 0x000fc80000000800 */
[----:B------:R-:W-:Y:S01]  /*12740*/  @P0 SHF.R.U32.HI R0, RZ, UR5, R0 ;  /* 0x00000005ff000c19 */ /* 0x000fe20008011600 */
[----:B------:R-:W-:Y:S02]  /*12750*/  ULDC.64 UR4, c[0x0][0x9e0] ;  /* 0x0002780000047ab9 */ /* 0x000fe40000000a00 */
[----:B------:R-:W-:Y:S01]  /*12760*/  UISETP.GE.AND UP1, UPT, UR5, 0x1, UPT ;  /* 0x000000010500788c */ /* 0x000fe2000bf26270 */
[----:B------:R-:W-:-:S05]  /*12770*/  @P1 R2UR UR6, R0 ;  /* 0x00000000000612ca */ /* 0x000fca00000e0000 */
[----:B------:R-:W-:-:S08]  /*12780*/  PLOP3.LUT P1, PT, PT, PT, UP1, 0x80, 0x0 ;  /* 0x000000000000781c */ /* 0x000fd00003f2f018 */
[----:B------:R-:W-:-:S04]  /*12790*/  UIADD3 UR6, UR7, UR6, URZ ;  /* 0x0000000607067290 */ /* 0x000fc8000fffe03f */
[----:B------:R-:W-:Y:S01]  /*127a0*/  UIADD3 UR4, UR6, UR4, URZ ;  /* 0x0000000406047290 */ /* 0x000fe2000fffe03f */
[----:B0-----:R-:W-:Y:S11]  /*127b0*/  @!P1 BRA `(.L_x_999) ;  /* 0x0000000000449947 */ /* 0x001ff60003800000 */
        /* <DEDUP_REMOVED lines=10> */
.L_x_1000:
[----:B------:R-:W-:-:S11]  /*12860*/  UISETP.NE.AND UP1, UPT, UR5, 0x1, UPT ;  /* 0x000000010500788c */ /* 0x000fd6000bf25270 */
[----:B------:R-:W-:Y:S02]  /*12870*/  @UP1 ULDC.64 UR12, c[0x0][0x9e8] ;  /* 0x00027a00000c1ab9 */ /* 0x000fe40000000a00 */
[----:B------:R-:W-:-:S04]  /*12880*/  UIMAD.WIDE.U32 UR6, UR8, UR12, URZ ;  /* 0x0000000c080672a5 */ /* 0x000fc8000f8e003f */
[----:B------:R-:W-:-:S12]  /*12890*/  @UP1 USHF.R.U32.HI UR8, URZ, UR13, UR7 ;  /* 0x0000000d3f081299 */ /* 0x000fd80008011607 */
.L_x_1001:
[----:B------:R-:W-:-:S04]  /*128a0*/  UIMAD UR8, UR8, UR5, UR5 ;  /* 0x00000005080872a4 */ /* 0x000fc8000f8e0205 */
[----:B------:R-:W-:-:S04]  /*128b0*/  UISETP.LT.AND UP1, UPT, UR4, UR8, UPT ;  /* 0x000000080400728c */ /* 0x000fc8000bf21270 */
[----:B------:R-:W-:-:S12]  /*128c0*/  USEL UR4, UR4, UR8, UP1 ;  /* 0x0000000804047287 */ /* 0x000fd80008800000 */
.L_x_999:
[----:B------:R-:W-:Y:S01]  /*128d0*/  R2UR UR12, R3 ;  /* 0x00000000030c72ca */ /* 0x000fe200000e0000 */
[----:B------:R-:W-:Y:S02]  /*128e0*/  UIADD3 UR8, UR11, 0x7f, URZ ;  /* 0x0000007f0b087890 */ /* 0x000fe4000fffe03f */
[----:B------:R-:W-:Y:S01]  /*128f0*/  UIADD3 UR9, UR4, 0x7f, URZ ;  /* 0x0000007f04097890 */ /* 0x000fe2000fffe03f */
[----:B------:R-:W-:Y:S01]  /*12900*/  @UP0 ULDC UR6, c[0x0][0x44c] ;  /* 0x0001130000060ab9 */ /* 0x000fe20000000800 */
[----:B------:R-:W-:Y:S02]  /*12910*/  USHF.R.S32.HI UR4, URZ, 0x1f, UR8 ;  /* 0x0000001f3f047899 */ /* 0x000fe40008011408 */
[----:B------:R-:W-:Y:S02]  /*12920*/  USHF.R.S32.HI UR10, URZ, 0x1f, UR9 ;  /* 0x0000001f3f0a7899 */ /* 0x000fe40008011409 */
[----:B------:R-:W-:Y:S01]  /*12930*/  ULEA.HI UR4, UR4, UR8, URZ, 0x7 ;  /* 0x0000000804047291 */ /* 0x000fe2000f8f383f */
[----:B------:R-:W-:-:S03]  /*12940*/  @UP0 ULDC UR13, c[0x0][0x450] ;  /* 0x00011400000d0ab9 */ /* 0x000fc60000000800 */
[----:B------:R-:W-:Y:S02]  /*12950*/  UIMAD.WIDE.U32 UR6, UR12, UR6, URZ ;  /* 0x000000060c0672a5 */ /* 0x000fe4000f8e003f */
[----:B------:R-:W-:Y:S01]  /*12960*/  UMOV UR8, UR12 ;  /* 0x0000000c00087c82 */ /* 0x000fe20008000000 */
[----:B------:R-:W-:Y:S02]  /*12970*/  ULEA.HI UR10, UR10, UR9, URZ, 0x7 ;  /* 0x000000090a0a7291 */ /* 0x000fe4000f8f383f */
[----:B------:R-:W-:Y:S02]  /*12980*/  @UP0 USHF.R.U32.HI UR8, URZ, UR13, UR7 ;  /* 0x0000000d3f080299 */ /* 0x000fe40008011607 */
[----:B------:R-:W-:Y:S02]  /*12990*/  USHF.R.S32.HI UR4, URZ, 0x7, UR4 ;  /* 0x000000073f047899 */ /* 0x000fe40008011404 */
[----:B------:R-:W-:Y:S02]  /*129a0*/  UIADD3 UR8, UR8, UR11, -UR42 ;  /* 0x0000000b08087290 */ /* 0x000fe4000fffe82a */
[----:B------:R-:W-:Y:S01]  /*129b0*/  USHF.R.S32.HI UR10, URZ, 0x7, UR10 ;  /* 0x000000073f0a7899 */ /* 0x000fe2000801140a */
[----:B------:R-:W-:-:S02]  /*129c0*/  ULDC UR6, c[0x0][0x9dc] ;  /* 0x0002770000067ab9 */ /* 0x000fc40000000800 */
[----:B------:R-:W-:Y:S02]  /*129d0*/  UIADD3 UR6, UR8, -UR6, URZ ;  /* 0x8000000608067290 */ /* 0x000fe4000fffe03f */
[----:B------:R-:W-:-:S04]  /*129e0*/  UISETP.LT.AND UP0, UPT, UR4, UR10, UPT ;  /* 0x0000000a0400728c */ /* 0x000fc8000bf01270 */
[----:B------:R-:W-:Y:S01]  /*129f0*/  USEL UR40, UR4, UR10, UP0 ;  /* 0x0000000a04287287 */ /* 0x000fe20008000000 */
[----:B------:R-:W-:Y:S01]  /*12a00*/  IMAD.U32 R0, RZ, RZ, UR6 ;  /* 0x00000006ff007e24 */ /* 0x000fe2000f8e00ff */
[----:B------:R-:W-:Y:S10]  /*12a10*/  @!P1 BRA `(.L_x_1002) ;  /* 0x0000000000409947 */ /* 0x000ff40003800000 */
        /* <DEDUP_REMOVED lines=10> */
.L_x_1003:
[----:B------:R-:W-:-:S11]  /*12ac0*/  UISETP.NE.AND UP0, UPT, UR5, 0x1, UPT ;  /* 0x000000010500788c */ /* 0x000fd6000bf05270 */
[----:B------:R-:W-:Y:S02]  /*12ad0*/  @UP0 ULDC.64 UR10, c[0x0][0x9e8] ;  /* 0x00027a00000a0ab9 */ /* 0x000fe40000000a00 */
[----:B------:R-:W-:-:S04]  /*12ae0*/  UIMAD.WIDE.U32 UR6, UR8, UR10, URZ ;  /* 0x0000000a080672a5 */ /* 0x000fc8000f8e003f */
[----:B------:R-:W-:-:S12]  /*12af0*/  @UP0 USHF.R.U32.HI UR8, URZ, UR11, UR7 ;  /* 0x0000000b3f080299 */ /* 0x000fd80008011607 */
.L_x_1004:
[----:B------:R-:W-:-:S06]  /*12b00*/  UIMAD UR5, UR8, UR5, URZ ;  /* 0x00000005080572a4 */ /* 0x000fcc000f8e023f */
[----:B------:R-:W-:-:S07]  /*12b10*/  VIMNMX R0, R0, UR5, !PT ;  /* 0x0000000500007c48 */ /* 0x000fce000ffe0100 */
.L_x_1002:
[----:B------:R-:W-:Y:S01]  /*12b20*/  SHF.R.S32.HI R3, RZ, 0x1f, R0 ;  /* 0x0000001fff037819 */ /* 0x000fe20000011400 */
[----:B------:R-:W-:Y:S03]  /*12b30*/  BSSY B7, `(.L_x_1005) ;  /* 0x000030c000077945 */ /* 0x000fe60003800000 */
[----:B------:R-:W-:-:S04]  /*12b40*/  LEA.HI R3, R3, R0, RZ, 0x7 ;  /* 0x0000000003037211 */ /* 0x000fc800078f38ff */
[----:B------:R-:W-:-:S04]  /*12b50*/  SHF.R.S32.HI R3, RZ, 0x7, R3 ;  /* 0x00000007ff037819 */ /* 0x000fc80000011403 */
[----:B------:R-:W-:-:S04]  /*12b60*/  VIMNMX R26, RZ, R3, !PT ;  /* 0x00000003ff1a7248 */ /* 0x000fc80007fe0100 */
[----:B------:R-:W-:-:S13]  /*12b70*/  ISETP.LT.AND P0, PT, R26, UR40, PT ;  /* 0x000000281a007c0c */ /* 0x000fda000bf01270 */
        /* <DEDUP_REMOVED lines=18> */
.L_x_1006:
        /* <DEDUP_REMOVED lines=20> */
.L_x_1009:
[----:B------:R-:W-:Y:S05]  /*12de0*/  BSYNC B6 ;  /* 0x0000000000067941 */ /* 0x000fea0003800000 */
.L_x_1008:
        /* <DEDUP_REMOVED lines=22> */
.L_x_1011:
[----:B------:R-:W-:Y:S05]  /*12f50*/  BSYNC B6 ;  /* 0x0000000000067941 */ /* 0x000fea0003800000 */
.L_x_1010:
        /* <DEDUP_REMOVED lines=20> */
.L_x_1013:
[----:B------:R-:W-:Y:S05]  /*130a0*/  BSYNC B6 ;  /* 0x0000000000067941 */ /* 0x000fea0003800000 */
.L_x_1012:
        /* <DEDUP_REMOVED lines=19> */
.L_x_1015:
[----:B------:R-:W-:Y:S05]  /*131e0*/  BSYNC B6 ;  /* 0x0000000000067941 */ /* 0x000fea0003800000 */
.L_x_1014:
        /* <DEDUP_REMOVED lines=22> */
.L_x_1093:
        /* <DEDUP_REMOVED lines=10> */
.L_x_1096:
        /* <DEDUP_REMOVED lines=10> */
[----:B------:R-:W-:-:S05]  /*13490*/  @P0 SHF.R.U32.HI R4, RZ, R5, R7 ;  /* 0x00000005ff040219 */ /* 0x000fca0000011607 */
[----:B------:R-:W-:-:S04]  /*134a0*/  IMAD.MOV R5, RZ, RZ, -R4 ;  /* 0x000000ffff057224 */ /* 0x000fc800078e0a04 */
[----:B------:R-:W-:Y:S01]  /*134b0*/  IMAD R0, R6, R5, R0 ;  /* 0x0000000506007224 */ /* 0x000fe200078e0200 */
[--C-:B------:R-:W-:Y:S01]  /*134c0*/  SHF.R.S32.HI R5, RZ, 0x1f, R4.reuse ;  /* 0x0000001fff057819 */ /* 0x100fe20000011404 */
[----:B------:R-:W-:Y:S02]  /*134d0*/  IMAD R6, R25, UR4, RZ ;  /* 0x0000000419067c24 */ /* 0x000fe4000f8e02ff */
[----:B------:R-:W-:-:S04]  /*134e0*/  IMAD.WIDE.U32 R4, R23, UR4, R4 ;  /* 0x0000000417047c25 */ /* 0x000fc8000f8e0004 */
[----:B------:R-:W-:Y:S01]  /*134f0*/  IMAD R6, R23, UR5, R6 ;  /* 0x0000000517067c24 */ /* 0x000fe2000f8e0206 */
[----:B------:R-:W-:-:S03]  /*13500*/  LEA R2, P0, R4, R2, 0x2 ;  /* 0x0000000204027211 */ /* 0x000fc600078010ff */
[----:B------:R-:W-:-:S05]  /*13510*/  IMAD.IADD R6, R5, 0x1, R6 ;  /* 0x0000000105067824 */ /* 0x000fca00078e0206 */
[----:B------:R-:W-:-:S05]  /*13520*/  LEA.HI.X R3, R4, R3, R6, 0x2, P0 ;  /* 0x0000000304037211 */ /* 0x000fca00000f1406 */
[----:B------:R1:W5:Y:S02]  /*13530*/  LDG.E R16, desc[UR50][R2.64] ;  /* 0x0000003202107981 */ /* 0x000364000c1e1900 */
.L_x_1019:
[----:B-1----:R-:W1:Y:S01]  /*13540*/  S2R R2, SR_TID.X ;  /* 0x0000000000027919 */ /* 0x002e620000002100 */
[----:B------:R-:W-:Y:S01]  /*13550*/  IMAD R3, R18, 0x8, R17 ;  /* 0x0000000812037824 */ /* 0x000fe200078e0211 */
[----:B-1----:R-:W-:Y:S02]  /*13560*/  LOP3.LUT R4, R2, 0x7f, RZ, 0xc0, !PT ;  /* 0x0000007f02047812 */ /* 0x002fe400078ec0ff */
[----:B------:R-:W-:Y:S02]  /*13570*/  SHF.L.U32 R2, R22, 0x1f, RZ ;  /* 0x0000001f16027819 */ /* 0x000fe400000006ff */
[----:B------:R-:W-:Y:S02]  /*13580*/  ISETP.NE.AND P1, PT, R4, RZ, PT ;  /* 0x000000ff0400720c */ /* 0x000fe40003f25270 */
[----:B------:R-:W1:Y:S02]  /*13590*/  SYNCS.PHASECHK.TRANS64.TRYWAIT P0, [R3+URZ+0x19c80], R2 ;  /* 0x019c8002030075a7 */ /* 0x000e64000800017f */
[----:B-1----:R-:W-:Y:S09]  /*135a0*/  @!P0 BRA `(.L_x_1020) ;  /* 0x0000003800a88947 */ /* 0x002ff20003800000 */
.L_x_1097:
        /* <DEDUP_REMOVED lines=8> */
.L_x_1021:
[----:B------:R-:W-:Y:S01]  /*13630*/  IMAD R4, R18, 0x3000, R17 ;  /* 0x0000300012047824 */ /* 0x000fe200078e0211 */
[----:B------:R-:W-:Y:S01]  /*13640*/  R2UR UR33, R3 ;  /* 0x00000000032172ca */ /* 0x000fe200000e0000 */
[----:B------:R-:W-:Y:S01]  /*13650*/  IMAD R0, R0, 0x80, R27 ;  /* 0x0000008000007824 */ /* 0x000fe200078e021b */
        /* <DEDUP_REMOVED lines=27> */
.L_x_1098:
        /* <DEDUP_REMOVED lines=8> */
.L_x_1023:
        /* <DEDUP_REMOVED lines=31> */
.L_x_1017:
[----:B------:R-:W-:Y:S05]  /*13a80*/  WARPSYNC.ALL ;  /* 0x0000000000007948 */ /* 0x000fea0003800000 */
[----:B------:R-:W-:Y:S01]  /*13a90*/  VIADD R0, R17, 0xf000 ;  /* 0x0000f00011007836 */ /* 0x000fe20000000000 */
[----:B------:R-:W-:Y:S01]  /*13aa0*/  USHF.R.S32.HI UR4, URZ, 0x1f, UR45 ;  /* 0x0000001f3f047899 */ /* 0x000fe2000801142d */
[----:B------:R-:W-:Y:S01]  /*13ab0*/  BAR.SYNC.DEFER_BLOCKING 0x8, 0x200 ;  /* 0x0208000000007b1d */ /* 0x000fe20000010000 */
[----:B------:R-:W-:Y:S02]  /*13ac0*/  USHF.R.S32.HI UR37, URZ, 0x1f, UR44 ;  /* 0x0000001f3f257899 */ /* 0x000fe4000801142c */
[----:B------:R-:W-:Y:S01]  /*13ad0*/  LOP3.LUT P0, RZ, R0, 0x9f, RZ, 0xc0, !PT ;  /* 0x0000009f00ff7812 */ /* 0x000fe2000780c0ff */
[----:B------:R-:W-:-:S02]  /*13ae0*/  USHF.R.S32.HI UR46, URZ, 0x1f, UR36 ;  /* 0x0000001f3f2e7899 */ /* 0x000fc40008011424 */
        /* <DEDUP_REMOVED lines=28> */
.L_x_1025:
[----:B------:R-:W-:Y:S05]  /*13cb0*/  BSYNC B6 ;  /* 0x0000000000067941 */ /* 0x000fea0003800000 */
.L_x_1024:
[----:B------:R-:W3:Y:S01]  /*13cc0*/  LDL R10, [R1+0x4] ;  /* 0x00000400010a7983 */ /* 0x000ee20000100800 */
[----:B------:R-:W4:Y:S01]  /*13cd0*/  LDC R9, c[0x0][0x448] ;  /* 0x00011200ff097b82 */ /* 0x000f220000000800 */
[----:B------:R-:W-:Y:S01]  /*13ce0*/  ULDC.64 UR8, c[0x0][0x2d8] ;  /* 0x0000b60000087ab9 */ /* 0x000fe20000000a00 */
[----:B------:R-:W-:Y:S01]  /*13cf0*/  UMOV UR4, UR52 ;  /* 0x0000003400047c82 */ /* 0x000fe20008000000 */
[----:B0-----:R-:W0:Y:S01]  /*13d00*/  S2R R20, SR_TID.X ;  /* 0x0000000000147919 */ /* 0x001e220000002100 */
[----:B------:R-:W-:Y:S01]  /*13d10*/  UIMAD UR6, UR46, UR8, URZ ;  /* 0x000000082e0672a4 */ /* 0x000fe2000f8e023f */
[----:B------:R-:W-:Y:S02]  /*13d20*/  UMOV UR5, UR47 ;  /* 0x0000002f00057c82 */ /* 0x000fe40008000000 */
[----:B------:R-:W-:Y:S02]  /*13d30*/  UIMAD.WIDE.U32 UR4, UR36, UR8, UR4 ;  /* 0x00000008240472a5 */ /* 0x000fe4000f8e0004 */
[----:B------:R-:W-:-:S03]  /*13d40*/  UIMAD UR6, UR36, UR9, UR6 ;  /* 0x00000009240672a4 */ /* 0x000fc6000f8e0206 */
[----:B------:R-:W-:Y:S01]  /*13d50*/  ULDC.64 UR8, c[0x0][0x2e0] ;  /* 0x0000b80000087ab9 */ /* 0x000fe20000000a00 */
[----:B------:R-:W-:Y:S02]  /*13d60*/  UIADD3 UR5, UR5, UR6, URZ ;  /* 0x0000000605057290 */ /* 0x000fe4000fffe03f */
[----:B------:R-:W-:Y:S02]  /*13d70*/  UIMAD UR6, UR37, UR8, URZ ;  /* 0x00000008250672a4 */ /* 0x000fe4000f8e023f */
[----:B------:R-:W-:Y:S02]  /*13d80*/  UIMAD.WIDE.U32 UR4, UR45, UR8, UR4 ;  /* 0x000000082d0472a5 */ /* 0x000fe4000f8e0004 */
[----:B------:R-:W-:-:S03]  /*13d90*/  UIMAD UR6, UR45, UR9, UR6 ;  /* 0x000000092d0672a4 */ /* 0x000fc6000f8e0206 */
[----:B------:R-:W-:Y:S01]  /*13da0*/  ULDC.64 UR8, c[0x0][0x280] ;  /* 0x0000a00000087ab9 */ /* 0x000fe20000000a00 */
[----:B----4-:R-:W-:Y:S01]  /*13db0*/  ISETP.NE.AND P1, PT, R9, 0x1, PT ;  /* 0x000000010900780c */ /* 0x010fe20003f25270 */
[----:B------:R-:W-:Y:S01]  /*13dc0*/  UIADD3 UR6, UR5, UR6, URZ ;  /* 0x0000000605067290 */ /* 0x000fe2000fffe03f */
[----:B------:R-:W-:Y:S02]  /*13dd0*/  IMAD.U32 R4, RZ, RZ, UR4 ;  /* 0x00000004ff047e24 */ /* 0x000fe4000f8e00ff */
[----:B------:R-:W-:Y:S01]  /*13de0*/  IMAD.U32 R5, RZ, RZ, UR5 ;  /* 0x00000005ff057e24 */ /* 0x000fe2000f8e00ff */
[----:B------:R-:W-:Y:S01]  /*13df0*/  ULDC.64 UR4, c[0x0][0x2d0] ;  /* 0x0000b40000047ab9 */ /* 0x000fe20000000a00 */
[----:B-12---:R-:W-:Y:S01]  /*13e00*/  IMAD.MOV.U32 R2, RZ, RZ, R4 ;  /* 0x000000ffff027224 */ /* 0x006fe200078e0004 */
[C---:B0-----:R-:W-:Y:S01]  /*13e10*/  LOP3.LUT R21, R20.reuse, 0x7f, RZ, 0xc0, !PT ;  /* 0x0000007f14157812 */ /* 0x041fe200078ec0ff */
[----:B------:R-:W-:-:S05]  /*13e20*/  IMAD.SHL.U32 R20, R20, 0x40, RZ ;  /* 0x0000004014147824 */ /* 0x000fca00078e00ff */
[----:B------:R-:W0:Y:S01]  /*13e30*/  @P1 LDC R3, c[0x0][0x44c] ;  /* 0x00011300ff031b82 */ /* 0x000e220000000800 */
[----:B------:R-:W-:-:S04]  /*13e40*/  SHF.R.U32.HI R21, RZ, 0x1, R21 ;  /* 0x00000001ff157819 */ /* 0x000fc80000011615 */
[----:B------:R-:W-:-:S03]  /*13e50*/  LOP3.LUT R20, R21, 0x40, R20, 0xf8, !PT ;  /* 0x0000004015147812 */ /* 0x000fc600078ef814 */
[----:B------:R-:W1:Y:S02]  /*13e60*/  @P1 LDC R0, c[0x0][0x450] ;  /* 0x00011400ff001b82 */ /* 0x000e640000000800 */
[----:B---3--:R-:W-:Y:S02]  /*13e70*/  IMAD.IADD R6, R20, 0x1, R10 ;  /* 0x0000000114067824 */ /* 0x008fe400078e020a */
[----:B------:R-:W2:Y:S02]  /*13e80*/  S2R R20, SR_TID.X ;  /* 0x0000000000147919 */ /* 0x000ea40000002100 */
[----:B0-----:R-:W-:-:S04]  /*13e90*/  @P1 IMAD.HI.U32 R3, R6, R3, RZ ;  /* 0x0000000306031227 */ /* 0x001fc800078e00ff */
[----:B------:R-:W-:Y:S01]  /*13ea0*/  IMAD.MOV.U32 R7, RZ, RZ, R6 ;  /* 0x000000ffff077224 */ /* 0x000fe200078e0006 */
[----:B-1----:R-:W-:Y:S01]  /*13eb0*/  @P1 SHF.R.U32.HI R7, RZ, R0, R3 ;  /* 0x00000000ff071219 */ /* 0x002fe20000011603 */
[----:B------:R-:W-:Y:S01]  /*13ec0*/  IMAD.U32 R3, RZ, RZ, UR6 ;  /* 0x00000006ff037e24 */ /* 0x000fe2000f8e00ff */
[----:B------:R-:W-:Y:S02]  /*13ed0*/  ULDC.64 UR6, c[0x0][0x2c8] ;  /* 0x0000b20000067ab9 */ /* 0x000fe40000000a00 */
[----:B------:R-:W-:Y:S01]  /*13ee0*/  SHF.R.S32.HI R0, RZ, 0x1f, R7 ;  /* 0x0000001fff007819 */ /* 0x000fe20000011407 */
[----:B------:R-:W-:-:S04]  /*13ef0*/  IMAD.WIDE.U32 R4, R7, UR4, R2 ;  /* 0x0000000407047c25 */ /* 0x000fc8000f8e0002 */
[----:B------:R-:W-:-:S04]  /*13f00*/  IMAD R0, R0, UR4, RZ ;  /* 0x0000000400007c24 */ /* 0x000fc8000f8e02ff */
[----:B------:R-:W-:Y:S02]  /*13f10*/  IMAD R8, R7, UR5, R0 ;  /* 0x0000000507087c24 */ /* 0x000fe4000f8e0200 */
[----:B------:R-:W-:Y:S02]  /*13f20*/  IMAD.MOV R0, RZ, RZ, -R7 ;  /* 0x000000ffff007224 */ /* 0x000fe400078e0a07 */
[----:B------:R-:W-:Y:S02]  /*13f30*/  IMAD.IADD R5, R5, 0x1, R8 ;  /* 0x0000000105057824 */ /* 0x000fe400078e0208 */
[----:B------:R-:W-:Y:S01]  /*13f40*/  IMAD R0, R9, R0, R6 ;  /* 0x0000000009007224 */ /* 0x000fe200078e0206 */
[----:B------:R-:W0:Y:S03]  /*13f50*/  @P1 LDC R8, c[0x0][0x44c] ;  /* 0x00011300ff081b82 */ /* 0x000e260000000800 */
[----:B------:R-:W-:Y:S01]  /*13f60*/  IMAD.WIDE.U32 R4, R0, UR6, R4 ;  /* 0x0000000600047c25 */ /* 0x000fe2000f8e0004 */
[----:B------:R-:W-:-:S03]  /*13f70*/  SHF.R.S32.HI R7, RZ, 0x1f, R0 ;  /* 0x0000001fff077819 */ /* 0x000fc60000011400 */
[----:B--2---:R-:W-:Y:S02]  /*13f80*/  IMAD.SHL.U32 R20, R20, 0x10, RZ ;  /* 0x0000001014147824 */ /* 0x004fe400078e00ff */
[----:B------:R-:W-:-:S03]  /*13f90*/  IMAD R7, R7, UR6, RZ ;  /* 0x0000000607077c24 */ /* 0x000fc6000f8e02ff */
[----:B------:R-:W-:Y:S01]  /*13fa0*/  LOP3.LUT R20, R20, 0x10, RZ, 0xc0, !PT ;  /* 0x0000001014147812 */ /* 0x000fe200078ec0ff */
[----:B------:R-:W-:Y:S01]  /*13fb0*/  IMAD R7, R0, UR7, R7 ;  /* 0x0000000700077c24 */ /* 0x000fe2000f8e0207 */
[----:B------:R-:W-:Y:S02]  /*13fc0*/  IADD3 R0, P0, R4, UR8, RZ ;  /* 0x0000000804007c10 */ /* 0x000fe4000ff1e0ff */
[C---:B------:R-:W-:Y:S02]  /*13fd0*/  LOP3.LUT R12, R20.reuse, 0x20, RZ, 0xfc, !PT ;  /* 0x00000020140c7812 */ /* 0x040fe400078efcff */
[----:B------:R-:W-:Y:S02]  /*13fe0*/  LOP3.LUT R11, R20, 0x40, RZ, 0xfc, !PT ;  /* 0x00000040140b7812 */ /* 0x000fe400078efcff */
[----:B------:R1:W5:Y:S01]  /*13ff0*/  LDL R20, [R1+0x8] ;  /* 0x0000080001147983 */ /* 0x0003620000100800 */
[----:B------:R-:W-:Y:S01]  /*14000*/  IADD3.X R4, R5, UR9, R7, P0, !PT ;  /* 0x0000000905047c10 */ /* 0x000fe200087fe407 */
[----:B------:R-:W-:Y:S01]  /*14010*/  VIADD R7, R6, 0x80 ;  /* 0x0000008006077836 */ /* 0x000fe20000000000 */
[----:B------:R-:W2:Y:S03]  /*14020*/  @P1 LDC R5, c[0x0][0x450] ;  /* 0x00011400ff051b82 */ /* 0x000ea60000000800 */
[----:B0-----:R-:W-:-:S04]  /*14030*/  @P1 IMAD.HI.U32 R8, R7, R8, RZ ;  /* 0x0000000807081227 */ /* 0x001fc800078e00ff */
[----:B------:R-:W-:Y:S01]  /*14040*/  IMAD.MOV.U32 R6, RZ, RZ, R7 ;  /* 0x000000ffff067224 */ /* 0x000fe200078e0007 */
[----:B--2---:R-:W-:-:S05]  /*14050*/  @P1 SHF.R.U32.HI R6, RZ, R5, R8 ;  /* 0x00000005ff061219 */ /* 0x004fca0000011608 */
        /* <DEDUP_REMOVED lines=8> */
[----:B------:R-:W-:-:S03]  /*140e0*/  SHF.R.S32.HI R6, RZ, 0x1f, R5 ;  /* 0x0000001fff067819 */ /* 0x000fc60000011405 */
[----:B------:R-:W-:Y:S02]  /*140f0*/  IMAD.IADD R3, R3, 0x1, R7 ;  /* 0x0000000103037824 */ /* 0x000fe400078e0207 */
[----:B------:R-:W0:Y:S01]  /*14100*/  S2R R7, SR_TID.X ;  /* 0x0000000000077919 */ /* 0x000e220000002100 */
[----:B------:R-:W-:Y:S02]  /*14110*/  IMAD R6, R6, UR6, RZ ;  /* 0x0000000606067c24 */ /* 0x000fe4000f8e02ff */
[----:B------:R-:W-:-:S04]  /*14120*/  IMAD.WIDE.U32 R2, R5, UR6, R2 ;  /* 0x0000000605027c25 */ /* 0x000fc8000f8e0002 */
[----:B------:R-:W-:Y:S01]  /*14130*/  IMAD R6, R5, UR7, R6 ;  /* 0x0000000705067c24 */ /* 0x000fe2000f8e0206 */
[----:B------:R-:W-:-:S04]  /*14140*/  IADD3 R8, P0, R2, UR8, RZ ;  /* 0x0000000802087c10 */ /* 0x000fc8000ff1e0ff */
[----:B------:R-:W-:Y:S02]  /*14150*/  IADD3.X R6, R3, UR9, R6, P0, !PT ;  /* 0x0000000903067c10 */ /* 0x000fe400087fe406 */
[----:B------:R-:W-:Y:S01]  /*14160*/  ISETP.GE.AND P0, PT, R11, UR4, PT ;  /* 0x000000040b007c0c */ /* 0x000fe2000bf06270 */
[----:B0-----:R-:W-:-:S05]  /*14170*/  IMAD.SHL.U32 R21, R7, 0x10, RZ ;  /* 0x0000001007157824 */ /* 0x001fca00078e00ff */
[----:B------:R-:W-:-:S04]  /*14180*/  LOP3.LUT R21, R21, 0x10, RZ, 0xc0, !PT ;  /* 0x0000001015157812 */ /* 0x000fc800078ec0ff */
[----:B------:R-:W-:Y:S01]  /*14190*/  ISETP.GE.AND P2, PT, R21, UR4, PT ;  /* 0x0000000415007c0c */ /* 0x000fe2000bf46270 */
[----:B------:R-:W-:-:S03]  /*141a0*/  UMOV UR4, 0xffffffff ;  /* 0xffffffff00047882 */ /* 0x000fc60000000000 */
[----:B-1----:R-:W-:Y:S09]  /*141b0*/  BRA.DIV UR4, `(.L_x_1026) ;  /* 0x0000002e04cc7947 */ /* 0x002ff2000b800000 */
[----:B------:R-:W2:Y:S01]  /*141c0*/  LDL.LU R11, [R1+0x4] ;  /* 0x00000400010b7983 */ /* 0x000ea20000300800 */
[----:B------:R-:W0:Y:S03]  /*141d0*/  S2R R2, SR_TID.X ;  /* 0x0000000000027919 */ /* 0x000e260000002100 */
[----:B------:R-:W1:Y:S01]  /*141e0*/  SHFL.IDX PT, R3, R0, RZ, 0x1e1f ;  /* 0x001e1fff00037589 */ /* 0x000e6200000e0000 */
[----:B------:R-:W-:Y:S01]  /*141f0*/  IMAD R5, R9, UR42, RZ ;  /* 0x0000002a09057c24 */ /* 0x000fe2000f8e02ff */
[----:B0-----:R-:W-:-:S04]  /*14200*/  LOP3.LUT R2, R2, 0x7f, RZ, 0xc0, !PT ;  /* 0x0000007f02027812 */ /* 0x001fc800078ec0ff */
[----:B------:R-:W-:Y:S02]  /*14210*/  SHF.R.U32.HI R10, RZ, 0x1, R2 ;  /* 0x00000001ff0a7819 */ /* 0x000fe40000011602 */
[----:B------:R-:W0:Y:S04]  /*14220*/  SHFL.IDX PT, R2, R4, RZ, 0x1e1f ;  /* 0x001e1fff04027589 */ /* 0x000e2800000e0000 */
[----:B------:R-:W3:Y:S04]  /*14230*/  SHFL.IDX PT, R0, R0, 0x1, 0x1e1f ;  /* 0x003e1f0000007f89 */ /* 0x000ee800000e0000 */
[----:B------:R-:W4:Y:S04]  /*14240*/  SHFL.IDX PT, R4, R4, 0x1, 0x1e1f ;  /* 0x003e1f0004047f89 */ /* 0x000f2800000e0000 */
[----:B------:R-:W0:Y:S04]  /*14250*/  SHFL.IDX PT, R6, R6, RZ, 0x1e1f ;  /* 0x001e1fff06067589 */ /* 0x000e2800000e0000 */
[----:B------:R0:W0:Y:S01]  /*14260*/  SHFL.IDX PT, R14, R8, RZ, 0x1e1f ;  /* 0x001e1fff080e7589 */ /* 0x00002200000e0000 */
[----:B--2---:R-:W-:-:S05]  /*14270*/  IMAD.IADD R7, R10, 0x1, R11 ;  /* 0x000000010a077824 */ /* 0x004fca00078e020b */
[----:B------:R-:W-:-:S13]  /*14280*/  ISETP.GE.AND P4, PT, R7, R5, PT ;  /* 0x000000050700720c */ /* 0x000fda0003f86270 */
[----:B-1----:R-:W-:-:S05]  /*14290*/  @!P4 IADD3 R3, P3, R21, R3, RZ ;  /* 0x000000031503c210 */ /* 0x002fca0007f7e0ff */
[----:B0-----:R-:W-:-:S05]  /*142a0*/  @!P4 IMAD.X R2, RZ, RZ, R2, P3 ;  /* 0x000000ffff02c224 */ /* 0x001fca00018e0602 */
[----:B------:R-:W-:-:S04]  /*142b0*/  @!P4 LOP3.LUT R3, R3, R2, RZ, 0x3c, !PT ;  /* 0x000000020303c212 */ /* 0x000fc800078e3cff */
[----:B------:R-:W-:-:S04]  /*142c0*/  @!P4 LOP3.LUT R2, R3, R2, RZ, 0x3c, !PT ;  /* 0x000000020302c212 */ /* 0x000fc800078e3cff */
[----:B------:R-:W-:-:S05]  /*142d0*/  @!P4 LOP3.LUT R3, R3, R2, RZ, 0x3c, !PT ;  /* 0x000000020303c212 */ /* 0x000fca00078e3cff */
[----:B-----5:R-:W-:Y:S04]  /*142e0*/  @!P4 LDGSTS.E.BYPASS.LTC128B.128 [R20+0xf000], desc[UR50][R2.64], !P2 ;  /* 0x0f0000000214cfae */ /* 0x020fe8000d101d72 */
[----:B------:R-:W-:Y:S04]  /*142f0*/  @!P4 LDGSTS.E.BYPASS.LTC128B.128 [R20+0x10800], desc[UR50][R2.64+0x20], !P1 ;  /* 0x108000200214cfae */ /* 0x000fe8000c901d72 */
[----:B------:R0:W-:Y:S02]  /*14300*/  @!P4 LDGSTS.E.BYPASS.LTC128B.128 [R20+0x12000], desc[UR50][R2.64+0x40], !P0 ;  /* 0x120000400214cfae */ /* 0x0001e4000c101d72 */
[----:B0-----:R-:W-:-:S05]  /*14310*/  VIADD R2, R7, 0x40 ;  /* 0x0000004007027836 */ /* 0x001fca0000000000 */
[----:B------:R-:W-:-:S13]  /*14320*/  ISETP.GE.AND P4, PT, R2, R5, PT ;  /* 0x000000050200720c */ /* 0x000fda0003f86270 */
[----:B---3--:R-:W-:-:S05]  /*14330*/  @!P4 IADD3 R9, P3, R21, R0, RZ ;  /* 0x000000001509c210 */ /* 0x008fca0007f7e0ff */
[----:B----4-:R-:W-:Y:S02]  /*14340*/  @!P4 IMAD.X R10, RZ, RZ, R4, P3 ;  /* 0x000000ffff0ac224 */ /* 0x010fe400018e0604 */
[----:B------:R-:W-:Y:S02]  /*14350*/  @!P4 IMAD.MOV.U32 R2, RZ, RZ, R9 ;  /* 0x000000ffff02c224 */ /* 0x000fe400078e0009 */
[----:B------:R-:W-:-:S05]  /*14360*/  @!P4 IMAD.MOV.U32 R3, RZ, RZ, R10 ;  /* 0x000000ffff03c224 */ /* 0x000fca00078e000a */
[----:B------:R0:W-:Y:S04]  /*14370*/  @!P4 LDGSTS.E.BYPASS.LTC128B.128 [R20+0xf800], desc[UR50][R2.64], !P2 ;  /* 0x0f8000000214cfae */ /* 0x0001e8000d101d72 */
[----:B------:R0:W-:Y:S04]  /*14380*/  @!P4 LDGSTS.E.BYPASS.LTC128B.128 [R20+0x11000], desc[UR50][R2.64+0x20], !P1 ;  /* 0x110000200214cfae */ /* 0x0001e8000c901d72 */
[----:B------:R0:W-:Y:S02]  /*14390*/  @!P4 LDGSTS.E.BYPASS.LTC128B.128 [R20+0x12800], desc[UR50][R2.64+0x40], !P0 ;  /* 0x128000400214cfae */ /* 0x0001e4000c101d72 */
.L_x_1105:
        /* <DEDUP_REMOVED lines=12> */
.L_x_1028:
[----:B------:R-:W-:Y:S05]  /*14460*/  BSYNC B0 ;  /* 0x0000000000007941 */ /* 0x000fea0003800000 */
.L_x_1027:
[----:B------:R-:W-:Y:S01]  /*14470*/  NOP ;  /* 0x0000000000007918 */ /* 0x000fe20000000000 */
[----:B------:R-:W-:-:S13]  /*14480*/  PLOP3.LUT P0, PT, PT, PT, PT, 0x80, 0x0 ;  /* 0x000000000000781c */ /* 0x000fda0003f0f070 */
.L_x_1029:
[----:B------:R-:W-:Y:S02]  /*14490*/  PLOP3.LUT P1, PT, P1, P0, PT, 0xa2, 0x0 ;  /* 0x000000000000781c */ /* 0x000fe40000f21472 */
[----:B------:R-:W-:-:S08]  /*144a0*/  @P0 R2UR P1, UR4, R17 ;  /* 0x00000000110402ca */ /* 0x000fd00000020000 */
[----:B------:R-:W-:-:S05]  /*144b0*/  @P0 PLOP3.LUT P0, PT, P1, PT, PT, 0x80, 0x0 ;  /* 0x000000000000081c */ /* 0x000fca0000f0f070 */
[----:B------:R-:W-:Y:S01]  /*144c0*/  @!P1 SYNCS.ARRIVE.TRANS64.RED.A0T1 RZ, [UR4+0x19c00], RZ ;  /* 0x019c00ffffff99a7 */ /* 0x000fe20008200404 */
[----:B------:R-:W-:Y:S07]  /*144d0*/  @!P1 ARRIVES.LDGSTSBAR.64.TRANSCNT [UR4+0x19c00] ;  /* 0x019c0000ff0099b0 */ /* 0x000fee0008000a84 */
[----:B------:R-:W-:Y:S05]  /*144e0*/  @P0 BRA.U.ANY `(.L_x_1029) ;  /* 0xfffffffd00e80947 */ /* 0x000fea000393ffff */
[----:B012---:R-:W2:Y:S02]  /*144f0*/  LDL.LU R2, [R1+0xc] ;  /* 0x00000c0001027983 */ /* 0x007ea40000300800 */
        /* <DEDUP_REMOVED lines=9> */
[----:B------:R-:W1:Y:S03]  /*14590*/  SYNCS.PHASECHK.TRANS64.TRYWAIT P0, [R17+URZ+0x19c20], R0 ;  /* 0x019c2000110075a7 */ /* 0x000e66000800017f */
[----:B01----:R-:W-:Y:S05]  /*145a0*/  @!P0 BRA `(.L_x_1031) ;  /* 0x0000002c00cc8947 */ /* 0x003fea0003800000 */
.L_x_1106:
[----:B------:R-:W-:Y:S05]  /*145b0*/  BSYNC B0 ;  /* 0x0000000000007941 */ /* 0x000fea0003800000 */
.L_x_1030:
[----:B------:R-:W-:-:S06]  /*145c0*/  UIADD3 UR4, UR40, -0x2, URZ ;  /* 0xfffffffe28047890 */ /* 0x000fcc000fffe03f */
[----:B------:R-:W-:-:S13]  /*145d0*/  ISETP.LE.AND P0, PT, R26, UR4, PT ;  /* 0x000000041a007c0c */ /* 0x000fda000bf03270 */
[----:B------:R-:W-:Y:S05]  /*145e0*/  @!P0 BRA `(.L_x_1032) ;  /* 0x0000000c00f88947 */ /* 0x000fea0003800000 */
[----:B------:R-:W-:Y:S02]  /*145f0*/  IMAD.MOV.U32 R6, RZ, RZ, R18 ;  /* 0x000000ffff067224 */ /* 0x000fe400078e0012 */
[----:B------:R-:W-:Y:S02]  /*14600*/  IMAD.MOV.U32 R7, RZ, RZ, R22 ;  /* 0x000000ffff077224 */ /* 0x000fe400078e0016 */
[----:B0-----:R-:W-:-:S07]  /*14610*/  IMAD.U32 R0, RZ, RZ, UR4 ;  /* 0x00000004ff007e24 */ /* 0x001fce000f8e00ff */
.L_x_1056:
        /* <DEDUP_REMOVED lines=21> */
[----:B------:R-:W-:-:S03]  /*14770*/  IMAD R4, R25, UR6, RZ ;  /* 0x0000000619047c24 */ /* 0x000fc6000f8e02ff */
[--C-:B------:R-:W-:Y:S01]  /*14780*/  SHF.R.S32.HI R3, RZ, 0x1f, R2.reuse ;  /* 0x0000001fff037819 */ /* 0x100fe20000011402 */
[----:B------:R-:W-:Y:S02]  /*14790*/  IMAD.MOV R8, RZ, RZ, -R2 ;  /* 0x000000ffff087224 */ /* 0x000fe400078e0a02 */
[C---:B------:R-:W-:Y:S02]  /*147a0*/  IMAD R4, R23.reuse, UR7, R4 ;  /* 0x0000000717047c24 */ /* 0x040fe4000f8e0204 */
[----:B------:R-:W-:-:S04]  /*147b0*/  IMAD.WIDE.U32 R2, R23, UR6, R2 ;  /* 0x0000000617027c25 */ /* 0x000fc8000f8e0002 */
[----:B------:R-:W-:Y:S01]  /*147c0*/  IMAD.IADD R3, R4, 0x1, R3 ;  /* 0x0000000104037824 */ /* 0x000fe200078e0203 */
[----:B------:R-:W-:Y:S01]  /*147d0*/  LEA R4, P0, R2, UR4, 0x2 ;  /* 0x0000000402047c11 */ /* 0x000fe2000f8010ff */
[----:B------:R-:W-:-:S03]  /*147e0*/  IMAD R8, R5, R8, R0 ;  /* 0x0000000805087224 */ /* 0x000fc600078e0200 */
[----:B------:R-:W-:-:S05]  /*147f0*/  LEA.HI.X R5, R2, UR5, R3, 0x2, P0 ;  /* 0x0000000502057c11 */ /* 0x000fca00080f1403 */
[----:B------:R0:W5:Y:S04]  /*14800*/  LDG.E R16, desc[UR50][R4.64] ;  /* 0x0000003204107981 */ /* 0x000168000c1e1900 */
.L_x_1035:
[----:B------:R-:W1:Y:S01]  /*14810*/  S2R R2, SR_TID.X ;  /* 0x0000000000027919 */ /* 0x000e620000002100 */
[----:B0-----:R-:W-:Y:S01]  /*14820*/  IMAD R4, R18, 0x8, R17 ;  /* 0x0000000812047824 */ /* 0x001fe200078e0211 */
[----:B------:R-:W-:Y:S01]  /*14830*/  BSSY B1, `(.L_x_1036) ;  /* 0x0000006000017945 */ /* 0x000fe20003800000 */
[----:B-1----:R-:W-:Y:S02]  /*14840*/  LOP3.LUT R3, R2, 0x7f, RZ, 0xc0, !PT ;  /* 0x0000007f02037812 */ /* 0x002fe400078ec0ff */
[----:B------:R-:W-:Y:S02]  /*14850*/  SHF.L.U32 R2, R22, 0x1f, RZ ;  /* 0x0000001f16027819 */ /* 0x000fe400000006ff */
[----:B------:R-:W-:Y:S02]  /*14860*/  ISETP.NE.AND P1, PT, R3, RZ, PT ;  /* 0x000000ff0300720c */ /* 0x000fe40003f25270 */
[----:B------:R-:W0:Y:S02]  /*14870*/  SYNCS.PHASECHK.TRANS64.TRYWAIT P0, [R4+URZ+0x19c80], R2 ;  /* 0x019c8002040075a7 */ /* 0x000e24000800017f */
[----:B0-----:R-:W-:Y:S09]  /*14880*/  @!P0 BRA `(.L_x_1037) ;  /* 0x0000002c00288947 */ /* 0x001ff20003800000 */
.L_x_1107:
[----:B------:R-:W-:Y:S05]  /*14890*/  BSYNC B1 ;  /* 0x0000000000017941 */ /* 0x000fea0003800000 */
.L_x_1036:
        /* <DEDUP_REMOVED lines=9> */
.L_x_1039:
[----:B------:R-:W-:Y:S05]  /*14930*/  BSYNC B1 ;  /* 0x0000000000017941 */ /* 0x000fea0003800000 */
.L_x_1038:
[----:B------:R-:W-:Y:S01]  /*14940*/  IMAD.MOV.U32 R5, RZ, RZ, RZ ;  /* 0x000000ffff057224 */ /* 0x000fe200078e00ff */
[----:B------:R-:W-:Y:S01]  /*14950*/  UIADD3 UR4, UP0, UR48, 0x470, URZ ;  /* 0x0000047030047890 */ /* 0x000fe2000ff1e03f */
[----:B------:R-:W-:Y:S01]  /*14960*/  IMAD R9, R18, 0x3000, R17 ;  /* 0x0000300012097824 */ /* 0x000fe200078e0211 */
[----:B------:R-:W-:Y:S01]  /*14970*/  PLOP3.LUT P0, PT, PT, PT, PT, 0x80, 0x0 ;  /* 0x000000000000781c */ /* 0x000fe20003f0f070 */
[----:B------:R-:W-:Y:S01]  /*14980*/  IMAD R8, R8, 0x80, R27 ;  /* 0x0000008008087824 */ /* 0x000fe200078e021b */
[----:B------:R-:W-:Y:S01]  /*14990*/  R2UR UR10, R5 ;  /* 0x00000000050a72ca */ /* 0x000fe200000e0000 */
[----:B------:R-:W-:Y:S01]  /*149a0*/  VIADD R3, R4, 0x19c70 ;  /* 0x00019c7004037836 */ /* 0x000fe20000000000 */
[----:B------:R-:W-:Y:S01]  /*149b0*/  UIADD3.X UR5, URZ, UR49, URZ, UP0, !UPT ;  /* 0x000000313f057290 */ /* 0x000fe200087fe43f */
[----:B------:R-:W-:Y:S01]  /*149c0*/  VIADD R10, R9, 0x9000 ;  /* 0x00009000090a7836 */ /* 0x000fe20000000000 */
[----:B------:R-:W-:Y:S01]  /*149d0*/  UMOV UR6, 0x0 ;  /* 0x0000000000067882 */ /* 0x000fe20000000000 */
[----:B------:R-:W-:-:S10]  /*149e0*/  UMOV UR7, 0x14f00000 ;  /* 0x14f0000000077882 */ /* 0x000fd40000000000 */
.L_x_1040:
        /* <DEDUP_REMOVED lines=16> */
.L_x_1041:
        /* <DEDUP_REMOVED lines=16> */
.L_x_1042:
        /* <DEDUP_REMOVED lines=10> */
[----:B------:R-:W1:Y:S01]  /*14c90*/  SYNCS.PHASECHK.TRANS64.TRYWAIT P0, [R4+URZ+0x19c40], R2 ;  /* 0x019c4002040075a7 */ /* 0x000e62000800017f */
[----:B------:R-:W-:Y:S04]  /*14ca0*/  BSSY B1, `(.L_x_1043) ;  /* 0x0000002000017945 */ /* 0x000fe80003800000 */
[----:B-1----:R-:W-:Y:S05]  /*14cb0*/  @!P0 BRA `(.L_x_1044) ;  /* 0x0000002800308947 */ /* 0x002fea0003800000 */
.L_x_1108:
[----:B------:R-:W-:Y:S05]  /*14cc0*/  BSYNC B1 ;  /* 0x0000000000017941 */ /* 0x000fea0003800000 */
.L_x_1043:
        /* <DEDUP_REMOVED lines=11> */
.L_x_1046:
[----:B------:R-:W-:Y:S05]  /*14d80*/  BSYNC B1 ;  /* 0x0000000000017941 */ /* 0x000fea0003800000 */
.L_x_1045:
        /* <DEDUP_REMOVED lines=8> */
.L_x_1047:
        /* <DEDUP_REMOVED lines=15> */
.L_x_1048:
        /* <DEDUP_REMOVED lines=15> */
.L_x_1049:
        /* <DEDUP_REMOVED lines=10> */
.L_x_1034:
[----:B------:R-:W-:Y:S05]  /*15090*/  BSYNC B0 ;  /* 0x0000000000007941 */ /* 0x000fea0003800000 */
.L_x_1033:
[----:B------:R-:W-:-:S06]  /*150a0*/  UISETP.NE.AND UP0, UPT, UR39, 0x3, UPT ;  /* 0x000000032700788c */ /* 0x000fcc000bf05270 */
[----:B------:R-:W-:-:S13]  /*150b0*/  PLOP3.LUT P0, PT, PT, PT, UP0, 0x80, 0x0 ;  /* 0x000000000000781c */ /* 0x000fda0003f0f008 */
[----:B------:R-:W-:Y:S05]  /*150c0*/  @!P0 BRA `(.L_x_1050) ;  /* 0x0000000000048947 */ /* 0x000fea0003800000 */
[----:B------:R-:W-:Y:S01]  /*150d0*/  BPT.TRAP 0x1 ;  /* 0x000000040000795c */ /* 0x000fe20000300000 */
.L_x_1050:
[----:B------:R-:W-:Y:S01]  /*150e0*/  IMAD.U32 R2, RZ, RZ, UR43 ;  /* 0x0000002bff027e24 */ /* 0x000fe2000f8e00ff */
[----:B------:R-:W-:Y:S01]  /*150f0*/  BSSY B0, `(.L_x_1051) ;  /* 0x0000007000007945 */ /* 0x000fe20003800000 */
[----:B------:R-:W-:-:S03]  /*15100*/  IMAD R3, R6, 0x8, R17 ;  /* 0x0000000806037824 */ /* 0x000fc600078e0211 */
[----:B------:R-:W-:Y:S02]  /*15110*/  ISETP.NE.AND P1, PT, R2, 0x3, PT ;  /* 0x000000030200780c */ /* 0x000fe40003f25270 */
[----:B------:R-:W-:-:S04]  /*15120*/  LOP3.LUT R2, R7, 0x1, RZ, 0x3c, !PT ;  /* 0x0000000107027812 */ /* 0x000fc800078e3cff */
[----:B------:R-:W-:-:S04]  /*15130*/  SHF.L.U32 R2, R2, 0x1f, RZ ;  /* 0x0000001f02027819 */ /* 0x000fc800000006ff */
[----:B------:R-:W0:Y:S02]  /*15140*/  SYNCS.PHASECHK.TRANS64.TRYWAIT P0, [R3+URZ+0x19c70], R2 ;  /* 0x019c7002030075a7 */ /* 0x000e24000800017f */
[----:B0-----:R-:W-:Y:S05]  /*15150*/  @!P0 BRA `(.L_x_1052) ;  /* 0x00000024001c8947 */ /* 0x001fea0003800000 */
.L_x_1109:
[----:B------:R-:W-:Y:S05]  /*15160*/  BSYNC B0 ;  /* 0x0000000000007941 */ /* 0x000fea0003800000 */
.L_x_1051:
[----:B------:R-:W-:Y:S05]  /*15170*/  @!P1 BRA `(.L_x_1053) ;  /* 0x0000000000049947 */ /* 0x000fea0003800000 */
[----:B------:R-:W-:Y:S01]  /*15180*/  BPT.TRAP 0x1 ;  /* 0x000000040000795c */ /* 0x000fe20000300000 */
.L_x_1053:
[----:B0-----:R-:W-:Y:S01]  /*15190*/  SHF.L.U32 R2, R7, 0x1f, RZ ;  /* 0x0000001f07027819 */ /* 0x001fe200000006ff */
[----:B------:R-:W-:-:S03]  /*151a0*/  IMAD R10, R6, 0x3000, RZ ;  /* 0x00003000060a7824 */ /* 0x000fc600078e02ff */
[----:B------:R-:W0:Y:S02]  /*151b0*/  SYNCS.PHASECHK.TRANS64.TRYWAIT P0, [R3+URZ+0x19c60], R2 ;  /* 0x019c6002030075a7 */ /* 0x000e24000800017f */
[----:B0-----:R-:W-:Y:S05]  /*151c0*/  @!P0 BRA `(.L_x_1054) ;  /* 0x0000002400148947 */ /* 0x001fea0003800000 */
.L_x_1110:
        /* <DEDUP_REMOVED lines=24> */
[----:B------:R-:W1:Y:S01]  /*15350*/  LDSM.16.MT88.4 R4, [R2+0x9800] ;  /* 0x009800000204783b */ /* 0x000e620000004200 */
[----:B0-----:R-:W-:Y:S02]  /*15360*/  IADD3 R12, R29, 0x3000, R12 ;  /* 0x000030001d0c7810 */ /* 0x001fe40007ffe00c */
[C-C-:B-1----:R-:W-:Y:S02]  /*15370*/  PRMT R8, R4.reuse, 0x6420, R5.reuse ;  /* 0x0000642004087816 */ /* 0x142fe40000000005 */
        /* <DEDUP_REMOVED lines=24> */
.L_x_1055:
[----:B------:R-:W2:Y:S01]  /*15500*/  S2R R2, SR_TID.X ;  /* 0x0000000000027919 */ /* 0x000ea20000002100 */
[----:B-1----:R1:W-:Y:S01]  /*15510*/  SYNCS.ARRIVE.TRANS64.A1T0 RZ, [R3+URZ+0x19c50], RZ ;  /* 0x019c50ff03ff79a7 */ /* 0x0023e2000810003f */
[----:B------:R-:W-:Y:S02]  /*15520*/  IMAD.MOV.U32 R6, RZ, RZ, R18 ;  /* 0x000000ffff067224 */ /* 0x000fe400078e0012 */
[----:B------:R-:W-:Y:S01]  /*15530*/  IMAD.MOV.U32 R7, RZ, RZ, R22 ;  /* 0x000000ffff077224 */ /* 0x000fe200078e0016 */
[----:B--2---:R-:W-:Y:S01]  /*15540*/  LOP3.LUT R2, R2, 0x7f, RZ, 0xc0, !PT ;  /* 0x0000007f02027812 */ /* 0x004fe200078ec0ff */
[----:B------:R-:W-:Y:S03]  /*15550*/  BAR.SYNC.DEFER_BLOCKING 0x2, 0x80 ;  /* 0x0082000000007b1d */ /* 0x000fe60000010000 */
[----:B------:R-:W-:-:S13]  /*15560*/  ISETP.NE.AND P0, PT, R2, RZ, PT ;  /* 0x000000ff0200720c */ /* 0x000fda0003f05270 */
[----:B------:R-:W-:-:S05]  /*15570*/  @!P0 VIADD R2, R3, 0x19c80 ;  /* 0x00019c8003028836 */ /* 0x000fca0000000000 */
[----:B------:R-:W-:-:S04]  /*15580*/  @!P0 PRMT R2, RZ, 0x654, R2 ;  /* 0x00000654ff028816 */ /* 0x000fc80000000002 */
[----:B------:R1:W-:Y:S01]  /*15590*/  @!P0 SYNCS.ARRIVE.TRANS64.RED.A1T0 RZ, [R2+URZ], RZ ;  /* 0x000000ff02ff89a7 */ /* 0x0003e2000810043f */
[C---:B------:R-:W-:Y:S01]  /*155a0*/  ISETP.GT.AND P0, PT, R0.reuse, R26, PT ;  /* 0x0000001a0000720c */ /* 0x040fe20003f04270 */
[----:B------:R-:W-:-:S12]  /*155b0*/  VIADD R0, R0, 0xffffffff ;  /* 0xffffffff00007836 */ /* 0x000fd80000000000 */
[----:B-1----:R-:W-:Y:S05]  /*155c0*/  @P0 BRA `(.L_x_1056) ;  /* 0xfffffff000140947 */ /* 0x002fea000383ffff */
.L_x_1032:
[----:B------:R-:W1:Y:S01]  /*155d0*/  S2R R2, SR_TID.X ;  /* 0x0000000000027919 */ /* 0x000e620000002100 */
[----:B------:R-:W-:Y:S01]  /*155e0*/  BSSY B0, `(.L_x_1057) ;  /* 0x0000010000007945 */ /* 0x000fe20003800000 */
[----:B-1----:R-:W-:-:S04]  /*155f0*/  LOP3.LUT R2, R2, 0x7f, RZ, 0xc0, !PT ;  /* 0x0000007f02027812 */ /* 0x002fc800078ec0ff */
[----:B------:R-:W-:-:S13]  /*15600*/  ISETP.NE.AND P0, PT, R2, RZ, PT ;  /* 0x000000ff0200720c */ /* 0x000fda0003f05270 */
[----:B------:R-:W-:Y:S05]  /*15610*/  @P0 BRA `(.L_x_1058) ;  /* 0x0000000000300947 */ /* 0x000fea0003800000 */
[----:B------:R-:W1:Y:S01]  /*15620*/  S2R R5, SR_LANEID ;  /* 0x0000000000057919 */ /* 0x000e620000000000 */
[----:B------:R-:W-:Y:S01]  /*15630*/  VOTEU.ANY UR4, UPT, PT ;  /* 0x0000000000047886 */ /* 0x000fe200038e0100 */
[----:B------:R-:W2:Y:S01]  /*15640*/  LDC.64 R2, c[0x0][0xc60] ;  /* 0x00031800ff027b82 */ /* 0x000ea20000000a00 */
[----:B0-----:R-:W1:Y:S02]  /*15650*/  FLO.U32 R0, UR4 ;  /* 0x0000000400007d00 */ /* 0x001e6400080e0000 */
[----:B-1----:R-:W-:-:S06]  /*15660*/  ISETP.EQ.U32.AND P1, PT, R0, R5, PT ;  /* 0x000000050000720c */ /* 0x002fcc0003f22070 */
[----:B------:R-:W2:Y:S07]  /*15670*/  POPC R5, UR4 ;  /* 0x0000000400057d09 */ /* 0x000eae0008000000 */
[----:B--2---:R-:W2:Y:S01]  /*15680*/  @P1 ATOMG.E.ADD.STRONG.GPU PT, R3, desc[UR50][R2.64], R5 ;  /* 0x00000005020319a8 */ /* 0x004ea200081ee1f2 */
[----:B------:R-:W0:Y:S02]  /*15690*/  S2R R4, SR_LTMASK ;  /* 0x0000000000047919 */ /* 0x000e240000003900 */
[----:B0-----:R-:W-:-:S04]  /*156a0*/  LOP3.LUT R4, R4, UR4, RZ, 0xc0, !PT ;  /* 0x0000000404047c12 */ /* 0x001fc8000f8ec0ff */
[----:B------:R-:W0:Y:S01]  /*156b0*/  POPC R7, R4 ;  /* 0x0000000400077309 */ /* 0x000e220000000000 */
[----:B--2---:R-:W0:Y:S02]  /*156c0*/  SHFL.IDX PT, R0, R3, R0, 0x1f ;  /* 0x00001f0003007589 */ /* 0x004e2400000e0000 */
[----:B0-----:R-:W-:-:S07]  /*156d0*/  IADD3 R24, R0, UR41, R7 ;  /* 0x0000002900187c10 */ /* 0x001fce000fffe007 */
.L_x_1058:
[----:B------:R-:W-:Y:S05]  /*156e0*/  BSYNC B0 ;  /* 0x0000000000007941 */ /* 0x000fea0003800000 */
.L_x_1057:
[----:B------:R-:W-:-:S06]  /*156f0*/  UISETP.NE.AND UP0, UPT, UR39, 0x3, UPT ;  /* 0x000000032700788c */ /* 0x000fcc000bf05270 */
[----:B------:R-:W-:-:S13]  /*15700*/  PLOP3.LUT P1, PT, PT, PT, UP0, 0x80, 0x0 ;  /* 0x000000000000781c */ /* 0x000fda0003f2f008 */
[----:B------:R-:W-:Y:S05]  /*15710*/  @!P1 BRA `(.L_x_1059) ;  /* 0x0000000000049947 */ /* 0x000fea0003800000 */
[----:B------:R-:W-:Y:S01]  /*15720*/  BPT.TRAP 0x1 ;  /* 0x000000040000795c */ /* 0x000fe20000300000 */
.L_x_1059:
        /* <DEDUP_REMOVED lines=8> */
.L_x_1111:
[----:B------:R-:W-:Y:S05]  /*157b0*/  BSYNC B0 ;  /* 0x0000000000007941 */ /* 0x000fea0003800000 */
.L_x_1060:
[----:B------:R-:W-:Y:S05]  /*157c0*/  @!P2 BRA `(.L_x_1062) ;  /* 0x000000000004a947 */ /* 0x000fea0003800000 */
[----:B------:R-:W-:Y:S01]  /*157d0*/  BPT.TRAP 0x1 ;  /* 0x000000040000795c */ /* 0x000fe20000300000 */
.L_x_1062:
[----:B0-----:R-:W-:-:S04]  /*157e0*/  SHF.L.U32 R0, R22, 0x1f, RZ ;  /* 0x0000001f16007819 */ /* 0x001fc800000006ff */
[----:B------:R-:W0:Y:S02]  /*157f0*/  SYNCS.PHASECHK.TRANS64.TRYWAIT P1, [R3+URZ+0x19c60], R0 ;  /* 0x019c6000030075a7 */ /* 0x000e24000802017f */
[----:B0-----:R-:W-:Y:S05]  /*15800*/  @!P1 BRA `(.L_x_1063) ;  /* 0x0000001c00ac9947 */ /* 0x001fea0003800000 */
.L_x_1112:
        /* <DEDUP_REMOVED lines=52> */
.L_x_1064:
        /* <DEDUP_REMOVED lines=10> */
.L_x_1007:
[----:B------:R-:W-:Y:S05]  /*15bf0*/  BSYNC B7 ;  /* 0x0000000000077941 */ /* 0x000fea0003800000 */
.L_x_1005:
[----:B------:R-:W-:-:S13]  /*15c00*/  LOP3.LUT P0, RZ, R19, 0x2, RZ, 0xc0, !PT ;  /* 0x0000000213ff7812 */ /* 0x000fda000780c0ff */
[----:B------:R-:W-:Y:S05]  /*15c10*/  @!P0 BRA `(.L_x_1065) ;  /* 0x0000000000288947 */ /* 0x000fea0003800000 */
[----:B------:R-:W1:Y:S08]  /*15c20*/  S2UR UR5, SR_CgaCtaId ;  /* 0x00000000000579c3 */ /* 0x000e700000008800 */
[----:B------:R-:W-:Y:S06]  /*15c30*/  BAR.SYNC.DEFER_BLOCKING 0x5, 0x200 ;  /* 0x0148000000007b1d */ /* 0x000fec0000010000 */
[----:B------:R-:W-:-:S02]  /*15c40*/  UMOV UR4, 0x400 ;  /* 0x0000040000047882 */ /* 0x000fc40000000000 */
[----:B-1----:R-:W-:-:S06]  /*15c50*/  ULEA UR4, UR5, UR4, 0x18 ;  /* 0x0000000405047291 */ /* 0x002fcc000f8ec03f */
[----:B------:R-:W-:-:S05]  /*15c60*/  IMAD.U32 R17, RZ, RZ, UR4 ;  /* 0x00000004ff117e24 */ /* 0x000fca000f8e00ff */
[----:B------:R-:W1:Y:S02]  /*15c70*/  LDS.128 R24, [R17+0x19cd0] ;  /* 0x019cd00011187984 */ /* 0x000e640000000c00 */
[----:B-1----:R-:W-:Y:S02]  /*15c80*/  R2UR UR44, R27 ;  /* 0x000000001b2c72ca */ /* 0x002fe400000e0000 */
[----:B------:R-:W-:Y:S01]  /*15c90*/  R2UR UR36, R26 ;  /* 0x000000001a2472ca */ /* 0x000fe200000e0000 */
[----:B------:R-:W-:Y:S06]  /*15ca0*/  BAR.ARV 0x4, 0x200 ;  /* 0x0108000000007b1d */ /* 0x000fec0000002000 */
[----:B------:R-:W-:Y:S08]  /*15cb0*/  BRA `(.L_x_1066) ;  /* 0x0000000800bc7947 */ /* 0x000ff00003800000 */
.L_x_1065:
[----:B------:R-:W1:Y:S01]  /*15cc0*/  S2R R0, SR_TID.X ;  /* 0x0000000000007919 */ /* 0x000e620000002100 */
[----:B------:R-:W-:Y:S01]  /*15cd0*/  ULDC UR4, c[0x0][0xc3c] ;  /* 0x00030f0000047ab9 */ /* 0x000fe20000000800 */
[----:B------:R-:W-:Y:S01]  /*15ce0*/  IMAD.MOV.U32 R25, RZ, RZ, RZ ;  /* 0x000000ffff197224 */ /* 0x000fe200078e00ff */
[----:B-1----:R-:W-:-:S04]  /*15cf0*/  LOP3.LUT R6, R0, 0x1f, RZ, 0xc0, !PT ;  /* 0x0000001f00067812 */ /* 0x002fc800078ec0ff */
[C---:B------:R-:W-:Y:S01]  /*15d00*/  ISETP.NE.AND P0, PT, R6.reuse, 0x1f, PT ;  /* 0x0000001f0600780c */ /* 0x040fe20003f05270 */
[----:B------:R-:W-:-:S05]  /*15d10*/  VIADD R5, R6, UR44 ;  /* 0x0000002c06057c36 */ /* 0x000fca0008000000 */
[----:B------:R-:W-:Y:S01]  /*15d20*/  ISETP.GE.OR P1, PT, R5, UR4, !P0 ;  /* 0x0000000405007c0c */ /* 0x000fe2000c726670 */
[----:B------:R-:W-:-:S12]  /*15d30*/  ULDC UR4, c[0x0][0xc3c] ;  /* 0x00030f0000047ab9 */ /* 0x000fd80000000800 */
[----:B0-----:R-:W0:Y:S02]  /*15d40*/  @!P1 LDC.64 R2, c[0x0][0xc80] ;  /* 0x00032000ff029b82 */ /* 0x001e240000000a00 */
        /* <DEDUP_REMOVED lines=16> */
[----:B------:R-:W-:Y:S04]  /*15e50*/  SHFL.IDX PT, R5, R24, RZ, 0x1f ;  /* 0x00001fff18057589 */ /* 0x000fe800000e0000 */
[----:B------:R-:W0:Y:S02]  /*15e60*/  SHFL.UP PT, R2, R4, 0x8, RZ ;  /* 0x0500000004027989 */ /* 0x000e2400000e00ff */
[----:B0-----:R-:W-:Y:S02]  /*15e70*/  SEL R3, R2, RZ, P4 ;  /* 0x000000ff02037207 */ /* 0x001fe40002000000 */
[----:B------:R-:W-:Y:S03]  /*15e80*/  SHFL.IDX PT, R2, R24, 0x1, 0x1f ;  /* 0x00201f0018027f89 */ /* 0x000fe600000e0000 */
        /* <DEDUP_REMOVED lines=10> */
.L_x_1071:
[----:B------:R-:W-:-:S04]  /*15f30*/  UIADD3 UR44, UR44, 0x1f, URZ ;  /* 0x0000001f2c2c7890 */ /* 0x000fc8000fffe03f */
[----:B------:R-:W-:-:S06]  /*15f40*/  UISETP.GE.AND UP0, UPT, UR44, UR4, UPT ;  /* 0x000000042c00728c */ /* 0x000fcc000bf06270 */
[----:B------:R-:W-:-:S13]  /*15f50*/  PLOP3.LUT P6, PT, PT, PT, UP0, 0x40, 0x0 ;  /* 0x000000000000781c */ /* 0x000fda0003fce808 */
[----:B------:R-:W-:Y:S05]  /*15f60*/  @!P6 BRA `(.L_x_1068) ;  /* 0x0000000400cce947 */ /* 0x000fea0003800000 */
[----:B------:R-:W0:Y:S01]  /*15f70*/  S2R R0, SR_TID.X ;  /* 0x0000000000007919 */ /* 0x000e220000002100 */
[----:B------:R-:W-:Y:S01]  /*15f80*/  BSSY B0, `(.L_x_1069) ;  /* 0x0000009000007945 */ /* 0x000fe20003800000 */
[----:B------:R-:W-:Y:S01]  /*15f90*/  IMAD.MOV.U32 R25, RZ, RZ, RZ ;  /* 0x000000ffff197224 */ /* 0x000fe200078e00ff */
[----:B0-----:R-:W-:-:S05]  /*15fa0*/  LOP3.LUT R0, R0, 0x1f, RZ, 0xc0, !PT ;  /* 0x0000001f00007812 */ /* 0x001fca00078ec0ff */
[----:B------:R-:W-:-:S05]  /*15fb0*/  VIADD R7, R0, UR44 ;  /* 0x0000002c00077c36 */ /* 0x000fca0008000000 */
[----:B------:R-:W-:-:S13]  /*15fc0*/  ISETP.GE.OR P6, PT, R7, UR4, !P0 ;  /* 0x0000000407007c0c */ /* 0x000fda000c7c6670 */
[----:B------:R-:W-:Y:S05]  /*15fd0*/  @P6 BRA `(.L_x_1070) ;  /* 0x00000000000c6947 */ /* 0x000fea0003800000 */
[----:B------:R-:W0:Y:S02]  /*15fe0*/  LDC.64 R2, c[0x0][0xc80] ;  /* 0x00032000ff027b82 */ /* 0x000e240000000a00 */
[----:B0-----:R-:W-:-:S05]  /*15ff0*/  IMAD.WIDE R2, R7, 0x4, R2 ;  /* 0x0000000407027825 */ /* 0x001fca00078e0202 */
[----:B------:R0:W5:Y:S02]  /*16000*/  LDG.E R25, desc[UR50][R2.64] ;  /* 0x0000003202197981 */ /* 0x000164000c1e1900 */
.L_x_1070:
[----:B------:R-:W-:Y:S05]  /*16010*/  BSYNC B0 ;  /* 0x0000000000007941 */ /* 0x000fea0003800000 */
.L_x_1069:
[----:B-----5:R-:W1:Y:S02]  /*16020*/  SHFL.UP PT, R0, R25, 0x1, RZ ;  /* 0x0420000019007989 */ /* 0x020e6400000e00ff */
[----:B-1----:R-:W-:-:S05]  /*16030*/  SEL R0, R0, RZ, P1 ;  /* 0x000000ff00007207 */ /* 0x002fca0000800000 */
[----:B------:R-:W-:-:S05]  /*16040*/  IMAD.IADD R0, R25, 0x1, R0 ;  /* 0x0000000119007824 */ /* 0x000fca00078e0200 */
[----:B0-----:R-:W0:Y:S02]  /*16050*/  SHFL.UP PT, R2, R0, 0x2, RZ ;  /* 0x0440000000027989 */ /* 0x001e2400000e00ff */
[----:B0-----:R-:W-:-:S05]  /*16060*/  SEL R3, R2, RZ, P2 ;  /* 0x000000ff02037207 */ /* 0x001fca0001000000 */
[----:B------:R-:W-:Y:S02]  /*16070*/  IMAD.IADD R3, R0, 0x1, R3 ;  /* 0x0000000100037824 */ /* 0x000fe400078e0203 */
[----:B------:R-:W0:Y:S03]  /*16080*/  LDC R0, c[0x0][0xc38] ;  /* 0x00030e00ff007b82 */ /* 0x000e260000000800 */
[----:B------:R-:W1:Y:S02]  /*16090*/  SHFL.UP PT, R2, R3, 0x4, RZ ;  /* 0x0480000003027989 */ /* 0x000e6400000e00ff */
[----:B-1----:R-:W-:-:S05]  /*160a0*/  SEL R2, R2, RZ, P3 ;  /* 0x000000ff02027207 */ /* 0x002fca0001800000 */
[----:B------:R-:W-:-:S05]  /*160b0*/  IMAD.IADD R2, R3, 0x1, R2 ;  /* 0x0000000103027824 */ /* 0x000fca00078e0202 */
[----:B------:R-:W1:Y:S02]  /*160c0*/  SHFL.UP PT, R6, R2, 0x8, RZ ;  /* 0x0500000002067989 */ /* 0x000e6400000e00ff */
[----:B-1----:R-:W-:-:S05]  /*160d0*/  SEL R7, R6, RZ, P4 ;  /* 0x000000ff06077207 */ /* 0x002fca0002000000 */
[----:B------:R-:W-:-:S05]  /*160e0*/  IMAD.IADD R7, R2, 0x1, R7 ;  /* 0x0000000102077824 */ /* 0x000fca00078e0207 */
[----:B------:R-:W1:Y:S02]  /*160f0*/  SHFL.UP PT, R6, R7, 0x10, RZ ;  /* 0x0600000007067989 */ /* 0x000e6400000e00ff */
[----:B-1----:R-:W-:-:S05]  /*16100*/  SEL R6, R6, RZ, P5 ;  /* 0x000000ff06067207 */ /* 0x002fca0002800000 */
[----:B------:R-:W-:-:S05]  /*16110*/  IMAD.IADD R6, R7, 0x1, R6 ;  /* 0x0000000107067824 */ /* 0x000fca00078e0206 */
[----:B------:R-:W0:Y:S02]  /*16120*/  SHFL.IDX PT, R9, R6, 0x1f, 0x1f ;  /* 0x03e01f0006097f89 */ /* 0x000e2400000e0000 */
[----:B0-----:R-:W-:-:S04]  /*16130*/  IMAD R9, R9, R0, RZ ;  /* 0x0000000009097224 */ /* 0x001fc800078e02ff */
[----:B------:R-:W-:-:S05]  /*16140*/  IMAD.IADD R4, R9, 0x1, R4 ;  /* 0x0000000109047824 */ /* 0x000fca00078e0204 */
[----:B------:R-:W-:-:S13]  /*16150*/  ISETP.GT.AND P6, PT, R4, R5, PT ;  /* 0x000000050400720c */ /* 0x000fda0003fc4270 */
[----:B------:R-:W-:Y:S05]  /*16160*/  @!P6 BRA `(.L_x_1071) ;  /* 0xfffffffc0070e947 */ /* 0x000fea000383ffff */
[----:B------:R-:W-:-:S07]  /*16170*/  IMAD.MOV.U32 R7, RZ, RZ, R6 ;  /* 0x000000ffff077224 */ /* 0x000fce00078e0006 */
.L_x_1067:
        /* <DEDUP_REMOVED lines=12> */
[----:B------:R-:W-:Y:S01]  /*16240*/  ISETP.NE.AND P0, PT, RZ, UR7, PT ;  /* 0x00000007ff007c0c */ /* 0x000fe2000bf05270 */
[----:B------:R-:W-:-:S03]  /*16250*/  IMAD.MOV.U32 R24, RZ, RZ, RZ ;  /* 0x000000ffff187224 */ /* 0x000fc600078e00ff */
[----:B------:R-:W2:Y:S02]  /*16260*/  SHFL.IDX PT, R25, R25, R12, 0x1f ;  /* 0x00001f0c19197589 */ /* 0x000ea400000e0000 */
[----:B--2---:R-:W-:-:S05]  /*16270*/  IMAD R4, R25, R6, RZ ;  /* 0x0000000619047224 */ /* 0x004fca00078e02ff */
[----:B------:R-:W-:-:S04]  /*16280*/  IABS R8, R4 ;  /* 0x0000000400087213 */ /* 0x000fc80000000000 */
[----:B------:R-:W0:Y:S08]  /*16290*/  I2F.RP R10, R8 ;  /* 0x00000008000a7306 */ /* 0x000e300000209400 */
[----:B0-----:R-:W0:Y:S02]  /*162a0*/  MUFU.RCP R10, R10 ;  /* 0x0000000a000a7308 */ /* 0x001e240000001000 */
[----:B0-----:R-:W-:-:S06]  /*162b0*/  VIADD R11, R10, 0xffffffe ;  /* 0x0ffffffe0a0b7836 */ /* 0x001fcc0000000000 */
[----:B------:R0:W1:Y:S01]  /*162c0*/  F2I.FTZ.U32.TRUNC.NTZ R3, R11 ;  /* 0x0000000b00037305 */ /* 0x000062000021f000 */
[----:B------:R-:W-:Y:S05]  /*162d0*/  @!P0 BRA `(.L_x_1072) ;  /* 0x00000000000c8947 */ /* 0x000fea0003800000 */
[----:B------:R-:W-:-:S06]  /*162e0*/  UIADD3 UR4, UR6, -0x1, URZ ;  /* 0xffffffff06047890 */ /* 0x000fcc000fffe03f */
[----:B------:R-:W-:-:S06]  /*162f0*/  IMAD.U32 R24, RZ, RZ, UR4 ;  /* 0x00000004ff187e24 */ /* 0x000fcc000f8e00ff */
[----:B------:R2:W3:Y:S02]  /*16300*/  SHFL.IDX PT, R24, R7, R24, 0x1f ;  /* 0x00001f1807187589 */ /* 0x0004e400000e0000 */
.L_x_1072:
[----:B-12---:R-:W-:Y:S02]  /*16310*/  IMAD.MOV R7, RZ, RZ, -R3 ;  /* 0x000000ffff077224 */ /* 0x006fe400078e0a03 */
[----:B---3--:R-:W-:Y:S02]  /*16320*/  IMAD R24, R24, R0, R9 ;  /* 0x0000000018187224 */ /* 0x008fe400078e0209 */
[----:B------:R-:W-:Y:S02]  /*16330*/  IMAD R7, R7, R8, RZ ;  /* 0x0000000807077224 */ /* 0x000fe400078e02ff */
[----:B------:R-:W-:Y:S02]  /*16340*/  IMAD.MOV.U32 R2, RZ, RZ, RZ ;  /* 0x000000ffff027224 */ /* 0x000fe400078e00ff */
[----:B------:R-:W-:Y:S02]  /*16350*/  IMAD.IADD R5, R5, 0x1, -R24 ;  /* 0x0000000105057824 */ /* 0x000fe400078e0a18 */
[----:B------:R-:W-:Y:S01]  /*16360*/  IMAD.HI.U32 R3, R3, R7, R2 ;  /* 0x0000000703037227 */ /* 0x000fe200078e0002 */
[----:B------:R-:W-:-:S02]  /*16370*/  IABS R7, R4 ;  /* 0x0000000400077213 */ /* 0x000fc40000000000 */
        /* <DEDUP_REMOVED lines=17> */
[----:B------:R-:W-:-:S03]  /*16490*/  IMAD R4, R4, R9, R5 ;  /* 0x0000000904047224 */ /* 0x000fc600078e0205 */
[----:B------:R-:W-:-:S04]  /*164a0*/  VIADDMNMX R0, R3, R0, R6, PT ;  /* 0x0000000003007246 */ /* 0x000fc80003800106 */
[----:B------:R-:W-:-:S04]  /*164b0*/  IABS R6, R0 ;  /* 0x0000000000067213 */ /* 0x000fc80000000000 */
[----:B------:R-:W1:Y:S08]  /*164c0*/  I2F.RP R8, R6 ;  /* 0x0000000600087306 */ /* 0x000e700000209400 */
[----:B-1----:R-:W1:Y:S02]  /*164d0*/  MUFU.RCP R8, R8 ;  /* 0x0000000800087308 */ /* 0x002e640000001000 */
[----:B-1----:R-:W-:Y:S01]  /*164e0*/  VIADD R2, R8, 0xffffffe ;  /* 0x0ffffffe08027836 */ /* 0x002fe20000000000 */
[----:B------:R-:W-:-:S05]  /*164f0*/  IABS R8, R4 ;  /* 0x0000000400087213 */ /* 0x000fca0000000000 */
[----:B------:R1:W2:Y:S02]  /*16500*/  F2I.FTZ.U32.TRUNC.NTZ R3, R2 ;  /* 0x0000000200037305 */ /* 0x0002a4000021f000 */
[----:B-1----:R-:W-:Y:S02]  /*16510*/  IMAD.MOV.U32 R2, RZ, RZ, RZ ;  /* 0x000000ffff027224 */ /* 0x002fe400078e00ff */
[----:B--2---:R-:W-:-:S04]  /*16520*/  IMAD.MOV R5, RZ, RZ, -R3 ;  /* 0x000000ffff057224 */ /* 0x004fc800078e0a03 */
[----:B------:R-:W-:-:S04]  /*16530*/  IMAD R5, R5, R6, RZ ;  /* 0x0000000605057224 */ /* 0x000fc800078e02ff */
[----:B------:R-:W-:Y:S01]  /*16540*/  IMAD.HI.U32 R3, R3, R5, R2 ;  /* 0x0000000503037227 */ /* 0x000fe200078e0002 */
[-C--:B------:R-:W-:Y:S02]  /*16550*/  IABS R5, R0.reuse ;  /* 0x0000000000057213 */ /* 0x080fe40000000000 */
[C---:B------:R-:W-:Y:S01]  /*16560*/  LOP3.LUT R2, R4.reuse, R0, RZ, 0x3c, !PT ;  /* 0x0000000004027212 */ /* 0x040fe200078e3cff */
[----:B------:R-:W-:Y:S02]  /*16570*/  IMAD.IADD R4, R4, 0x1, R7 ;  /* 0x0000000104047824 */ /* 0x000fe400078e0207 */
[----:B------:R-:W-:Y:S01]  /*16580*/  IMAD.MOV R5, RZ, RZ, -R5 ;  /* 0x000000ffff057224 */ /* 0x000fe200078e0a05 */
[----:B------:R-:W-:Y:S01]  /*16590*/  ISETP.GE.AND P2, PT, R2, RZ, PT ;  /* 0x000000ff0200720c */ /* 0x000fe20003f46270 */
[----:B------:R-:W-:-:S04]  /*165a0*/  IMAD.HI.U32 R3, R3, R8, RZ ;  /* 0x0000000803037227 */ /* 0x000fc800078e00ff */
[----:B------:R-:W-:-:S05]  /*165b0*/  IMAD R5, R3, R5, R8 ;  /* 0x0000000503057224 */ /* 0x000fca00078e0208 */
[----:B------:R-:W-:-:S13]  /*165c0*/  ISETP.GT.U32.AND P1, PT, R6, R5, PT ;  /* 0x000000050600720c */ /* 0x000fda0003f24070 */
[----:B------:R-:W-:Y:S02]  /*165d0*/  @!P1 IMAD.IADD R5, R5, 0x1, -R6 ;  /* 0x0000000105059824 */ /* 0x000fe400078e0a06 */
[----:B------:R-:W-:Y:S01]  /*165e0*/  @!P1 VIADD R3, R3, 0x1 ;  /* 0x0000000103039836 */ /* 0x000fe20000000000 */
[----:B------:R-:W-:Y:S02]  /*165f0*/  ISETP.NE.AND P1, PT, R0, RZ, PT ;  /* 0x000000ff0000720c */ /* 0x000fe40003f25270 */
[----:B------:R-:W-:-:S13]  /*16600*/  ISETP.GE.U32.AND P0, PT, R5, R6, PT ;  /* 0x000000060500720c */ /* 0x000fda0003f06070 */
[----:B------:R-:W-:-:S04]  /*16610*/  @P0 VIADD R3, R3, 0x1 ;  /* 0x0000000103030836 */ /* 0x000fc80000000000 */
[----:B------:R-:W-:Y:S01]  /*16620*/  @!P2 IMAD.MOV R3, RZ, RZ, -R3 ;  /* 0x000000ffff03a224 */ /* 0x000fe200078e0a03 */
[----:B------:R-:W-:Y:S01]  /*16630*/  @!P1 LOP3.LUT R3, RZ, R0, RZ, 0x33, !PT ;  /* 0x00000000ff039212 */ /* 0x000fe200078e33ff */
[----:B------:R-:W-:-:S04]  /*16640*/  IMAD.MOV R0, RZ, RZ, -R0 ;  /* 0x000000ffff007224 */ /* 0x000fc800078e0a00 */
[----:B------:R-:W-:-:S05]  /*16650*/  IMAD R0, R3, R0, R4 ;  /* 0x0000000003007224 */ /* 0x000fca00078e0204 */
[----:B------:R-:W-:Y:S02]  /*16660*/  R2UR UR36, R0 ;  /* 0x00000000002472ca */ /* 0x000fe400000e0000 */
[----:B------:R-:W-:-:S05]  /*16670*/  LOP3.LUT R0, RZ, R3, RZ, 0x33, !PT ;  /* 0x00000003ff007212 */ /* 0x000fca00078e33ff */
[----:B------:R-:W-:Y:S01]  /*16680*/  IMAD.IADD R25, R25, 0x1, R0 ;  /* 0x0000000119197824 */ /* 0x000fe200078e0200 */
[----:B------:R-:W-:Y:S07]  /*16690*/  BRA `(.L_x_1073) ;  /* 0x0000000000107947 */ /* 0x000fee0003800000 */
.L_x_1068:
[----:B------:R-:W-:Y:S01]  /*166a0*/  IMAD.MOV.U32 R24, RZ, RZ, R5 ;  /* 0x000000ffff187224 */ /* 0x000fe200078e0005 */
[----:B------:R-:W-:Y:S01]  /*166b0*/  ULDC UR44, c[0x0][0xc3c] ;  /* 0x00030f00002c7ab9 */ /* 0x000fe20000000800 */
[----:B------:R-:W-:Y:S01]  /*166c0*/  IMAD.MOV.U32 R25, RZ, RZ, RZ ;  /* 0x000000ffff197224 */ /* 0x000fe200078e00ff */
[----:B------:R-:W-:-:S06]  /*166d0*/  UMOV UR36, URZ ;  /* 0x0000003f00247c82 */ /* 0x000fcc0008000000 */
.L_x_1073:
[----:B------:R-:W1:Y:S01]  /*166e0*/  S2R R0, SR_TID.X ;  /* 0x0000000000007919 */ /* 0x000e620000002100 */
[----:B------:R-:W-:Y:S02]  /*166f0*/  IMAD.U32 R6, RZ, RZ, UR36 ;  /* 0x00000024ff067e24 */ /* 0x000fe4000f8e00ff */
[----:B------:R-:W-:Y:S01]  /*16700*/  IMAD.U32 R7, RZ, RZ, UR44 ;  /* 0x0000002cff077e24 */ /* 0x000fe2000f8e00ff */
[----:B------:R-:W-:Y:S01]  /*16710*/  BAR.SYNC.DEFER_BLOCKING 0x4, 0x200 ;  /* 0x0108000000007b1d */ /* 0x000fe20000010000 */
[----:B------:R-:W-:Y:S02]  /*16720*/  IMAD.MOV.U32 R4, RZ, RZ, R24 ;  /* 0x000000ffff047224 */ /* 0x000fe400078e0018 */
[----:B------:R-:W-:Y:S01]  /*16730*/  IMAD.MOV.U32 R5, RZ, RZ, R25 ;  /* 0x000000ffff057224 */ /* 0x000fe200078e0019 */
[----:B-1----:R-:W-:-:S04]  /*16740*/  LOP3.LUT R0, R0, 0x1f, RZ, 0xc0, !PT ;  /* 0x0000001f00007812 */ /* 0x002fc800078ec0ff */
[----:B------:R-:W-:-:S13]  /*16750*/  ISETP.NE.AND P0, PT, R0, RZ, PT ;  /* 0x000000ff0000720c */ /* 0x000fda0003f05270 */
[----:B------:R-:W1:Y:S01]  /*16760*/  @!P0 S2R R3, SR_CgaCtaId ;  /* 0x0000000000038919 */ /* 0x000e620000008800 */
[----:B------:R-:W-:-:S04]  /*16770*/  @!P0 MOV R0, 0x400 ;  /* 0x0000040000008802 */ /* 0x000fc80000000f00 */
[----:B-1----:R-:W-:-:S05]  /*16780*/  @!P0 LEA R17, R3, R0, 0x18 ;  /* 0x0000000003118211 */ /* 0x002fca00078ec0ff */
[----:B------:R1:W-:Y:S01]  /*16790*/  @!P0 STS.128 [R17+0x19cd0], R4 ;  /* 0x019cd00411008388 */ /* 0x0003e20000000c00 */
[----:B------:R-:W-:Y:S06]  /*167a0*/  BAR.ARV 0x5, 0x200 ;  /* 0x0148000000007b1d */ /* 0x000fec0000002000 */
.L_x_1066:
[----:B------:R-:W-:Y:S02]  /*167b0*/  ULDC UR4, c[0x0][0xc3c] ;  /* 0x00030f0000047ab9 */ /* 0x000fe40000000800 */
[----:B------:R-:W-:-:S06]  /*167c0*/  UISETP.GE.AND UP0, UPT, UR44, UR4, UPT ;  /* 0x000000042c00728c */ /* 0x000fcc000bf06270 */
[----:B------:R-:W-:-:S13]  /*167d0*/  PLOP3.LUT P0, PT, PT, PT, UP0, 0x80, 0x0 ;  /* 0x000000000000781c */ /* 0x000fda0003f0f008 */
[----:B------:R-:W-:Y:S05]  /*167e0*/  @!P0 BRA `(.L_x_1074) ;  /* 0xffffffb8006c8947 */ /* 0x000fea000383ffff */
.L_x_995:
[----:B------:R-:W2:Y:S01]  /*167f0*/  LDL.LU R0, [R1+0xc] ;  /* 0x00000c0001007983 */ /* 0x000ea20000300800 */
[----:B------:R-:W-:Y:S01]  /*16800*/  BSSY B0, `(.L_x_1075) ;  /* 0x000000b000007945 */ /* 0x000fe20003800000 */
[----:B01----:R-:W0:Y:S01]  /*16810*/  S2R R5, SR_CgaCtaId ;  /* 0x0000000000057919 */ /* 0x003e220000008800 */
        /* <DEDUP_REMOVED lines=9> */
.L_x_1113:
[----:B------:R-:W-:Y:S05]  /*168b0*/  BSYNC B0 ;  /* 0x0000000000007941 */ /* 0x000fea0003800000 */
.L_x_1075:
[----:B------:R-:W-:-:S03]  /*168c0*/  UMOV UR4, 0xffffffff ;  /* 0xffffffff00047882 */ /* 0x000fc60000000000 */
[----:B------:R-:W-:Y:S05]  /*168d0*/  BRA.DIV UR4, `(.L_x_1077) ;  /* 0x0000000e04a07947 */ /* 0x000fea000b800000 */
[----:B0-----:R-:W0:Y:S02]  /*168e0*/  S2R R0, SR_TID.X ;  /* 0x0000000000007919 */ /* 0x001e240000002100 */
[----:B0-----:R-:W-:-:S04]  /*168f0*/  SHF.R.U32.HI R0, RZ, 0x5, R0 ;  /* 0x00000005ff007819 */ /* 0x001fc80000011600 */
[----:B------:R-:W-:-:S05]  /*16900*/  LOP3.LUT R0, R0, 0x3, RZ, 0xc0, !PT ;  /* 0x0000000300007812 */ /* 0x000fca00078ec0ff */
[----:B------:R0:W1:Y:S02]  /*16910*/  SHFL.IDX PT, R14, R0, RZ, 0x1f ;  /* 0x00001fff000e7589 */ /* 0x00006400000e0000 */
.L_x_1116:
[----:B-1----:R-:W-:Y:S01]  /*16920*/  ISETP.NE.AND P0, PT, R14, RZ, PT ;  /* 0x000000ff0e00720c */ /* 0x002fe20003f05270 */
[----:B------:R-:W-:-:S12]  /*16930*/  BSSY B0, `(.L_x_1078) ;  /* 0x000002b000007945 */ /* 0x000fd80003800000 */
[----:B------:R-:W-:Y:S05]  /*16940*/  @P0 BRA `(.L_x_1079) ;  /* 0x0000000000a40947 */ /* 0x000fea0003800000 */
[----:B------:R-:W-:-:S03]  /*16950*/  UMOV UR4, 0xffffffff ;  /* 0xffffffff00047882 */ /* 0x000fc60000000000 */
[----:B------:R-:W-:Y:S05]  /*16960*/  BRA.DIV UR4, `(.L_x_1080) ;  /* 0x0000000e04b07947 */ /* 0x000fea000b800000 */
[----:B------:R-:W-:-:S13]  /*16970*/  ELECT P6, URZ, PT ;  /* 0x00000000003f782f */ /* 0x000fda00038c0000 */
.L_x_1119:
[----:B------:R-:W-:Y:S05]  /*16980*/  @!P6 BRA `(.L_x_1079) ;  /* 0x000000000094e947 */ /* 0x000fea0003800000 */
[----:B------:R-:W-:-:S06]  /*16990*/  ULOP3.LUT UR4, UR38, 0x2, URZ, 0xfc, !UPT ;  /* 0x0000000226047892 */ /* 0x000fcc000f8efc3f */
[----:B0-----:R-:W-:-:S05]  /*169a0*/  IMAD.U32 R0, RZ, RZ, UR4 ;  /* 0x00000004ff007e24 */ /* 0x001fca000f8e00ff */
[----:B------:R-:W-:-:S13]  /*169b0*/  ISETP.NE.AND P0, PT, R0, 0x3, PT ;  /* 0x000000030000780c */ /* 0x000fda0003f05270 */
[----:B------:R-:W-:Y:S05]  /*169c0*/  @!P0 BRA `(.L_x_1081) ;  /* 0x0000000000048947 */ /* 0x000fea0003800000 */
[----:B------:R-:W-:Y:S01]  /*169d0*/  BPT.TRAP 0x1 ;  /* 0x000000040000795c */ /* 0x000fe20000300000 */
.L_x_1081:
        /* <DEDUP_REMOVED lines=12> */
.L_x_1120:
[----:B------:R-:W1:Y:S02]  /*16aa0*/  SYNCS.PHASECHK.TRANS64.TRYWAIT P1, [R3+URZ], R0 ;  /* 0x00000000030075a7 */ /* 0x000e64000802017f */
[----:B-1----:R-:W-:Y:S05]  /*16ab0*/  @!P1 BRA `(.L_x_1083) ;  /* 0x0000000c00909947 */ /* 0x002fea0003800000 */
.L_x_1121:
[----:B------:R-:W-:Y:S05]  /*16ac0*/  @!P0 BRA `(.L_x_1084) ;  /* 0x0000000000048947 */ /* 0x000fea0003800000 */
[----:B------:R-:W-:Y:S01]  /*16ad0*/  BPT.TRAP 0x1 ;  /* 0x000000040000795c */ /* 0x000fe20000300000 */
.L_x_1084:
[----:B-1----:R-:W-:-:S04]  /*16ae0*/  IMAD R3, R18, 0x8, R9 ;  /* 0x0000000812037824 */ /* 0x002fc800078e0209 */
[----:B------:R-:W1:Y:S02]  /*16af0*/  SYNCS.PHASECHK.TRANS64.TRYWAIT P1, [R3+URZ+0x19c60], R2 ;  /* 0x019c6002030075a7 */ /* 0x000e64000802017f */
[----:B-1----:R-:W-:Y:S05]  /*16b00*/  @!P1 BRA `(.L_x_1085) ;  /* 0x0000000c00909947 */ /* 0x002fea0003800000 */
.L_x_1122:
[----:B------:R-:W-:Y:S05]  /*16b10*/  @!P0 BRA `(.L_x_1086) ;  /* 0x0000000000048947 */ /* 0x000fea0003800000 */
[----:B------:R-:W-:Y:S01]  /*16b20*/  BPT.TRAP 0x1 ;  /* 0x000000040000795c */ /* 0x000fe20000300000 */
.L_x_1086:
[----:B------:R-:W-:-:S04]  /*16b30*/  IMAD R5, R4, 0x8, R9 ;  /* 0x0000000804057824 */ /* 0x000fc800078e0209 */
[----:B------:R-:W2:Y:S02]  /*16b40*/  SYNCS.PHASECHK.TRANS64.TRYWAIT P1, [R5+URZ+0x19c60], R0 ;  /* 0x019c6000050075a7 */ /* 0x000ea4000802017f */
[----:B--2---:R-:W-:Y:S05]  /*16b50*/  @!P1 BRA `(.L_x_1087) ;  /* 0x0000000c00909947 */ /* 0x004fea0003800000 */
.L_x_1123:
[----:B------:R-:W-:Y:S05]  /*16b60*/  @!P0 BRA `(.L_x_1088) ;  /* 0x0000000000048947 */ /* 0x000fea0003800000 */
[----:B------:R-:W-:Y:S01]  /*16b70*/  BPT.TRAP 0x1 ;  /* 0x000000040000795c */ /* 0x000fe20000300000 */
.L_x_1088:
[----:B------:R-:W3:Y:S02]  /*16b80*/  SYNCS.PHASECHK.TRANS64.TRYWAIT P0, [R3+URZ+0x19c80], R2 ;  /* 0x019c8002030075a7 */ /* 0x000ee4000800017f */
[----:B---3--:R-:W-:Y:S05]  /*16b90*/  @!P0 BRA `(.L_x_1089) ;  /* 0x0000000c00948947 */ /* 0x008fea0003800000 */
.L_x_1090:
[----:B----4-:R4:W0:Y:S02]  /*16ba0*/  SYNCS.PHASECHK.TRANS64.TRYWAIT P0, [R5+URZ+0x19c80], R0 ;  /* 0x019c8000050075a7 */ /* 0x010824000800017f */
[----:B0-----:R-:W-:Y:S05]  /*16bb0*/  @!P0 NANOSLEEP.SYNCS 0x989680 ;  /* 0x009896800000895d */ /* 0x001fea0003900000 */
[----:B------:R-:W0:Y:S02]  /*16bc0*/  @!P0 SYNCS.PHASECHK.TRANS64 P0, [R5+URZ+0x19c80], R0 ;  /* 0x019c8000050085a7 */ /* 0x000e24000800007f */
[----:B0-----:R-:W-:Y:S05]  /*16bd0*/  @!P0 BRA `(.L_x_1090) ;  /* 0xfffffffc00f08947 */ /* 0x001fea000383ffff */
.L_x_1079:
[----:B------:R-:W-:Y:S05]  /*16be0*/  BSYNC B0 ;  /* 0x0000000000007941 */ /* 0x000fea0003800000 */
.L_x_1078:
[----:B------:R-:W-:Y:S05]  /*16bf0*/  EXIT ;  /* 0x000000000000794d */ /* 0x000fea0003800000 */
.L_x_901:
[----:B0-----:R-:W-:-:S04]  /*16c00*/  IMAD.U32 R3, RZ, RZ, UR46 ;  /* 0x0000002eff037e24 */ /* 0x001fc8000f8e00ff */
[----:B------:R0:W1:Y:S03]  /*16c10*/  SYNCS.PHASECHK.TRANS64.TRYWAIT P1, [R3+URZ+0x19c00], R6 ;  /* 0x019c0006030075a7 */ /* 0x000066000802017f */
[----:B-1----:R-:W-:Y:S05]  /*16c20*/  @!P1 NANOSLEEP.SYNCS 0x989680 ;  /* 0x009896800000995d */ /* 0x002fea0003900000 */
[----:B------:R-:W1:Y:S02]  /*16c30*/  @!P1 SYNCS.PHASECHK.TRANS64 P1, [R3+URZ+0x19c00], R6 ;  /* 0x019c0006030095a7 */ /* 0x000e64000802007f */
[----:B-1----:R-:W-:Y:S05]  /*16c40*/  @!P1 BRA `(.L_x_901) ;  /* 0xfffffffc00ec9947 */ /* 0x002fea000383ffff */
[----:B------:R-:W-:Y:S05]  /*16c50*/  BRA `(.L_x_1091) ;  /* 0xfffffeb000687947 */ /* 0x000fea000383ffff */
.L_x_905:
[----:B-1----:R1:W2:Y:S02]  /*16c60*/  SYNCS.PHASECHK.TRANS64.TRYWAIT P2, [R90+URZ+0x19c30], R3 ;  /* 0x019c30035a0075a7 */ /* 0x0022a4000804017f */
[----:B--2---:R-:W-:Y:S05]  /*16c70*/  @!P2 NANOSLEEP.SYNCS 0x989680 ;  /* 0x009896800000a95d */ /* 0x004fea0003900000 */
[----:B------:R-:W2:Y:S02]  /*16c80*/  @!P2 SYNCS.PHASECHK.TRANS64 P2, [R90+URZ+0x19c30], R3 ;  /* 0x019c30035a00a5a7 */ /* 0x000ea4000804007f */
[----:B--2---:R-:W-:Y:S05]  /*16c90*/  @!P2 BRA `(.L_x_905) ;  /* 0xfffffffc00f0a947 */ /* 0x004fea000383ffff */
[----:B------:R-:W-:Y:S05]  /*16ca0*/  BRA `(.L_x_904) ;  /* 0xfffffeb0008c7947 */ /* 0x000fea000383ffff */
.L_x_921:
[----:B-1----:R-:W-:-:S04]  /*16cb0*/  IMAD.U32 R8, RZ, RZ, UR24 ;  /* 0x00000018ff087e24 */ /* 0x002fc8000f8e00ff */
[----:B------:R1:W2:Y:S03]  /*16cc0*/  SYNCS.PHASECHK.TRANS64.TRYWAIT P2, [R8+URZ+0x19c30], R7 ;  /* 0x019c3007080075a7 */ /* 0x0002a6000804017f */
[----:B--2---:R-:W-:Y:S05]  /*16cd0*/  @!P2 NANOSLEEP.SYNCS 0x989680 ;  /* 0x009896800000a95d */ /* 0x004fea0003900000 */
[----:B------:R-:W2:Y:S02]  /*16ce0*/  @!P2 SYNCS.PHASECHK.TRANS64 P2, [R8+URZ+0x19c30], R7 ;  /* 0x019c30070800a5a7 */ /* 0x000ea4000804007f */
[----:B--2---:R-:W-:Y:S05]  /*16cf0*/  @!P2 BRA `(.L_x_921) ;  /* 0xfffffffc00eca947 */ /* 0x004fea000383ffff */
[----:B------:R-:W-:Y:S05]  /*16d00*/  BRA `(.L_x_920) ;  /* 0xfffffee800f07947 */ /* 0x000fea000383ffff */
.L_x_925:
[----:B-1----:R-:W-:-:S04]  /*16d10*/  IMAD.U32 R8, RZ, RZ, UR11 ;  /* 0x0000000bff087e24 */ /* 0x002fc8000f8e00ff */
[----:B------:R1:W2:Y:S03]  /*16d20*/  SYNCS.PHASECHK.TRANS64.TRYWAIT P2, [R8+URZ+0x19c50], R7 ;  /* 0x019c5007080075a7 */ /* 0x0002a6000804017f */
[----:B--2---:R-:W-:Y:S05]  /*16d30*/  @!P2 NANOSLEEP.SYNCS 0x989680 ;  /* 0x009896800000a95d */ /* 0x004fea0003900000 */
[----:B------:R-:W2:Y:S02]  /*16d40*/  @!P2 SYNCS.PHASECHK.TRANS64 P2, [R8+URZ+0x19c50], R7 ;  /* 0x019c50070800a5a7 */ /* 0x000ea4000804007f */
[----:B--2---:R-:W-:Y:S05]  /*16d50*/  @!P2 BRA `(.L_x_925) ;  /* 0xfffffffc00eca947 */ /* 0x004fea000383ffff */
[----:B------:R-:W-:Y:S05]  /*16d60*/  BRA `(.L_x_924) ;  /* 0xfffffeec00407947 */ /* 0x000fea000383ffff */
.L_x_943:
[----:B-1----:R-:W-:-:S04]  /*16d70*/  IMAD.U32 R6, RZ, RZ, UR22 ;  /* 0x00000016ff067e24 */ /* 0x002fc8000f8e00ff */
[----:B------:R1:W2:Y:S03]  /*16d80*/  SYNCS.PHASECHK.TRANS64.TRYWAIT P2, [R6+URZ+0x19c30], R5 ;  /* 0x019c3005060075a7 */ /* 0x0002a6000804017f */
[----:B--2---:R-:W-:Y:S05]  /*16d90*/  @!P2 NANOSLEEP.SYNCS 0x989680 ;  /* 0x009896800000a95d */ /* 0x004fea0003900000 */
[----:B------:R-:W2:Y:S02]  /*16da0*/  @!P2 SYNCS.PHASECHK.TRANS64 P2, [R6+URZ+0x19c30], R5 ;  /* 0x019c30050600a5a7 */ /* 0x000ea4000804007f */
[----:B--2---:R-:W-:Y:S05]  /*16db0*/  @!P2 BRA `(.L_x_943) ;  /* 0xfffffffc00eca947 */ /* 0x004fea000383ffff */
[----:B------:R-:W-:Y:S05]  /*16dc0*/  BRA `(.L_x_942) ;  /* 0xffffff2000947947 */ /* 0x000fea000383ffff */
.L_x_947:
[----:B-1----:R-:W-:-:S04]  /*16dd0*/  IMAD.U32 R6, RZ, RZ, UR14 ;  /* 0x0000000eff067e24 */ /* 0x002fc8000f8e00ff */
[----:B------:R1:W2:Y:S03]  /*16de0*/  SYNCS.PHASECHK.TRANS64.TRYWAIT P2, [R6+URZ+0x19c50], R5 ;  /* 0x019c5005060075a7 */ /* 0x0002a6000804017f */
[----:B--2---:R-:W-:Y:S05]  /*16df0*/  @!P2 NANOSLEEP.SYNCS 0x989680 ;  /* 0x009896800000a95d */ /* 0x004fea0003900000 */
[----:B------:R-:W2:Y:S02]  /*16e00*/  @!P2 SYNCS.PHASECHK.TRANS64 P2, [R6+URZ+0x19c50], R5 ;  /* 0x019c50050600a5a7 */ /* 0x000ea4000804007f */
[----:B--2---:R-:W-:Y:S05]  /*16e10*/  @!P2 BRA `(.L_x_947) ;  /* 0xfffffffc00eca947 */ /* 0x004fea000383ffff */
[----:B------:R-:W-:Y:S05]  /*16e20*/  BRA `(.L_x_946) ;  /* 0xffffff2000e47947 */ /* 0x000fea000383ffff */
.L_x_954:
[----:B-1----:R-:W-:-:S04]  /*16e30*/  IMAD.U32 R6, RZ, RZ, UR23 ;  /* 0x00000017ff067e24 */ /* 0x002fc8000f8e00ff */
[----:B------:R1:W2:Y:S03]  /*16e40*/  SYNCS.PHASECHK.TRANS64.TRYWAIT P2, [R6+URZ+0x19c30], R5 ;  /* 0x019c3005060075a7 */ /* 0x0002a6000804017f */
[----:B--2---:R-:W-:Y:S05]  /*16e50*/  @!P2 NANOSLEEP.SYNCS 0x989680 ;  /* 0x009896800000a95d */ /* 0x004fea0003900000 */
[----:B------:R-:W2:Y:S02]  /*16e60*/  @!P2 SYNCS.PHASECHK.TRANS64 P2, [R6+URZ+0x19c30], R5 ;  /* 0x019c30050600a5a7 */ /* 0x000ea4000804007f */
[----:B--2---:R-:W-:Y:S05]  /*16e70*/  @!P2 BRA `(.L_x_954) ;  /* 0xfffffffc00eca947 */ /* 0x004fea000383ffff */
[----:B------:R-:W-:Y:S05]  /*16e80*/  BRA `(.L_x_953) ;  /* 0xffffff4400647947 */ /* 0x000fea000383ffff */
.L_x_958:
[----:B-1----:R-:W-:-:S04]  /*16e90*/  IMAD.U32 R6, RZ, RZ, UR11 ;  /* 0x0000000bff067e24 */ /* 0x002fc8000f8e00ff */
[----:B------:R1:W2:Y:S03]  /*16ea0*/  SYNCS.PHASECHK.TRANS64.TRYWAIT P2, [R6+URZ+0x19c50], R5 ;  /* 0x019c5005060075a7 */ /* 0x0002a6000804017f */
[----:B--2---:R-:W-:Y:S05]  /*16eb0*/  @!P2 NANOSLEEP.SYNCS 0x989680 ;  /* 0x009896800000a95d */ /* 0x004fea0003900000 */
[----:B------:R-:W2:Y:S02]  /*16ec0*/  @!P2 SYNCS.PHASECHK.TRANS64 P2, [R6+URZ+0x19c50], R5 ;  /* 0x019c50050600a5a7 */ /* 0x000ea4000804007f */
[----:B--2---:R-:W-:Y:S05]  /*16ed0*/  @!P2 BRA `(.L_x_958) ;  /* 0xfffffffc00eca947 */ /* 0x004fea000383ffff */
[----:B------:R-:W-:Y:S05]  /*16ee0*/  BRA `(.L_x_957) ;  /* 0xffffff4400b47947 */ /* 0x000fea000383ffff */
.L_x_972:
[----:B-1----:R-:W-:-:S04]  /*16ef0*/  IMAD.U32 R7, RZ, RZ, UR14 ;  /* 0x0000000eff077e24 */ /* 0x002fc8000f8e00ff */
[----:B------:R1:W2:Y:S03]  /*16f00*/  SYNCS.PHASECHK.TRANS64.TRYWAIT P1, [R7+URZ+0x19c50], R0 ;  /* 0x019c5000070075a7 */ /* 0x0002a6000802017f */
[----:B--2---:R-:W-:Y:S05]  /*16f10*/  @!P1 NANOSLEEP.SYNCS 0x989680 ;  /* 0x009896800000995d */ /* 0x004fea0003900000 */
[----:B------:R-:W2:Y:S02]  /*16f20*/  @!P1 SYNCS.PHASECHK.TRANS64 P1, [R7+URZ+0x19c50], R0 ;  /* 0x019c5000070095a7 */ /* 0x000ea4000802007f */
[----:B--2---:R-:W-:Y:S05]  /*16f30*/  @!P1 BRA `(.L_x_972) ;  /* 0xfffffffc00ec9947 */ /* 0x004fea000383ffff */
[----:B------:R-:W-:Y:S05]  /*16f40*/  BRA `(.L_x_971) ;  /* 0xffffff7800247947 */ /* 0x000fea000383ffff */
.L_x_1016:
[----:B------:R-:W-:Y:S02]  /*16f50*/  IMAD.MOV.U32 R13, RZ, RZ, R20 ;  /* 0x000000ffff0d7224 */ /* 0x000fe400078e0014 */
[----:B------:R-:W-:Y:S02]  /*16f60*/  IMAD.MOV.U32 R12, RZ, RZ, RZ ;  /* 0x000000ffff0c7224 */ /* 0x000fe400078e00ff */
[----:B------:R-:W-:Y:S02]  /*16f70*/  IMAD.MOV.U32 R11, RZ, RZ, 0x1f ;  /* 0x0000001fff0b7424 */ /* 0x000fe400078e00ff */
[----:B------:R-:W-:-:S07]  /*16f80*/  IMAD.MOV.U32 R15, RZ, RZ, -0x1 ;  /* 0xffffffffff0f7424 */ /* 0x000fce00078e00ff */
[----:B------:R-:W-:Y:S05]  /*16f90*/  WARPSYNC.COLLECTIVE R15, `(.L_x_1092) ;  /* 0x000000000f087348 */ /* 0x000fea0003c00000 */
[----:B------:R0:W1:Y:S02]  /*16fa0*/  SHFL.IDX P6, R14, R13, R12, R11 ;  /* 0x0000000c0d0e7389 */ /* 0x00006400000c000b */
[----:B01----:R-:W-:Y:S01]  /*16fb0*/  ENDCOLLECTIVE ;  /* 0x000000000000791b */ /* 0x003fe20003800000 */
.L_x_1092:
[----:B------:R-:W-:Y:S05]  /*16fc0*/  BRA `(.L_x_1093) ;  /* 0xffffffc000e07947 */ /* 0x000fea000383ffff */
.L_x_1018:
[----:B------:R-:W-:Y:S01]  /*16fd0*/  BSSY B0, `(.L_x_1094) ;  /* 0x0000006000007945 */ /* 0x000fe20003800000 */
[----:B------:R-:W-:-:S07]  /*16fe0*/  IMAD.MOV.U32 R15, RZ, RZ, -0x1 ;  /* 0xffffffffff0f7424 */ /* 0x000fce00078e00ff */
[----:B0-----:R-:W-:Y:S05]  /*16ff0*/  WARPSYNC.COLLECTIVE R15, `(.L_x_1095) ;  /* 0x000000000f0c7348 */ /* 0x001fea0003c00000 */
[----:B------:R-:W-:Y:S02]  /*17000*/  ELECT P6, UR62, PT ;  /* 0x00000000003e782f */ /* 0x000fe400038c0000 */
[----:B------:R-:W-:Y:S01]  /*17010*/  MOV R14, UR62 ;  /* 0x0000003e000e7c02 */ /* 0x000fe20008000f00 */
[----:B0-----:R-:W-:Y:S10]  /*17020*/  ENDCOLLECTIVE ;  /* 0x000000000000791b */ /* 0x001ff40003800000 */
.L_x_1095:
[----:B------:R-:W-:Y:S05]  /*17030*/  BSYNC B0 ;  /* 0x0000000000007941 */ /* 0x000fea0003800000 */
.L_x_1094:
[----:B------:R-:W-:Y:S05]  /*17040*/  BRA `(.L_x_1096) ;  /* 0xffffffc000e87947 */ /* 0x000fea000383ffff */
.L_x_1020:
[----:B-1----:R1:W2:Y:S02]  /*17050*/  SYNCS.PHASECHK.TRANS64.TRYWAIT P0, [R3+URZ+0x19c80], R2 ;  /* 0x019c8002030075a7 */ /* 0x0022a4000800017f */
[----:B--2---:R-:W-:Y:S05]  /*17060*/  @!P0 NANOSLEEP.SYNCS 0x989680 ;  /* 0x009896800000895d */ /* 0x004fea0003900000 */
[----:B------:R-:W2:Y:S02]  /*17070*/  @!P0 SYNCS.PHASECHK.TRANS64 P0, [R3+URZ+0x19c80], R2 ;  /* 0x019c8002030085a7 */ /* 0x000ea4000800007f */
[----:B--2---:R-:W-:Y:S05]  /*17080*/  @!P0 BRA `(.L_x_1020) ;  /* 0xfffffffc00f08947 */ /* 0x004fea000383ffff */
[----:B------:R-:W-:Y:S05]  /*17090*/  BRA `(.L_x_1097) ;  /* 0xffffffc400447947 */ /* 0x000fea000383ffff */
.L_x_1022:
[----:B--2---:R2:W3:Y:S02]  /*170a0*/  SYNCS.PHASECHK.TRANS64.TRYWAIT P0, [R3+URZ+0x19c40], R2 ;  /* 0x019c4002030075a7 */ /* 0x0044e4000800017f */
[----:B---3--:R-:W-:Y:S05]  /*170b0*/  @!P0 NANOSLEEP.SYNCS 0x989680 ;  /* 0x009896800000895d */ /* 0x008fea0003900000 */
[----:B------:R-:W3:Y:S02]  /*170c0*/  @!P0 SYNCS.PHASECHK.TRANS64 P0, [R3+URZ+0x19c40], R2 ;  /* 0x019c4002030085a7 */ /* 0x000ee4000800007f */
[----:B---3--:R-:W-:Y:S05]  /*170d0*/  @!P0 BRA `(.L_x_1022) ;  /* 0xfffffffc00f08947 */ /* 0x008fea000383ffff */
[----:B------:R-:W-:Y:S05]  /*170e0*/  BRA `(.L_x_1098) ;  /* 0xffffffc400c87947 */ /* 0x000fea000383ffff */
.L_x_1026:
[----:B------:R-:W-:Y:S01]  /*170f0*/  IMAD.MOV.U32 R13, RZ, RZ, R4 ;  /* 0x000000ffff0d7224 */ /* 0x000fe200078e0004 */
[----:B------:R-:W-:Y:S01]  /*17100*/  LOP3.LUT R7, R7, 0x7f, RZ, 0xc0, !PT ;  /* 0x0000007f07077812 */ /* 0x000fe200078ec0ff */
[----:B------:R-:W-:Y:S02]  /*17110*/  IMAD.MOV.U32 R12, RZ, RZ, RZ ;  /* 0x000000ffff0c7224 */ /* 0x000fe400078e00ff */
[----:B------:R-:W-:Y:S01]  /*17120*/  IMAD.MOV.U32 R11, RZ, RZ, 0x1e1f ;  /* 0x00001e1fff0b7424 */ /* 0x000fe200078e00ff */
[----:B------:R-:W-:Y:S01]  /*17130*/  SHF.R.U32.HI R7, RZ, 0x1, R7 ;  /* 0x00000001ff077819 */ /* 0x000fe20000011607 */
[----:B------:R-:W-:Y:S02]  /*17140*/  IMAD.MOV.U32 R15, RZ, RZ, -0x1 ;  /* 0xffffffffff0f7424 */ /* 0x000fe400078e00ff */
[----:B------:R-:W-:Y:S02]  /*17150*/  IMAD R5, R9, UR42, RZ ;  /* 0x0000002a09057c24 */ /* 0x000fe4000f8e02ff */
[----:B------:R-:W-:-:S07]  /*17160*/  IMAD.IADD R7, R7, 0x1, R10 ;  /* 0x0000000107077824 */ /* 0x000fce00078e020a */
[----:B-----5:R-:W-:Y:S05]  /*17170*/  WARPSYNC.COLLECTIVE R15, `(.L_x_1099) ;  /* 0x000000000f087348 */ /* 0x020fea0003c00000 */
[----:B------:R0:W1:Y:S02]  /*17180*/  SHFL.IDX P6, R14, R13, R12, R11 ;  /* 0x0000000c0d0e7389 */ /* 0x00006400000c000b */
[----:B01---5:R-:W-:Y:S01]  /*17190*/  ENDCOLLECTIVE ;  /* 0x000000000000791b */ /* 0x023fe20003800000 */
.L_x_1099:
[----:B------:R-:W-:Y:S01]  /*171a0*/  ISETP.GE.AND P4, PT, R7, R5, PT ;  /* 0x000000050700720c */ /* 0x000fe20003f86270 */
[----:B------:R-:W-:Y:S02]  /*171b0*/  IMAD.MOV.U32 R13, RZ, RZ, R0 ;  /* 0x000000ffff0d7224 */ /* 0x000fe400078e0000 */
[----:B------:R-:W-:-:S10]  /*171c0*/  IMAD.MOV.U32 R2, RZ, RZ, R14 ;  /* 0x000000ffff027224 */ /* 0x000fd400078e000e */
[----:B------:R-:W-:Y:S05]  /*171d0*/  WARPSYNC.COLLECTIVE R15, `(.L_x_1100) ;  /* 0x000000000f087348 */ /* 0x000fea0003c00000 */
[----:B------:R0:W1:Y:S02]  /*171e0*/  SHFL.IDX P6, R14, R13, R12, R11 ;  /* 0x0000000c0d0e7389 */ /* 0x00006400000c000b */
[----:B01----:R-:W-:Y:S01]  /*171f0*/  ENDCOLLECTIVE ;  /* 0x000000000000791b */ /* 0x003fe20003800000 */
.L_x_1100:
[----:B------:R-:W-:Y:S02]  /*17200*/  IMAD.MOV.U32 R13, RZ, RZ, R4 ;  /* 0x000000ffff0d7224 */ /* 0x000fe400078e0004 */
[----:B------:R-:W-:Y:S02]  /*17210*/  IMAD.MOV.U32 R12, RZ, RZ, 0x1 ;  /* 0x00000001ff0c7424 */ /* 0x000fe400078e00ff */
[----:B------:R-:W-:-:S07]  /*17220*/  IMAD.MOV.U32 R3, RZ, RZ, R14 ;  /* 0x000000ffff037224 */ /* 0x000fce00078e000e */
[----:B------:R-:W-:Y:S05]  /*17230*/  WARPSYNC.COLLECTIVE R15, `(.L_x_1101) ;  /* 0x000000000f087348 */ /* 0x000fea0003c00000 */
[----:B------:R0:W1:Y:S02]  /*17240*/  SHFL.IDX P6, R14, R13, R12, R11 ;  /* 0x0000000c0d0e7389 */ /* 0x00006400000c000b */
[----:B01----:R-:W-:Y:S01]  /*17250*/  ENDCOLLECTIVE ;  /* 0x000000000000791b */ /* 0x003fe20003800000 */
.L_x_1101:
        /* <DEDUP_REMOVED lines=10> */
.L_x_1102:
        /* <DEDUP_REMOVED lines=13> */
.L_x_1103:
[----:B------:R-:W-:-:S13]  /*173d0*/  ISETP.GE.AND P4, PT, R2, R5, PT ;  /* 0x000000050200720c */ /* 0x000fda0003f86270 */
[----:B------:R-:W-:Y:S01]  /*173e0*/  @!P4 IADD3 R9, P3, R21, R0, RZ ;  /* 0x000000001509c210 */ /* 0x000fe20007f7e0ff */
[----:B------:R-:W-:-:S04]  /*173f0*/  IMAD.MOV.U32 R13, RZ, RZ, R8 ;  /* 0x000000ffff0d7224 */ /* 0x000fc800078e0008 */
[----:B------:R-:W-:Y:S02]  /*17400*/  @!P4 IMAD.X R10, RZ, RZ, R4, P3 ;  /* 0x000000ffff0ac224 */ /* 0x000fe400018e0604 */
[----:B------:R-:W-:Y:S02]  /*17410*/  @!P4 IMAD.MOV.U32 R2, RZ, RZ, R9 ;  /* 0x000000ffff02c224 */ /* 0x000fe400078e0009 */
[----:B------:R-:W-:Y:S02]  /*17420*/  @!P4 IMAD.MOV.U32 R3, RZ, RZ, R10 ;  /* 0x000000ffff03c224 */ /* 0x000fe400078e000a */
[----:B------:R-:W-:-:S07]  /*17430*/  IMAD.MOV.U32 R6, RZ, RZ, R14 ;  /* 0x000000ffff067224 */ /* 0x000fce00078e000e */
[----:B------:R-:W-:Y:S05]  /*17440*/  WARPSYNC.COLLECTIVE R15, `(.L_x_1104) ;  /* 0x000000000f087348 */ /* 0x000fea0003c00000 */
[----:B------:R0:W1:Y:S02]  /*17450*/  SHFL.IDX P6, R14, R13, R12, R11 ;  /* 0x0000000c0d0e7389 */ /* 0x00006400000c000b */
[----:B01----:R-:W-:Y:S01]  /*17460*/  ENDCOLLECTIVE ;  /* 0x000000000000791b */ /* 0x003fe20003800000 */
.L_x_1104:
[----:B------:R-:W-:Y:S01]  /*17470*/  @!PT LDS RZ, [RZ] ;  /* 0x00000000fffff984 */ /* 0x000fe20000000800 */
[----:B------:R-:W-:Y:S01]  /*17480*/  @!PT LDS RZ, [RZ] ;  /* 0x00000000fffff984 */ /* 0x000fe20000000800 */
[----:B------:R-:W-:Y:S01]  /*17490*/  @!PT LDS RZ, [RZ] ;  /* 0x00000000fffff984 */ /* 0x000fe20000000800 */
[----:B------:R1:W-:Y:S04]  /*174a0*/  @!P4 LDGSTS.E.BYPASS.LTC128B.128 [R20+0xf800], desc[UR50][R2.64], !P2 ;  /* 0x0f8000000214cfae */ /* 0x0003e8000d101d72 */
[----:B------:R1:W-:Y:S04]  /*174b0*/  @!P4 LDGSTS.E.BYPASS.LTC128B.128 [R20+0x11000], desc[UR50][R2.64+0x20], !P1 ;  /* 0x110000200214cfae */ /* 0x0003e8000c901d72 */
[----:B------:R1:W-:Y:S01]  /*174c0*/  @!P4 LDGSTS.E.BYPASS.LTC128B.128 [R20+0x12800], desc[UR50][R2.64+0x40], !P0 ;  /* 0x128000400214cfae */ /* 0x0003e2000c101d72 */
[----:B------:R-:W-:Y:S05]  /*174d0*/  BRA `(.L_x_1105) ;  /* 0xffffffcc00b07947 */ /* 0x000fea000383ffff */
.L_x_1031:
[----:B0-----:R0:W1:Y:S02]  /*174e0*/  SYNCS.PHASECHK.TRANS64.TRYWAIT P0, [R17+URZ+0x19c20], R0 ;  /* 0x019c2000110075a7 */ /* 0x001064000800017f */
[----:B-1----:R-:W-:Y:S05]  /*174f0*/  @!P0 NANOSLEEP.SYNCS 0x989680 ;  /* 0x009896800000895d */ /* 0x002fea0003900000 */
[----:B------:R-:W1:Y:S02]  /*17500*/  @!P0 SYNCS.PHASECHK.TRANS64 P0, [R17+URZ+0x19c20], R0 ;  /* 0x019c2000110085a7 */ /* 0x000e64000800007f */
[----:B-1----:R-:W-:Y:S05]  /*17510*/  @!P0 BRA `(.L_x_1031) ;  /* 0xfffffffc00f08947 */ /* 0x002fea000383ffff */
[----:B------:R-:W-:Y:S05]  /*17520*/  BRA `(.L_x_1106) ;  /* 0xffffffd000207947 */ /* 0x000fea000383ffff */
.L_x_1037:
[----:B0-----:R0:W1:Y:S02]  /*17530*/  SYNCS.PHASECHK.TRANS64.TRYWAIT P0, [R4+URZ+0x19c80], R2 ;  /* 0x019c8002040075a7 */ /* 0x001064000800017f */
[----:B-1----:R-:W-:Y:S05]  /*17540*/  @!P0 NANOSLEEP.SYNCS 0x989680 ;  /* 0x009896800000895d */ /* 0x002fea0003900000 */
[----:B------:R-:W1:Y:S02]  /*17550*/  @!P0 SYNCS.PHASECHK.TRANS64 P0, [R4+URZ+0x19c80], R2 ;  /* 0x019c8002040085a7 */ /* 0x000e64000800007f */
[----:B-1----:R-:W-:Y:S05]  /*17560*/  @!P0 BRA `(.L_x_1037) ;  /* 0xfffffffc00f08947 */ /* 0x002fea000383ffff */
[----:B------:R-:W-:Y:S05]  /*17570*/  BRA `(.L_x_1107) ;  /* 0xffffffd000c47947 */ /* 0x000fea000383ffff */
.L_x_1044:
[----:B-1----:R1:W2:Y:S02]  /*17580*/  SYNCS.PHASECHK.TRANS64.TRYWAIT P0, [R4+URZ+0x19c40], R2 ;  /* 0x019c4002040075a7 */ /* 0x0022a4000800017f */
[----:B--2---:R-:W-:Y:S05]  /*17590*/  @!P0 NANOSLEEP.SYNCS 0x989680 ;  /* 0x009896800000895d */ /* 0x004fea0003900000 */
[----:B------:R-:W2:Y:S02]  /*175a0*/  @!P0 SYNCS.PHASECHK.TRANS64 P0, [R4+URZ+0x19c40], R2 ;  /* 0x019c4002040085a7 */ /* 0x000ea4000800007f */
[----:B--2---:R-:W-:Y:S05]  /*175b0*/  @!P0 BRA `(.L_x_1044) ;  /* 0xfffffffc00f08947 */ /* 0x004fea000383ffff */
[----:B------:R-:W-:Y:S05]  /*175c0*/  BRA `(.L_x_1108) ;  /* 0xffffffd400bc7947 */ /* 0x000fea000383ffff */
.L_x_1052:
[----:B0-----:R0:W1:Y:S02]  /*175d0*/  SYNCS.PHASECHK.TRANS64.TRYWAIT P0, [R3+URZ+0x19c70], R2 ;  /* 0x019c7002030075a7 */ /* 0x001064000800017f */
[----:B-1----:R-:W-:Y:S05]  /*175e0*/  @!P0 NANOSLEEP.SYNCS 0x989680 ;  /* 0x009896800000895d */ /* 0x002fea0003900000 */
[----:B------:R-:W1:Y:S02]  /*175f0*/  @!P0 SYNCS.PHASECHK.TRANS64 P0, [R3+URZ+0x19c70], R2 ;  /* 0x019c7002030085a7 */ /* 0x000e64000800007f */
[----:B-1----:R-:W-:Y:S05]  /*17600*/  @!P0 BRA `(.L_x_1052) ;  /* 0xfffffffc00f08947 */ /* 0x002fea000383ffff */
[----:B------:R-:W-:Y:S05]  /*17610*/  BRA `(.L_x_1109) ;  /* 0xffffffd800d07947 */ /* 0x000fea000383ffff */
.L_x_1054:
[----:B0-----:R0:W1:Y:S02]  /*17620*/  SYNCS.PHASECHK.TRANS64.TRYWAIT P0, [R3+URZ+0x19c60], R2 ;  /* 0x019c6002030075a7 */ /* 0x001064000800017f */
[----:B-1----:R-:W-:Y:S05]  /*17630*/  @!P0 NANOSLEEP.SYNCS 0x989680 ;  /* 0x009896800000895d */ /* 0x002fea0003900000 */
[----:B------:R-:W1:Y:S02]  /*17640*/  @!P0 SYNCS.PHASECHK.TRANS64 P0, [R3+URZ+0x19c60], R2 ;  /* 0x019c6002030085a7 */ /* 0x000e64000800007f */
[----:B-1----:R-:W-:Y:S05]  /*17650*/  @!P0 BRA `(.L_x_1054) ;  /* 0xfffffffc00f08947 */ /* 0x002fea000383ffff */
[----:B------:R-:W-:Y:S05]  /*17660*/  BRA `(.L_x_1110) ;  /* 0xffffffd800d87947 */ /* 0x000fea000383ffff */
.L_x_1061:
[----:B0-----:R0:W1:Y:S02]  /*17670*/  SYNCS.PHASECHK.TRANS64.TRYWAIT P1, [R3+URZ+0x19c70], R0 ;  /* 0x019c7000030075a7 */ /* 0x001064000802017f */
[----:B-1----:R-:W-:Y:S05]  /*17680*/  @!P1 NANOSLEEP.SYNCS 0x989680 ;  /* 0x009896800000995d */ /* 0x002fea0003900000 */
[----:B------:R-:W1:Y:S02]  /*17690*/  @!P1 SYNCS.PHASECHK.TRANS64 P1, [R3+URZ+0x19c70], R0 ;  /* 0x019c7000030095a7 */ /* 0x000e64000802007f */
[----:B-1----:R-:W-:Y:S05]  /*176a0*/  @!P1 BRA `(.L_x_1061) ;  /* 0xfffffffc00f09947 */ /* 0x002fea000383ffff */
[----:B------:R-:W-:Y:S05]  /*176b0*/  BRA `(.L_x_1111) ;  /* 0xffffffe0003c7947 */ /* 0x000fea000383ffff */
.L_x_1063:
[----:B0-----:R0:W1:Y:S02]  /*176c0*/  SYNCS.PHASECHK.TRANS64.TRYWAIT P1, [R3+URZ+0x19c60], R0 ;  /* 0x019c6000030075a7 */ /* 0x001064000802017f */
[----:B-1----:R-:W-:Y:S05]  /*176d0*/  @!P1 NANOSLEEP.SYNCS 0x989680 ;  /* 0x009896800000995d */ /* 0x002fea0003900000 */
[----:B------:R-:W1:Y:S02]  /*176e0*/  @!P1 SYNCS.PHASECHK.TRANS64 P1, [R3+URZ+0x19c60], R0 ;  /* 0x019c6000030095a7 */ /* 0x000e64000802007f */
[----:B-1----:R-:W-:Y:S05]  /*176f0*/  @!P1 BRA `(.L_x_1063) ;  /* 0xfffffffc00f09947 */ /* 0x002fea000383ffff */
[----:B------:R-:W-:Y:S05]  /*17700*/  BRA `(.L_x_1112) ;  /* 0xffffffe000407947 */ /* 0x000fea000383ffff */
.L_x_1076:
[----:B0-----:R0:W1:Y:S02]  /*17710*/  SYNCS.PHASECHK.TRANS64.TRYWAIT P0, [R9+URZ+0x19c20], R0 ;  /* 0x019c2000090075a7 */ /* 0x001064000800017f */
[----:B-1----:R-:W-:Y:S05]  /*17720*/  @!P0 NANOSLEEP.SYNCS 0x989680 ;  /* 0x009896800000895d */ /* 0x002fea0003900000 */
[----:B------:R-:W1:Y:S02]  /*17730*/  @!P0 SYNCS.PHASECHK.TRANS64 P0, [R9+URZ+0x19c20], R0 ;  /* 0x019c2000090085a7 */ /* 0x000e64000800007f */
[----:B-1----:R-:W-:Y:S05]  /*17740*/  @!P0 BRA `(.L_x_1076) ;  /* 0xfffffffc00f08947 */ /* 0x002fea000383ffff */
[----:B------:R-:W-:Y:S05]  /*17750*/  BRA `(.L_x_1113) ;  /* 0xfffffff000547947 */ /* 0x000fea000383ffff */
.L_x_1077:
        /* <DEDUP_REMOVED lines=11> */
.L_x_1115:
[----:B------:R-:W-:Y:S05]  /*17810*/  BSYNC B0 ;  /* 0x0000000000007941 */ /* 0x000fea0003800000 */
.L_x_1114:
[----:B------:R-:W-:Y:S05]  /*17820*/  BRA `(.L_x_1116) ;  /* 0xfffffff0003c7947 */ /* 0x000fea000383ffff */
.L_x_1080:
[----:B------:R-:W-:Y:S01]  /*17830*/  BSSY B1, `(.L_x_1117) ;  /* 0x0000006000017945 */ /* 0x000fe20003800000 */
[----:B------:R-:W-:-:S07]  /*17840*/  IMAD.MOV.U32 R15, RZ, RZ, -0x1 ;  /* 0xffffffffff0f7424 */ /* 0x000fce00078e00ff */
[----:B0-----:R-:W-:Y:S05]  /*17850*/  WARPSYNC.COLLECTIVE R15, `(.L_x_1118) ;  /* 0x000000000f0c7348 */ /* 0x001fea0003c00000 */
[----:B------:R-:W-:Y:S02]  /*17860*/  ELECT P6, UR62, PT ;  /* 0x00000000003e782f */ /* 0x000fe400038c0000 */
[----:B------:R-:W-:Y:S01]  /*17870*/  MOV R14, UR62 ;  /* 0x0000003e000e7c02 */ /* 0x000fe20008000f00 */
[----:B0-----:R-:W-:Y:S10]  /*17880*/  ENDCOLLECTIVE ;  /* 0x000000000000791b */ /* 0x001ff40003800000 */
.L_x_1118:
[----:B------:R-:W-:Y:S05]  /*17890*/  BSYNC B1 ;  /* 0x0000000000017941 */ /* 0x000fea0003800000 */
.L_x_1117:
[----:B------:R-:W-:Y:S05]  /*178a0*/  BRA `(.L_x_1119) ;  /* 0xfffffff000347947 */ /* 0x000fea000383ffff */
.L_x_1082:
[----:B0-----:R0:W1:Y:S02]  /*178b0*/  SYNCS.PHASECHK.TRANS64.TRYWAIT P1, [R7+URZ], R2 ;  /* 0x00000002070075a7 */ /* 0x001064000802017f */
[----:B-1----:R-:W-:Y:S05]  /*178c0*/  @!P1 NANOSLEEP.SYNCS 0x989680 ;  /* 0x009896800000995d */ /* 0x002fea0003900000 */
[----:B------:R-:W1:Y:S02]  /*178d0*/  @!P1 SYNCS.PHASECHK.TRANS64 P1, [R7+URZ], R2 ;  /* 0x00000002070095a7 */ /* 0x000e64000802007f */
[----:B-1----:R-:W-:Y:S05]  /*178e0*/  @!P1 BRA `(.L_x_1082) ;  /* 0xfffffffc00f09947 */ /* 0x002fea000383ffff */
[----:B------:R-:W-:Y:S05]  /*178f0*/  BRA `(.L_x_1120) ;  /* 0xfffffff000687947 */ /* 0x000fea000383ffff */
.L_x_1083:
[----:B-1----:R1:W2:Y:S02]  /*17900*/  SYNCS.PHASECHK.TRANS64.TRYWAIT P1, [R3+URZ], R0 ;  /* 0x00000000030075a7 */ /* 0x0022a4000802017f */
[----:B--2---:R-:W-:Y:S05]  /*17910*/  @!P1 NANOSLEEP.SYNCS 0x989680 ;  /* 0x009896800000995d */ /* 0x004fea0003900000 */
[----:B------:R-:W2:Y:S02]  /*17920*/  @!P1 SYNCS.PHASECHK.TRANS64 P1, [R3+URZ], R0 ;  /* 0x00000000030095a7 */ /* 0x000ea4000802007f */
[----:B--2---:R-:W-:Y:S05]  /*17930*/  @!P1 BRA `(.L_x_1083) ;  /* 0xfffffffc00f09947 */ /* 0x004fea000383ffff */
[----:B------:R-:W-:Y:S05]  /*17940*/  BRA `(.L_x_1121) ;  /* 0xfffffff0005c7947 */ /* 0x000fea000383ffff */
.L_x_1085:
[----:B-1----:R1:W2:Y:S02]  /*17950*/  SYNCS.PHASECHK.TRANS64.TRYWAIT P1, [R3+URZ+0x19c60], R2 ;  /* 0x019c6002030075a7 */ /* 0x0022a4000802017f */
[----:B--2---:R-:W-:Y:S05]  /*17960*/  @!P1 NANOSLEEP.SYNCS 0x989680 ;  /* 0x009896800000995d */ /* 0x004fea0003900000 */
[----:B------:R-:W2:Y:S02]  /*17970*/  @!P1 SYNCS.PHASECHK.TRANS64 P1, [R3+URZ+0x19c60], R2 ;  /* 0x019c6002030095a7 */ /* 0x000ea4000802007f */
[----:B--2---:R-:W-:Y:S05]  /*17980*/  @!P1 BRA `(.L_x_1085) ;  /* 0xfffffffc00f09947 */ /* 0x004fea000383ffff */
[----:B------:R-:W-:Y:S05]  /*17990*/  BRA `(.L_x_1122) ;  /* 0xfffffff0005c7947 */ /* 0x000fea000383ffff */
.L_x_1087:
[----:B--2---:R2:W3:Y:S02]  /*179a0*/  SYNCS.PHASECHK.TRANS64.TRYWAIT P1, [R5+URZ+0x19c60], R0 ;  /* 0x019c6000050075a7 */ /* 0x0044e4000802017f */
[----:B---3--:R-:W-:Y:S05]  /*179b0*/  @!P1 NANOSLEEP.SYNCS 0x989680 ;  /* 0x009896800000995d */ /* 0x008fea0003900000 */
[----:B------:R-:W3:Y:S02]  /*179c0*/  @!P1 SYNCS.PHASECHK.TRANS64 P1, [R5+URZ+0x19c60], R0 ;  /* 0x019c6000050095a7 */ /* 0x000ee4000802007f */
[----:B---3--:R-:W-:Y:S05]  /*179d0*/  @!P1 BRA `(.L_x_1087) ;  /* 0xfffffffc00f09947 */ /* 0x008fea000383ffff */
[----:B------:R-:W-:Y:S05]  /*179e0*/  BRA `(.L_x_1123) ;  /* 0xfffffff0005c7947 */ /* 0x000fea000383ffff */
.L_x_1089:
[----:B---3--:R3:W4:Y:S02]  /*179f0*/  SYNCS.PHASECHK.TRANS64.TRYWAIT P0, [R3+URZ+0x19c80], R2 ;  /* 0x019c8002030075a7 */ /* 0x008724000800017f */
[----:B----4-:R-:W-:Y:S05]  /*17a00*/  @!P0 NANOSLEEP.SYNCS 0x989680 ;  /* 0x009896800000895d */ /* 0x010fea0003900000 */
[----:B------:R-:W4:Y:S02]  /*17a10*/  @!P0 SYNCS.PHASECHK.TRANS64 P0, [R3+URZ+0x19c80], R2 ;  /* 0x019c8002030085a7 */ /* 0x000f24000800007f */
[----:B----4-:R-:W-:Y:S05]  /*17a20*/  @!P0 BRA `(.L_x_1089) ;  /* 0xfffffffc00f08947 */ /* 0x010fea000383ffff */
[----:B------:R-:W-:Y:S05]  /*17a30*/  BRA `(.L_x_1090) ;  /* 0xfffffff000587947 */ /* 0x000fea000383ffff */
.L_x_1124:
        /* <DEDUP_REMOVED lines=12> */
.L_x_2302:


//--------------------- .text._ZN7cutlass13device_kernelIN5flash11enable_sm90INS1_16FlashAttnFwdSm90INS1_25CollectiveMainloopFwdSm90ILi2EN4cute5tupleIJNS5_1CILi1EEES8_S8_EEENS6_IJNS7_ILi192EEENS7_ILi128EEENS7_ILi96EEEEEELi96ENS_12float_e4m3_tEfNS_4arch4Sm90ELb0ELb1ELb1ELb1ELb0ELb1ELb0ELb1ELb1ELb1ELb0ELb0EEENS1_21CollectiveEpilogueFwdINS6_IJSA_SC_SB_EEES9_NS_10bfloat16_tESG_Li384ELb1ELb1ELb0ELb1EEENS1_36VarlenDynamicPersistentTileSchedulerILi192ELi128ELi384ELi128ELb0ELb1ELb1ELb1ELb0ELb1EEEEEEEEEvNT_6ParamsE --------------------------
	.section	.text._ZN7cutlass13device_kernelIN5flash11enable_sm90INS1_16FlashAttnFwdSm90INS1_25CollectiveMainloopFwdSm90ILi2EN4cute5tupleIJNS5_1CILi1EEES8_S8_EEENS6_IJNS7_ILi192EEENS7_ILi128EEENS7_ILi96EEEEEELi96ENS_12float_e4m3_tEfNS_4arch4Sm90ELb0ELb1ELb1ELb1ELb0ELb1ELb0ELb1ELb1ELb1ELb0ELb0EEENS1_21CollectiveEpilogueFwdINS6_IJSA_SC_SB_EEES9_NS_10bfloat16_tESG_Li384ELb1ELb1ELb0ELb1EEENS1_36VarlenDynamicPersistentTileSchedulerILi192ELi128ELi384ELi128ELb0ELb1ELb1ELb1ELb0ELb1EEEEEEEEEvNT_6ParamsE,"ax",@progbits
	.align	128
.text._ZN7cutlass13device_kernelIN5flash11enable_sm90INS1_16FlashAttnFwdSm90INS1_25CollectiveMainloopFwdSm90ILi2EN4cute5tupleIJNS5_1CILi1EEES8_S8_EEENS6_IJNS7_ILi192EEENS7_ILi128EEENS7_ILi96EEEEEELi96ENS_12float_e4m3_tEfNS_4arch4Sm90ELb0ELb1ELb1ELb1ELb0ELb1ELb0ELb1ELb1ELb1ELb0ELb0EEENS1_21CollectiveEpilogueFwdINS6_IJSA_SC_SB_EEES9_NS_10bfloat16_tESG_Li384ELb1ELb1ELb0ELb1EEENS1_36VarlenDynamicPersistentTileSchedulerILi192ELi128ELi384ELi128ELb0ELb1ELb1ELb1ELb0ELb1EEEEEEEEEvNT_6ParamsE:
        .type           _ZN7cutlass13device_kernelIN5flash11enable_sm90INS1_16FlashAttnFwdSm90INS1_25CollectiveMainloopFwdSm90ILi2EN4cute5tupleIJNS5_1CILi1EEES8_S8_EEENS6_IJNS7_ILi192EEENS7_ILi128EEENS7_ILi96EEEEEELi96ENS_12float_e4m3_tEfNS_4arch4Sm90ELb0ELb1ELb1ELb1ELb0ELb1ELb0ELb1ELb1ELb1ELb0ELb0EEENS1_21CollectiveEpilogueFwdINS6_IJSA_SC_SB_EEES9_NS_10bfloat16_tESG_Li384ELb1ELb1ELb0ELb1EEENS1_36VarlenDynamicPersistentTileSchedulerILi192ELi128ELi384ELi128ELb0ELb1ELb1ELb1ELb0ELb1EEEEEEEEEvNT_6ParamsE,@function
        .size           _ZN7cutlass13device_kernelIN5flash11enable_sm90INS1_16FlashAttnFwdSm90INS1_25CollectiveMainloopFwdSm90ILi2EN4cute5tupleIJNS5_1CILi1EEES8_S8_EEENS6_IJNS7_ILi192EEENS7_ILi128EEENS7_ILi96EEEEEELi96ENS_12float_e4m3_tEfNS_4arch4Sm90ELb0ELb1ELb1ELb1ELb0ELb1ELb0ELb1ELb1ELb1ELb0ELb0EEENS1_21CollectiveEpilogueFwdINS6_IJSA_SC_SB_EEES9_NS_10bfloat16_tESG_Li384ELb1ELb1ELb0ELb1EEENS1_36VarlenDynamicPersistentTileSchedulerILi192ELi128ELi384ELi128ELb0ELb1ELb1ELb1ELb0ELb1EEEEEEEEEvNT_6ParamsE,(.L_x_2303 - _ZN7cutlass13device_kernelIN5flash11enable_sm90INS1_16FlashAttnFwdSm90INS1_25CollectiveMainloopFwdSm90ILi2EN4cute5tupleIJNS5_1CILi1EEES8_S8_EEENS6_IJNS7_ILi192EEENS7_ILi128EEENS7_ILi96EEEEEELi96ENS_12float_e4m3_tEfNS_4arch4Sm90ELb0ELb1ELb1ELb1ELb0ELb1ELb0ELb1ELb1ELb1ELb0ELb0EEENS1_21CollectiveEpilogueFwdINS6_IJSA_SC_SB_EEES9_NS_10bfloat16_tESG_Li384ELb1ELb1ELb0ELb1EEENS1_36VarlenDynamicPersistentTileSchedulerILi192ELi128ELi384ELi128ELb0ELb1ELb1ELb1ELb0ELb1EEEEEEEEEvNT_6ParamsE)
        .other          _ZN7cutlass13device_kernelIN5flash11enable_sm90INS1_16FlashAttnFwdSm90INS1_25CollectiveMainloopFwdSm90ILi2EN4cute5tupleIJNS5_1CILi1EEES8_S8_EEENS6_IJNS7_ILi192EEENS7_ILi128EEENS7_ILi96EEEEEELi96ENS_12float_e4m3_tEfNS_4arch4Sm90ELb0ELb1ELb1ELb1ELb0ELb1ELb0ELb1ELb1ELb1ELb0ELb0EEENS1_21CollectiveEpilogueFwdINS6_IJSA_SC_SB_EEES9_NS_10bfloat16_tESG_Li384ELb1ELb1ELb0ELb1EEENS1_36VarlenDynamicPersistentTileSchedulerILi192ELi128ELi384ELi128ELb0ELb1ELb1ELb1ELb0ELb1EEEEEEEEEvNT_6ParamsE,@"STO_CUDA_ENTRY STV_DEFAULT"
_ZN7cutlass13device_kernelIN5flash11enable_sm90INS1_16FlashAttnFwdSm90INS1_25CollectiveMainloopFwdSm90ILi2EN4cute5tupleIJNS5_1CILi1EEES8_S8_EEENS6_IJNS7_ILi192EEENS7_ILi128EEENS7_ILi96EEEEEELi96ENS_12float_e4m3_tEfNS_4arch4Sm90ELb0ELb1ELb1ELb1ELb0ELb1ELb0ELb1ELb1ELb1ELb0ELb0EEENS1_21CollectiveEpilogueFwdINS6_IJSA_SC_SB_EEES9_NS_10bfloat16_tESG_Li384ELb1ELb1ELb0ELb1EEENS1_36VarlenDynamicPersistentTileSchedulerILi192ELi128ELi384ELi128ELb0ELb1ELb1ELb1ELb0ELb1EEEEEEEEEvNT_6ParamsE:
        /* <DEDUP_REMOVED lines=24> */
.L_x_1126:
[----:B------:R-:W-:Y:S05]  /*0180*/  BSYNC B0 ;  /* 0x0000000000007941 */ /* 0x000fea0003800000 */
.L_x_1125:
        /* <DEDUP_REMOVED lines=41> */
.L_x_1127:
        /* <DEDUP_REMOVED lines=22> */
.L_x_1128:
        /* <DEDUP_REMOVED lines=18> */
.L_x_1129:
        /* <DEDUP_REMOVED lines=22> */
.L_x_1130:
        /* <DEDUP_REMOVED lines=22> */
.L_x_1131:
        /* <DEDUP_REMOVED lines=8> */
.L_x_1134:
        /* <DEDUP_REMOVED lines=17> */
[----:B------:R-:W-:Y:S01]  /*0af0*/  ULOP3.LUT UR38, UR37, 0x1, URZ, 0xfc, !UPT ;  /* 0x0000000125267892 */ /* 0x000fe2000f8efc3f */
[----:B0-----:R-:W-:-:S05]  /*0b00*/  VIADD R29, R0, 0xffffff80 ;  /* 0xffffff80001d7836 */ /* 0x001fca0000000000 */
[----:B------:R-:W-:-:S04]  /*0b10*/  SHF.R.S32.HI R0, RZ, 0x1f, R29 ;  /* 0x0000001fff007819 */ /* 0x000fc8000001141d */
[CC--:B------:R-:W-:Y:S02]  /*0b20*/  LEA.HI R2, R0.reuse, R29.reuse, RZ, 0x5 ;  /* 0x0000001d00027211 */ /* 0x0c0fe400078f28ff */
[----:B------:R-:W-:-:S03]  /*0b30*/  LEA.HI R5, R0, R29, RZ, 0x4 ;  /* 0x0000001d00057211 */ /* 0x000fc600078f20ff */
[----:B------:R-:W-:Y:S01]  /*0b40*/  IMAD.SHL.U32 R3, R2, 0x10, RZ ;  /* 0x0000001002037824 */ /* 0x000fe200078e00ff */
[----:B------:R-:W-:-:S04]  /*0b50*/  LOP3.LUT R2, R5, 0x7fffff0, RZ, 0xc0, !PT ;  /* 0x07fffff005027812 */ /* 0x000fc800078ec0ff */
[----:B------:R-:W-:Y:S01]  /*0b60*/  LOP3.LUT R7, R3, 0xfffffe00, RZ, 0xc0, !PT ;  /* 0xfffffe0003077812 */ /* 0x000fe200078ec0ff */
[C---:B------:R-:W-:Y:S01]  /*0b70*/  IMAD.IADD R4, R29.reuse, 0x1, -R2 ;  /* 0x000000011d047824 */ /* 0x040fe200078e0a02 */
[-C--:B------:R-:W-:Y:S02]  /*0b80*/  LEA.HI R3, R29, R29.reuse, RZ, 0x1 ;  /* 0x0000001d1d037211 */ /* 0x080fe400078f08ff */
[----:B------:R-:W-:Y:S01]  /*0b90*/  LEA.HI R2, R0, R29, RZ, 0x7 ;  /* 0x0000001d00027211 */ /* 0x000fe200078f38ff */
[----:B------:R-:W-:Y:S01]  /*0ba0*/  IMAD R8, R4, 0x20, R7 ;  /* 0x0000002004087824 */ /* 0x000fe200078e0207 */
[--C-:B------:R-:W-:Y:S02]  /*0bb0*/  SHF.R.S32.HI R23, RZ, 0x1, R3.reuse ;  /* 0x00000001ff177819 */ /* 0x100fe40000011403 */
[----:B------:R-:W-:Y:S02]  /*0bc0*/  LOP3.LUT R7, R2, 0xffffff80, RZ, 0xc0, !PT ;  /* 0xffffff8002077812 */ /* 0x000fe400078ec0ff */
[----:B------:R-:W-:-:S02]  /*0bd0*/  SHF.R.S32.HI R6, RZ, 0x1f, R3 ;  /* 0x0000001fff067819 */ /* 0x000fc40000011403 */
[----:B------:R-:W-:Y:S01]  /*0be0*/  LOP3.LUT R3, R3, 0xfffffffe, RZ, 0xc0, !PT ;  /* 0xfffffffe03037812 */ /* 0x000fe200078ec0ff */
[C---:B------:R-:W-:Y:S01]  /*0bf0*/  IMAD.IADD R21, R29.reuse, 0x1, -R7 ;  /* 0x000000011d157824 */ /* 0x040fe200078e0a07 */
[----:B------:R-:W-:Y:S02]  /*0c00*/  SHF.R.S32.HI R18, RZ, 0x7, R2 ;  /* 0x00000007ff127819 */ /* 0x000fe40000011402 */
[----:B------:R-:W-:Y:S01]  /*0c10*/  LEA.HI R6, R6, R23, RZ, 0x2 ;  /* 0x0000001706067211 */ /* 0x000fe200078f10ff */
[----:B------:R-:W-:Y:S01]  /*0c20*/  IMAD.IADD R28, R29, 0x1, -R3 ;  /* 0x000000011d1c7824 */ /* 0x000fe200078e0a03 */
[----:B------:R-:W-:Y:S02]  /*0c30*/  SHF.R.S32.HI R3, RZ, 0x1f, R21 ;  /* 0x0000001fff037819 */ /* 0x000fe40000011415 */
[----:B------:R-:W-:Y:S01]  /*0c40*/  SHF.R.S32.HI R2, RZ, 0x4, R5 ;  /* 0x00000004ff027819 */ /* 0x000fe20000011405 */
[C---:B------:R-:W-:Y:S01]  /*0c50*/  IMAD.SHL.U32 R26, R28.reuse, 0x8, RZ ;  /* 0x000000081c1a7824 */ /* 0x040fe200078e00ff */
[----:B------:R-:W-:Y:S01]  /*0c60*/  LEA.HI R7, R3, R21, RZ, 0x2 ;  /* 0x0000001503077211 */ /* 0x000fe200078f10ff */
[----:B------:R-:W-:Y:S01]  /*0c70*/  IMAD.SHL.U32 R152, R28, 0x10, RZ ;  /* 0x000000101c987824 */ /* 0x000fe200078e00ff */
[----:B------:R-:W-:Y:S01]  /*0c80*/  LOP3.LUT R6, R6, 0x7fffffc, RZ, 0xc0, !PT ;  /* 0x07fffffc06067812 */ /* 0x000fe200078ec0ff */
[----:B------:R-:W-:Y:S01]  /*0c90*/  VIADD R24, R26, 0x20 ;  /* 0x000000201a187836 */ /* 0x000fe20000000000 */
[----:B------:R-:W-:Y:S01]  /*0ca0*/  LEA.HI R5, R5, R2, RZ, 0x1 ;  /* 0x0000000205057211 */ /* 0x000fe200078f08ff */
[----:B------:R-:W-:Y:S01]  /*0cb0*/  STL [R1+0x8], R26 ;  /* 0x0000081a01007387 */ /* 0x000fe20000100800 */
[----:B------:R-:W-:Y:S01]  /*0cc0*/  LEA.HI R4, R0, R29, RZ, 0x3 ;  /* 0x0000001d00047211 */ /* 0x000fe200078f18ff */
[----:B------:R-:W-:Y:S01]  /*0cd0*/  IMAD.IADD R14, R26, 0x1, R24 ;  /* 0x000000011a0e7824 */ /* 0x000fe200078e0218 */
[--C-:B------:R-:W-:Y:S01]  /*0ce0*/  SHF.R.S32.HI R12, RZ, 0x2, R7.reuse ;  /* 0x00000002ff0c7819 */ /* 0x100fe20000011407 */
[----:B------:R-:W-:Y:S01]  /*0cf0*/  IMAD.IADD R6, R23, 0x1, -R6 ;  /* 0x0000000117067824 */ /* 0x000fe200078e0a06 */
[----:B------:R-:W-:Y:S01]  /*0d00*/  SHF.R.S32.HI R13, RZ, 0x1f, R7 ;  /* 0x0000001fff0d7819 */ /* 0x000fe20000011407 */
[----:B------:R-:W-:Y:S01]  /*0d10*/  STL [R1+0x28], R24 ;  /* 0x0000281801007387 */ /* 0x000fe20000100800 */
[----:B------:R-:W-:Y:S01]  /*0d20*/  LOP3.LUT R5, R5, 0x1ffffffe, RZ, 0xc0, !PT ;  /* 0x1ffffffe05057812 */ /* 0x000fe200078ec0ff */
[----:B------:R-:W-:Y:S01]  /*0d30*/  IMAD R17, R2, 0x8, R6 ;  /* 0x0000000802117824 */ /* 0x000fe200078e0206 */
[----:B------:R-:W-:-:S02]  /*0d40*/  SHF.R.S32.HI R4, RZ, 0x3, R4 ;  /* 0x00000003ff047819 */ /* 0x000fc40000011404 */
[----:B------:R-:W-:Y:S01]  /*0d50*/  LEA.HI R13, R13, R12, RZ, 0x3 ;  /* 0x0000000c0d0d7211 */ /* 0x000fe200078f18ff */
[----:B------:R-:W-:Y:S01]  /*0d60*/  IMAD.IADD R5, R2, 0x1, -R5 ;  /* 0x0000000102057824 */ /* 0x000fe200078e0a05 */
[----:B------:R-:W-:Y:S01]  /*0d70*/  SHF.R.S32.HI R15, RZ, 0x1f, R14 ;  /* 0x0000001fff0f7819 */ /* 0x000fe2000001140e */
[----:B------:R-:W-:Y:S01]  /*0d80*/  IMAD.SHL.U32 R4, R4, 0x80, RZ ;  /* 0x0000008004047824 */ /* 0x000fe200078e00ff */
[----:B------:R-:W-:Y:S01]  /*0d90*/  LOP3.LUT R13, R13, 0xfffffff8, RZ, 0xc0, !PT ;  /* 0xfffffff80d0d7812 */ /* 0x000fe200078ec0ff */
[----:B------:R-:W-:Y:S01]  /*0da0*/  IMAD.HI R2, R18, 0x55555556, RZ ;  /* 0x5555555612027827 */ /* 0x000fe200078e02ff */
[----:B------:R-:W-:Y:S02]  /*0db0*/  LEA.HI R3, R3, R21, RZ, 0x5 ;  /* 0x0000001503037211 */ /* 0x000fe400078f28ff */
[CC--:B------:R-:W-:Y:S01]  /*0dc0*/  LEA.HI R6, R15.reuse, R14.reuse, RZ, 0x4 ;  /* 0x0000000e0f067211 */ /* 0x0c0fe200078f20ff */
[----:B------:R-:W-:Y:S01]  /*0dd0*/  IMAD.IADD R12, R12, 0x1, -R13 ;  /* 0x000000010c0c7824 */ /* 0x000fe200078e0a0d */
[----:B------:R-:W-:Y:S01]  /*0de0*/  LEA.HI R14, R15, R14, RZ, 0x5 ;  /* 0x0000000e0f0e7211 */ /* 0x000fe200078f28ff */
[----:B------:R-:W-:Y:S01]  /*0df0*/  IMAD.SHL.U32 R20, R17, 0x20, RZ ;  /* 0x0000002011147824 */ /* 0x000fe200078e00ff */
[----:B------:R-:W-:Y:S01]  /*0e00*/  LOP3.LUT R25, R4, 0x80, RZ, 0xc0, !PT ;  /* 0x0000008004197812 */ /* 0x000fe200078ec0ff */
[----:B------:R-:W-:Y:S01]  /*0e10*/  IMAD R5, R5, 0x8, R8 ;  /* 0x0000000805057824 */ /* 0x000fe200078e0208 */
[----:B------:R-:W-:Y:S01]  /*0e20*/  LEA.HI R2, R2, R2, RZ, 0x1 ;  /* 0x0000000202027211 */ /* 0x000fe200078f08ff */
[----:B------:R-:W-:Y:S01]  /*0e30*/  IMAD.MOV.U32 R17, RZ, RZ, RZ ;  /* 0x000000ffff117224 */ /* 0x000fe200078e00ff */
[----:B------:R-:W-:Y:S01]  /*0e40*/  SHF.R.S32.HI R3, RZ, 0x5, R3 ;  /* 0x00000005ff037819 */ /* 0x000fe20000011403 */
[----:B------:R-:W-:Y:S01]  /*0e50*/  STL [R1+0x1c], R25 ;  /* 0x00001c1901007387 */ /* 0x000fe20000100800 */
[----:B------:R-:W-:Y:S01]  /*0e60*/  SHF.R.S32.HI R14, RZ, 0x5, R14 ;  /* 0x00000005ff0e7819 */ /* 0x000fe2000001140e */
[----:B------:R-:W-:Y:S01]  /*0e70*/  IMAD R2, R2, -0x3, R18 ;  /* 0xfffffffd02027824 */ /* 0x000fe200078e0212 */
[----:B------:R-:W-:Y:S01]  /*0e80*/  SHF.R.U32.HI R22, RZ, 0x3, R25 ;  /* 0x00000003ff167819 */ /* 0x000fe20000011619 */
[----:B------:R-:W-:Y:S01]  /*0e90*/  IMAD R3, R3, 0x10, R12 ;  /* 0x0000001003037824 */ /* 0x000fe200078e020c */
[----:B------:R-:W-:Y:S01]  /*0ea0*/  LOP3.LUT R4, R25, 0x10, R6, 0xf8, !PT ;  /* 0x0000001019047812 */ /* 0x000fe200078ef806 */
[----:B------:R-:W-:Y:S01]  /*0eb0*/  IMAD R13, R14, 0x1800, R20 ;  /* 0x000018000e0d7824 */ /* 0x000fe200078e0214 */
[----:B------:R-:W-:Y:S01]  /*0ec0*/  LEA.HI R0, R0, R29, RZ, 0x2 ;  /* 0x0000001d00007211 */ /* 0x000fe200078f10ff */
[----:B------:R-:W-:Y:S01]  /*0ed0*/  IMAD R3, R2, 0x40, R3 ;  /* 0x0000004002037824 */ /* 0x000fe200078e0203 */
[----:B------:R-:W-:Y:S01]  /*0ee0*/  LOP3.LUT R4, R4, R22, RZ, 0x3c, !PT ;  /* 0x0000001604047212 */ /* 0x000fe200078e3cff */
[----:B------:R-:W-:Y:S01]  /*0ef0*/  STL [R1+0x2c], R20 ;  /* 0x00002c1401007387 */ /* 0x000fe20000100800 */
[----:B------:R-:W-:-:S02]  /*0f00*/  LOP3.LUT R2, R0, 0xfffffffc, RZ, 0xc0, !PT ;  /* 0xfffffffc00027812 */ /* 0x000fc400078ec0ff */
[----:B------:R-:W-:Y:S02]  /*0f10*/  CS2R R18, SRZ ;  /* 0x0000000000127805 */ /* 0x000fe4000001ff00 */
[----:B------:R-:W-:Y:S01]  /*0f20*/  IADD3 R4, R16, R13, R4 ;  /* 0x0000000d10047210 */ /* 0x000fe20007ffe004 */
[----:B------:R-:W-:Y:S01]  /*0f30*/  STL [R1+0x74], R22 ;  /* 0x0000741601007387 */ /* 0x000fe20000100800 */
[----:B------:R-:W-:Y:S01]  /*0f40*/  SHF.R.S32.HI R0, RZ, 0x2, R0 ;  /* 0x00000002ff007819 */ /* 0x000fe20000011400 */
[----:B------:R-:W-:Y:S01]  /*0f50*/  IMAD.IADD R8, R29, 0x1, -R2 ;  /* 0x000000011d087824 */ /* 0x000fe200078e0a02 */
[----:B------:R-:W-:Y:S01]  /*0f60*/  SHF.R.S32.HI R2, RZ, 0x1f, R23 ;  /* 0x0000001fff027819 */ /* 0x000fe20000011417 */
[----:B------:R-:W-:Y:S01]  /*0f70*/  STL [R1+0x7c], R5 ;  /* 0x00007c0501007387 */ /* 0x000fe20000100800 */
[----:B------:R-:W-:Y:S02]  /*0f80*/  LOP3.LUT R7, R7, 0x7ffffffc, RZ, 0xc0, !PT ;  /* 0x7ffffffc07077812 */ /* 0x000fe400078ec0ff */
[----:B------:R-:W-:Y:S01]  /*0f90*/  LEA.HI R0, R8, R8, RZ, 0x1 ;  /* 0x0000000808007211 */ /* 0x000fe200078f08ff */
[----:B------:R0:W-:Y:S02]  /*0fa0*/  STL [R1+0x70], R4 ;  /* 0x0000700401007387 */ /* 0x0001e40000100800 */
[----:B------:R-:W-:Y:S01]  /*0fb0*/  IMAD.IADD R7, R21, 0x1, -R7 ;  /* 0x0000000115077824 */ /* 0x000fe200078e0a07 */
[----:B------:R-:W-:Y:S01]  /*0fc0*/  LOP3.LUT R2, R0, 0x1ffffffe, RZ, 0xc0, !PT ;  /* 0x1ffffffe00027812 */ /* 0x000fe200078ec0ff */
[----:B------:R1:W-:Y:S01]  /*0fd0*/  STL [R1+0x44], R9 ;  /* 0x0000440901007387 */ /* 0x0003e20000100800 */
[----:B------:R-:W-:-:S03]  /*0fe0*/  LOP3.LUT R0, R25, 0x10, R152, 0xf8, !PT ;  /* 0x0000001019007812 */ /* 0x000fc600078ef898 */
[----:B------:R2:W-:Y:S01]  /*0ff0*/  STL [R1+0x48], R10 ;  /* 0x0000480a01007387 */ /* 0x0005e20000100800 */
[----:B------:R-:W-:Y:S01]  /*1000*/  LOP3.LUT R0, R0, R22, RZ, 0x3c, !PT ;  /* 0x0000001600007212 */ /* 0x000fe200078e3cff */
[C---:B0-----:R-:W-:Y:S02]  /*1010*/  IMAD.SHL.U32 R4, R8.reuse, 0x8, RZ ;  /* 0x0000000808047824 */ /* 0x041fe400078e00ff */
[----:B------:R-:W-:Y:S01]  /*1020*/  STL [R1+0x78], R3 ;  /* 0x0000780301007387 */ /* 0x000fe20000100800 */
[----:B------:R-:W-:Y:S02]  /*1030*/  IMAD.IADD R2, R8, 0x1, -R2 ;  /* 0x0000000108027824 */ /* 0x000fe400078e0a02 */
[----:B-1----:R-:W-:Y:S01]  /*1040*/  VIADD R9, R26, 0x10 ;  /* 0x000000101a097836 */ /* 0x002fe20000000000 */
[----:B------:R-:W-:Y:S01]  /*1050*/  STL [R1+0x4c], R11 ;  /* 0x00004c0b01007387 */ /* 0x000fe20000100800 */
[----:B------:R-:W-:-:S03]  /*1060*/  VIADD R5, R4, 0x20 ;  /* 0x0000002004057836 */ /* 0x000fc60000000000 */
[----:B------:R-:W-:Y:S01]  /*1070*/  STL [R1+0x58], RZ ;  /* 0x000058ff01007387 */ /* 0x000fe20000100800 */
[----:B--2---:R-:W-:-:S03]  /*1080*/  SHF.R.S32.HI R10, RZ, 0x1f, R9 ;  /* 0x0000001fff0a7819 */ /* 0x004fc60000011409 */
[----:B------:R-:W-:Y:S04]  /*1090*/  STL [R1+0x4], RZ ;  /* 0x000004ff01007387 */ /* 0x000fe80000100800 */
[----:B------:R0:W-:Y:S04]  /*10a0*/  STL [R1+0x3c], R4 ;  /* 0x00003c0401007387 */ /* 0x0001e80000100800 */
[----:B------:R1:W-:Y:S04]  /*10b0*/  STL [R1+0x24], R9 ;  /* 0x0000240901007387 */ /* 0x0003e80000100800 */
[----:B------:R2:W-:Y:S01]  /*10c0*/  STL [R1+0x5c], R5 ;  /* 0x00005c0501007387 */ /* 0x0005e20000100800 */
[----:B0-----:R-:W-:-:S03]  /*10d0*/  VIADD R4, R4, 0x40 ;  /* 0x0000004004047836 */ /* 0x001fc60000000000 */
[----:B------:R-:W-:Y:S01]  /*10e0*/  STL [R1+0x6c], R10 ;  /* 0x00006c0a01007387 */ /* 0x000fe20000100800 */
[----:B-1----:R-:W-:Y:S02]  /*10f0*/  SHF.R.S32.HI R9, RZ, 0x1f, R24 ;  /* 0x0000001fff097819 */ /* 0x002fe40000011418 */
[----:B--2---:R-:W-:-:S03]  /*1100*/  SHF.R.S32.HI R5, RZ, 0x1f, R5 ;  /* 0x0000001fff057819 */ /* 0x004fc60000011405 */
[----:B------:R-:W-:Y:S04]  /*1110*/  STL [R1+0x68], R9 ;  /* 0x0000680901007387 */ /* 0x000fe80000100800 */
[----:B------:R0:W-:Y:S04]  /*1120*/  STL [R1+0x60], R4 ;  /* 0x0000600401007387 */ /* 0x0001e80000100800 */
[----:B------:R1:W-:Y:S01]  /*1130*/  STL [R1+0x84], R5 ;  /* 0x0000840501007387 */ /* 0x0003e20000100800 */
[----:B0-----:R-:W-:Y:S01]  /*1140*/  SHF.R.S32.HI R4, RZ, 0x1f, R4 ;  /* 0x0000001fff047819 */ /* 0x001fe20000011404 */
[----:B-1----:R-:W-:-:S04]  /*1150*/  IMAD.IADD R5, R20, 0x1, R0 ;  /* 0x0000000114057824 */ /* 0x002fc800078e0200 */
[----:B------:R0:W-:Y:S01]  /*1160*/  STL [R1+0x80], R4 ;  /* 0x0000800401007387 */ /* 0x0001e20000100800 */
[----:B------:R-:W-:-:S03]  /*1170*/  IMAD R0, R2, 0x8, R3 ;  /* 0x0000000802007824 */ /* 0x000fc600078e0203 */
[----:B------:R1:W-:Y:S04]  /*1180*/  STL [R1], R7 ;  /* 0x0000000701007387 */ /* 0x0003e80000100800 */
[----:B------:R1:W-:Y:S01]  /*1190*/  STL [R1+0x38], R5 ;  /* 0x0000380501007387 */ /* 0x0003e20000100800 */
[----:B0-----:R-:W-:-:S03]  /*11a0*/  SHF.R.S32.HI R4, RZ, 0x4, R6 ;  /* 0x00000004ff047819 */ /* 0x001fc60000011406 */
[----:B------:R1:W-:Y:S04]  /*11b0*/  STL [R1+0x30], R0 ;  /* 0x0000300001007387 */ /* 0x0003e80000100800 */
[----:B------:R1:W-:Y:S02]  /*11c0*/  STL [R1+0x64], R4 ;  /* 0x0000640401007387 */ /* 0x0003e40000100800 */
.L_x_1327:
[----:B0-----:R-:W2:Y:S01]  /*11d0*/  LDL R35, [R1+0x4c] ;  /* 0x00004c0001237983 */ /* 0x001ea20000100800 */
[----:B------:R-:W-:Y:S01]  /*11e0*/  ULDC.64 UR4, c[0x0][0xa28] ;  /* 0x00028a0000047ab9 */ /* 0x000fe20000000a00 */
[----:B-1-34-:R-:W2:Y:S01]  /*11f0*/  LDC.64 R4, c[0x0][0xa08] ;  /* 0x00028200ff047b82 */ /* 0x01aea20000000a00 */
[----:B------:R-:W-:Y:S01]  /*1200*/  ISETP.NE.U32.AND P0, PT, RZ, UR4, PT ;  /* 0x00000004ff007c0c */ /* 0x000fe2000bf05070 */
[----:B------:R-:W3:Y:S01]  /*1210*/  LDL R34, [R1+0x48] ;  /* 0x0000480001227983 */ /* 0x000ee20000100800 */
[----:B------:R-:W-:Y:S01]  /*1220*/  IMAD.MOV.U32 R0, RZ, RZ, RZ ;  /* 0x000000ffff007224 */ /* 0x000fe200078e00ff */
[----:B------:R-:W-:Y:S01]  /*1230*/  ULDC.64 UR6, c[0x0][0xa20] ;  /* 0x0002880000067ab9 */ /* 0x000fe20000000a00 */
[----:B------:R-:W-:Y:S01]  /*1240*/  ISETP.NE.AND.EX P0, PT, RZ, UR5, PT, P0 ;  /* 0x00000005ff007c0c */ /* 0x000fe2000bf05300 */
[----:B------:R-:W-:Y:S01]  /*1250*/  ULDC.64 UR4, c[0x0][0xa18] ;  /* 0x0002860000047ab9 */ /* 0x000fe20000000a00 */
[----:B------:R-:W-:Y:S01]  /*1260*/  IMAD.MOV.U32 R28, RZ, RZ, RZ ;  /* 0x000000ffff1c7224 */ /* 0x000fe200078e00ff */
[----:B------:R-:W-:-:S04]  /*1270*/  ISETP.NE.U32.AND P1, PT, RZ, UR4, PT ;  /* 0x00000004ff007c0c */ /* 0x000fc8000bf25070 */
[----:B------:R-:W-:Y:S01]  /*1280*/  ISETP.NE.AND.EX P1, PT, RZ, UR5, PT, P1 ;  /* 0x00000005ff007c0c */ /* 0x000fe2000bf25310 */
[----:B------:R-:W-:Y:S02]  /*1290*/  ULDC.64 UR4, c[0x0][0xa08] ;  /* 0x0002820000047ab9 */ /* 0x000fe40000000a00 */
[----:B------:R-:W-:-:S03]  /*12a0*/  ISETP.NE.U32.AND P3, PT, RZ, UR4, PT ;  /* 0x00000004ff007c0c */ /* 0x000fc6000bf65070 */
[----:B------:R-:W0:Y:S01]  /*12b0*/  @P0 LDC.64 R2, c[0x0][0xa28] ;  /* 0x00028a00ff020b82 */ /* 0x000e220000000a00 */
[----:B------:R-:W-:-:S07]  /*12c0*/  ISETP.NE.AND.EX P3, PT, RZ, UR5, PT, P3 ;  /* 0x00000005ff007c0c */ /* 0x000fce000bf65330 */
[----:B------:R-:W1:Y:S01]  /*12d0*/  @P1 LDC.64 R6, c[0x0][0xa18] ;  /* 0x00028600ff061b82 */ /* 0x000e620000000a00 */
[----:B------:R-:W-:Y:S02]  /*12e0*/  ULDC UR4, c[0x0][0x288] ;  /* 0x0000a20000047ab9 */ /* 0x000fe40000000800 */
[----:B------:R-:W-:Y:S01]  /*12f0*/  IMAD.U32 R156, RZ, RZ, UR4 ;  /* 0x00000004ff9c7e24 */ /* 0x000fe2000f8e00ff */
[----:B------:R-:W-:Y:S01]  /*1300*/  ULDC.64 UR4, c[0x0][0x418] ;  /* 0x0001060000047ab9 */ /* 0x000fe20000000a00 */
[----:B--2---:R-:W-:-:S04]  /*1310*/  IMAD.WIDE R8, R35, 0x4, R4 ;  /* 0x0000000423087825 */ /* 0x004fc800078e0204 */
[C---:B0-----:R-:W-:Y:S01]  /*1320*/  @P0 IMAD.WIDE R2, R35.reuse, 0x4, R2 ;  /* 0x0000000423020825 */ /* 0x041fe200078e0202 */
[----:B-----5:R0:W5:Y:S03]  /*1330*/  @P3 LDG.E R28, desc[UR42][R8.64] ;  /* 0x0000002a081c3981 */ /* 0x020166000c1e1900 */
[----:B-1----:R-:W-:Y:S01]  /*1340*/  @P1 IMAD.WIDE R4, R35, 0x4, R6 ;  /* 0x0000000423041825 */ /* 0x002fe200078e0206 */
[----:B------:R0:W5:Y:S04]  /*1350*/  @P0 LDG.E R0, desc[UR42][R2.64] ;  /* 0x0000002a02000981 */ /* 0x000168000c1e1900 */
[----:B------:R0:W5:Y:S01]  /*1360*/  @P1 LDG.E R156, desc[UR42][R4.64] ;  /* 0x0000002a049c1981 */ /* 0x000162000c1e1900 */
[----:B------:R-:W-:Y:S01]  /*1370*/  UISETP.NE.U32.AND UP0, UPT, UR4, URZ, UPT ;  /* 0x0000003f0400728c */ /* 0x000fe2000bf05070 */
[----:B------:R-:W-:-:S02]  /*1380*/  ISETP.NE.U32.AND P2, PT, RZ, UR6, PT ;  /* 0x00000006ff007c0c */ /* 0x000fc4000bf45070 */
[----:B---3--:R0:W-:Y:S01]  /*1390*/  STL [R1+0x50], R34 ;  /* 0x0000502201007387 */ /* 0x0081e20000100800 */
[----:B------:R-:W-:Y:S01]  /*13a0*/  UISETP.NE.AND.EX UP0, UPT, UR5, URZ, UPT, UP0 ;  /* 0x0000003f0500728c */ /* 0x000fe2000bf05300 */
[----:B------:R-:W-:Y:S01]  /*13b0*/  ISETP.NE.AND.EX P2, PT, RZ, UR7, PT, P2 ;  /* 0x00000007ff007c0c */ /* 0x000fe2000bf45320 */
[----:B------:R-:W-:Y:S01]  /*13c0*/  ULDC UR4, c[0x0][0x424] ;  /* 0x0001090000047ab9 */ /* 0x000fe20000000800 */
[----:B------:R0:W-:Y:S01]  /*13d0*/  STL [R1+0x54], R35 ;  /* 0x0000542301007387 */ /* 0x0001e20000100800 */
[----:B------:R-:W-:Y:S01]  /*13e0*/  USEL UR4, UR4, 0x1, UP0 ;  /* 0x0000000104047887 */ /* 0x000fe20008000000 */
[----:B------:R-:W-:-:S03]  /*13f0*/  ULDC UR5, c[0x0][0x2f0] ;  /* 0x0000bc0000057ab9 */ /* 0x000fc60000000800 */
[----:B------:R-:W-:-:S03]  /*1400*/  UIMAD UR4, UR4, UR5, URZ ;  /* 0x00000005040472a4 */ /* 0x000fc6000f8e023f */
[----:B------:R-:W-:Y:S01]  /*1410*/  ULDC UR5, c[0x0][0x348] ;  /* 0x0000d20000057ab9 */ /* 0x000fe20000000800 */
[----:B------:R-:W-:Y:S08]  /*1420*/  @P1 BRA `(.L_x_1136) ;  /* 0x0000000000241947 */ /* 0x000ff00003800000 */
[----:B------:R-:W-:Y:S02]  /*1430*/  ULDC.64 UR6, c[0x0][0xa00] ;  /* 0x0002800000067ab9 */ /* 0x000fe40000000a00 */
[----:B------:R-:W-:-:S04]  /*1440*/  ISETP.NE.U32.AND P0, PT, RZ, UR6, PT ;  /* 0x00000006ff007c0c */ /* 0x000fc8000bf05070 */
[----:B------:R-:W-:-:S13]  /*1450*/  ISETP.NE.AND.EX P0, PT, RZ, UR7, PT, P0 ;  /* 0x00000007ff007c0c */ /* 0x000fda000bf05300 */
[----:B------:R-:W-:Y:S05]  /*1460*/  @!P0 BRA `(.L_x_1136) ;  /* 0x0000000000148947 */ /* 0x000fea0003800000 */
[----:B0-----:R-:W0:Y:S02]  /*1470*/  LDC.64 R2, c[0x0][0xa00] ;  /* 0x00028000ff027b82 */ /* 0x001e240000000a00 */
[----:B0-----:R-:W-:-:S05]  /*1480*/  IMAD.WIDE R2, R35, 0x4, R2 ;  /* 0x0000000423027825 */ /* 0x001fca00078e0202 */
[----:B-----5:R-:W2:Y:S04]  /*1490*/  LDG.E R156, desc[UR42][R2.64] ;  /* 0x0000002a029c7981 */ /* 0x020ea8000c1e1900 */
[----:B------:R-:W2:Y:S02]  /*14a0*/  LDG.E R5, desc[UR42][R2.64+0x4] ;  /* 0x0000042a02057981 */ /* 0x000ea4000c1e1900 */
[----:B--2---:R-:W-:-:S07]  /*14b0*/  IMAD.IADD R156, R5, 0x1, -R156 ;  /* 0x00000001059c7824 */ /* 0x004fce00078e0a9c */
.L_x_1136:
[----:B------:R-:W-:Y:S02]  /*14c0*/  IMAD.U32 R27, RZ, RZ, UR5 ;  /* 0x00000005ff1b7e24 */ /* 0x000fe4000f8e00ff */
[----:B------:R-:W-:Y:S01]  /*14d0*/  IMAD.U32 R29, RZ, RZ, UR4 ;  /* 0x00000004ff1d7e24 */ /* 0x000fe2000f8e00ff */
[----:B------:R-:W-:Y:S06]  /*14e0*/  @!P2 BRA `(.L_x_1137) ;  /* 0x000000000010a947 */ /* 0x000fec0003800000 */
[----:B0-----:R-:W0:Y:S02]  /*14f0*/  LDC.64 R2, c[0x0][0xa20] ;  /* 0x00028800ff027b82 */ /* 0x001e240000000a00 */
[----:B0-----:R-:W-:-:S05]  /*1500*/  IMAD.WIDE R2, R35, 0x4, R2 ;  /* 0x0000000423027825 */ /* 0x001fca00078e0202 */
[----:B------:R1:W5:Y:S01]  /*1510*/  LDG.E R29, desc[UR42][R2.64] ;  /* 0x0000002a021d7981 */ /* 0x000362000c1e1900 */
[----:B------:R-:W-:Y:S05]  /*1520*/  BRA `(.L_x_1138) ;  /* 0x0000000000107947 */ /* 0x000fea0003800000 */
.L_x_1137:
[----:B------:R-:W-:Y:S05]  /*1530*/  @!P3 BRA `(.L_x_1138) ;  /* 0x00000000000cb947 */ /* 0x000fea0003800000 */
[----:B0-----:R-:W2:Y:S04]  /*1540*/  LDG.E R2, desc[UR42][R8.64] ;  /* 0x0000002a08027981 */ /* 0x001ea8000c1e1900 */
[----:B------:R-:W2:Y:S02]  /*1550*/  LDG.E R29, desc[UR42][R8.64+0x4] ;  /* 0x0000042a081d7981 */ /* 0x000ea4000c1e1900 */
[----:B--2---:R-:W-:-:S07]  /*1560*/  IMAD.IADD R29, R29, 0x1, -R2 ;  /* 0x000000011d1d7824 */ /* 0x004fce00078e0a02 */
.L_x_1138:
[----:B------:R-:W-:Y:S01]  /*1570*/  ULDC.64 UR4, c[0x0][0xa10] ;  /* 0x0002840000047ab9 */ /* 0x000fe20000000a00 */
[----:B------:R-:W2:Y:S01]  /*1580*/  LDL R10, [R1+0x44] ;  /* 0x00004400010a7983 */ /* 0x000ea20000100800 */
[----:B------:R-:W-:Y:S01]  /*1590*/  ISETP.NE.U32.AND P0, PT, RZ, UR4, PT ;  /* 0x00000004ff007c0c */ /* 0x000fe2000bf05070 */
[----:B01----:R-:W0:Y:S03]  /*15a0*/  LDC R2, c[0x0][0x448] ;  /* 0x00011200ff027b82 */ /* 0x003e260000000800 */
[----:B------:R-:W-:Y:S01]  /*15b0*/  ISETP.NE.AND.EX P0, PT, RZ, UR5, PT, P0 ;  /* 0x00000005ff007c0c */ /* 0x000fe2000bf05300 */
[----:B------:R-:W-:Y:S02]  /*15c0*/  ULDC.64 UR4, c[0x0][0xa30] ;  /* 0x00028c0000047ab9 */ /* 0x000fe40000000a00 */
[----:B------:R-:W-:-:S04]  /*15d0*/  ISETP.NE.U32.AND P1, PT, RZ, UR4, PT ;  /* 0x00000004ff007c0c */ /* 0x000fc8000bf25070 */
[----:B------:R-:W-:-:S06]  /*15e0*/  ISETP.NE.AND.EX P1, PT, RZ, UR5, PT, P1 ;  /* 0x00000005ff007c0c */ /* 0x000fcc000bf25310 */
[----:B------:R-:W1:Y:S08]  /*15f0*/  @P0 LDC.64 R4, c[0x0][0xa10] ;  /* 0x00028400ff040b82 */ /* 0x000e700000000a00 */
[----:B------:R-:W3:Y:S01]  /*1600*/  @P1 LDC.64 R6, c[0x0][0xa30] ;  /* 0x00028c00ff061b82 */ /* 0x000ee20000000a00 */
[----:B-1----:R-:W-:-:S05]  /*1610*/  @P0 IMAD.WIDE R4, R35, 0x4, R4 ;  /* 0x0000000423040825 */ /* 0x002fca00078e0204 */
[----:B------:R-:W4:Y:S04]  /*1620*/  @P0 LDG.E R8, desc[UR42][R4.64] ;  /* 0x0000002a04080981 */ /* 0x000f28000c1e1900 */
[----:B------:R-:W4:Y:S01]  /*1630*/  @P0 LDG.E R9, desc[UR42][R4.64+0x4] ;  /* 0x0000042a04090981 */ /* 0x000f22000c1e1900 */
[----:B-----5:R-:W-:Y:S02]  /*1640*/  IMAD.MOV.U32 R24, RZ, RZ, R29 ;  /* 0x000000ffff187224 */ /* 0x020fe400078e001d */
[----:B---3--:R-:W-:-:S05]  /*1650*/  @P1 IMAD.WIDE R6, R35, 0x4, R6 ;  /* 0x0000000423061825 */ /* 0x008fca00078e0206 */
[----:B------:R1:W5:Y:S01]  /*1660*/  @P1 LDG.E R24, desc[UR42][R6.64] ;  /* 0x0000002a06181981 */ /* 0x000362000c1e1900 */
[----:B0-----:R-:W-:Y:S02]  /*1670*/  ISETP.NE.AND P1, PT, R2, 0x1, PT ;  /* 0x000000010200780c */ /* 0x001fe40003f25270 */
[----:B------:R-:W0:Y:S11]  /*1680*/  LDC.64 R2, c[0x0][0x9e0] ;  /* 0x00027800ff027b82 */ /* 0x000e360000000a00 */
[----:B------:R-:W3:Y:S08]  /*1690*/  @P1 LDC R11, c[0x0][0x44c] ;  /* 0x00011300ff0b1b82 */ /* 0x000ef00000000800 */
[----:B------:R-:W1:Y:S01]  /*16a0*/  @P1 LDC R13, c[0x0][0x450] ;  /* 0x00011400ff0d1b82 */ /* 0x000e620000000800 */
[----:B0-----:R-:W-:Y:S01]  /*16b0*/  ISETP.GE.AND P2, PT, R3, 0x1, PT ;  /* 0x000000010300780c */ /* 0x001fe20003f46270 */
[----:B--2---:R-:W-:-:S05]  /*16c0*/  IMAD R10, R10, 0xc0, RZ ;  /* 0x000000c00a0a7824 */ /* 0x004fca00078e02ff */
[----:B------:R0:W-:Y:S01]  /*16d0*/  STL [R1+0x10], R10 ;  /* 0x0000100a01007387 */ /* 0x0001e20000100800 */
[----:B----4-:R-:W-:Y:S02]  /*16e0*/  @P0 IMAD.IADD R27, R9, 0x1, -R8 ;  /* 0x00000001091b0824 */ /* 0x010fe400078e0a08 */
[----:B------:R-:W-:Y:S02]  /*16f0*/  IMAD.IADD R8, R29, 0x1, -R0 ;  /* 0x000000011d087824 */ /* 0x000fe400078e0a00 */
[----:B------:R-:W-:Y:S02]  /*1700*/  VIADD R0, R10, 0xbf ;  /* 0x000000bf0a007836 */ /* 0x000fe40000000000 */
[----:B------:R-:W-:Y:S02]  /*1710*/  IMAD.IADD R157, R8, 0x1, R27 ;  /* 0x00000001089d7824 */ /* 0x000fe400078e021b */
[----:B---3--:R-:W-:-:S03]  /*1720*/  @P1 IMAD.HI.U32 R4, R0, R11, RZ ;  /* 0x0000000b00041227 */ /* 0x008fc600078e00ff */
[C---:B------:R-:W-:Y:S01]  /*1730*/  IADD3 R26, R157.reuse, 0x1, -R156 ;  /* 0x000000019d1a7810 */ /* 0x040fe20007ffe89c */
[----:B-1----:R-:W-:Y:S01]  /*1740*/  IMAD.MOV.U32 R7, RZ, RZ, R0 ;  /* 0x000000ffff077224 */ /* 0x002fe200078e0000 */
[----:B------:R-:W-:Y:S01]  /*1750*/  @P1 SHF.R.U32.HI R7, RZ, R13, R4 ;  /* 0x0000000dff071219 */ /* 0x000fe20000011604 */
[----:B------:R-:W-:-:S04]  /*1760*/  VIADD R0, R157, 0x7f ;  /* 0x0000007f9d007836 */ /* 0x000fc80000000000 */
[----:B------:R-:W-:Y:S01]  /*1770*/  IMAD.IADD R9, R26, 0x1, R7 ;  /* 0x000000011a097824 */ /* 0x000fe200078e0207 */
[----:B------:R-:W-:-:S03]  /*1780*/  SHF.R.S32.HI R5, RZ, 0x1f, R0 ;  /* 0x0000001fff057819 */ /* 0x000fc60000011400 */
[----:B------:R-:W-:Y:S01]  /*1790*/  IMAD.IADD R2, R9, 0x1, R2 ;  /* 0x0000000109027824 */ /* 0x000fe200078e0202 */
[----:B------:R-:W-:-:S04]  /*17a0*/  LEA.HI R5, R5, R0, RZ, 0x7 ;  /* 0x0000000005057211 */ /* 0x000fc800078f38ff */
[----:B------:R-:W-:Y:S01]  /*17b0*/  SHF.R.S32.HI R88, RZ, 0x7, R5 ;  /* 0x00000007ff587819 */ /* 0x000fe20000011405 */
[----:B0-----:R-:W-:Y:S06]  /*17c0*/  @!P2 BRA `(.L_x_1139) ;  /* 0x000000000048a947 */ /* 0x001fec0003800000 */
[C---:B------:R-:W-:Y:S01]  /*17d0*/  ISETP.GT.AND P0, PT, R9.reuse, RZ, PT ;  /* 0x000000ff0900720c */ /* 0x040fe20003f04270 */
[----:B------:R-:W-:Y:S01]  /*17e0*/  BSSY B0, `(.L_x_1140) ;  /* 0x000000e000007945 */ /* 0x000fe20003800000 */
[----:B------:R-:W-:-:S11]  /*17f0*/  VIADD R0, R9, 0xffffffff ;  /* 0xffffffff09007836 */ /* 0x000fd60000000000 */
[----:B------:R-:W-:Y:S05]  /*1800*/  @P0 BRA `(.L_x_1141) ;  /* 0x00000000001c0947 */ /* 0x000fea0003800000 */
[----:B------:R-:W-:Y:S01]  /*1810*/  ISETP.NE.AND P0, PT, R3, 0x1, PT ;  /* 0x000000010300780c */ /* 0x000fe20003f05270 */
[----:B------:R-:W-:-:S12]  /*1820*/  IMAD.MOV R5, RZ, RZ, -R9 ;  /* 0x000000ffff057224 */ /* 0x000fd800078e0a09 */
[----:B------:R-:W0:Y:S02]  /*1830*/  @P0 LDC.64 R6, c[0x0][0x9e8] ;  /* 0x00027a00ff060b82 */ /* 0x000e240000000a00 */
[----:B0-----:R-:W-:-:S05]  /*1840*/  @P0 IMAD.HI.U32 R0, R5, R6, RZ ;  /* 0x0000000605000227 */ /* 0x001fca00078e00ff */
[----:B------:R-:W-:-:S04]  /*1850*/  @P0 SHF.R.U32.HI R5, RZ, R7, R0 ;  /* 0x00000007ff050219 */ /* 0x000fc80000011600 */
[----:B------:R-:W-:Y:S01]  /*1860*/  LOP3.LUT R0, RZ, R5, RZ, 0x33, !PT ;  /* 0x00000005ff007212 */ /* 0x000fe200078e33ff */
[----:B------:R-:W-:Y:S06]  /*1870*/  BRA `(.L_x_1142) ;  /* 0x0000000000107947 */ /* 0x000fec0003800000 */
.L_x_1141:
[----:B------:R-:W-:-:S13]  /*1880*/  ISETP.NE.AND P0, PT, R3, 0x1, PT ;  /* 0x000000010300780c */ /* 0x000fda0003f05270 */
[----:B------:R-:W0:Y:S02]  /*1890*/  @P0 LDC.64 R4, c[0x0][0x9e8] ;  /* 0x00027a00ff040b82 */ /* 0x000e240000000a00 */
[----:B0-----:R-:W-:-:S05]  /*18a0*/  @P0 IMAD.HI.U32 R4, R0, R4, RZ ;  /* 0x0000000400040227 */ /* 0x001fca00078e00ff */
[----:B------:R-:W-:-:S07]  /*18b0*/  @P0 SHF.R.U32.HI R0, RZ, R5, R4 ;  /* 0x00000005ff000219 */ /* 0x000fce0000011604 */
.L_x_1142:
[----:B------:R-:W-:Y:S05]  /*18c0*/  BSYNC B0 ;  /* 0x0000000000007941 */ /* 0x000fea0003800000 */
.L_x_1140:
[----:B------:R-:W-:-:S05]  /*18d0*/  IMAD R5, R0, R3, R3 ;  /* 0x0000000300057224 */ /* 0x000fca00078e0203 */
[----:B------:R-:W-:-:S07]  /*18e0*/  VIMNMX R2, R2, R5, PT ;  /* 0x0000000502027248 */ /* 0x000fce0003fe0100 */
.L_x_1139:
[----:B------:R-:W0:Y:S01]  /*18f0*/  @P1 LDC R4, c[0x0][0x44c] ;  /* 0x00011300ff041b82 */ /* 0x000e220000000800 */
[----:B------:R-:W-:Y:S01]  /*1900*/  IMAD.MOV.U32 R0, RZ, RZ, R10 ;  /* 0x000000ffff007224 */ /* 0x000fe200078e000a */
[----:B------:R-:W-:Y:S01]  /*1910*/  ULDC UR4, c[0x0][0x9dc] ;  /* 0x0002770000047ab9 */ /* 0x000fe20000000800 */
[----:B------:R-:W-:-:S05]  /*1920*/  IMAD.IADD R89, R157, 0x1, -R156 ;  /* 0x000000019d597824 */ /* 0x000fca00078e0a9c */
[----:B------:R-:W1:Y:S01]  /*1930*/  @P1 LDC R5, c[0x0][0x450] ;  /* 0x00011400ff051b82 */ /* 0x000e620000000800 */
[----:B0-----:R-:W-:-:S05]  /*1940*/  @P1 IMAD.HI.U32 R4, R10, R4, RZ ;  /* 0x000000040a041227 */ /* 0x001fca00078e00ff */
[----:B-1----:R-:W-:-:S05]  /*1950*/  @P1 SHF.R.U32.HI R0, RZ, R5, R4 ;  /* 0x00000005ff001219 */ /* 0x002fca0000011604 */
[----:B------:R-:W-:-:S04]  /*1960*/  IMAD.IADD R0, R89, 0x1, R0 ;  /* 0x0000000159007824 */ /* 0x000fc800078e0200 */
[----:B------:R-:W-:Y:S01]  /*1970*/  VIADD R4, R0, -UR4 ;  /* 0x8000000400047c36 */ /* 0x000fe20008000000 */
[----:B------:R-:W-:Y:S06]  /*1980*/  @!P2 BRA `(.L_x_1143) ;  /* 0x000000000044a947 */ /* 0x000fec0003800000 */
[----:B------:R-:W-:Y:S01]  /*1990*/  ISETP.GT.AND P0, PT, R0, -0x1, PT ;  /* 0xffffffff0000780c */ /* 0x000fe20003f04270 */
[----:B------:R-:W-:-:S12]  /*19a0*/  BSSY B0, `(.L_x_1144) ;  /* 0x000000d000007945 */ /* 0x000fd80003800000 */
        /* <DEDUP_REMOVED lines=8> */
.L_x_1145:
[----:B------:R-:W-:-:S13]  /*1a30*/  ISETP.NE.AND P0, PT, R3, 0x1, PT ;  /* 0x000000010300780c */ /* 0x000fda0003f05270 */
[----:B------:R-:W0:Y:S02]  /*1a40*/  @P0 LDC.64 R6, c[0x0][0x9e8] ;  /* 0x00027a00ff060b82 */ /* 0x000e240000000a00 */
[----:B0-----:R-:W-:-:S05]  /*1a50*/  @P0 IMAD.HI.U32 R6, R0, R6, RZ ;  /* 0x0000000600060227 */ /* 0x001fca00078e00ff */
[----:B------:R-:W-:-:S07]  /*1a60*/  @P0 SHF.R.U32.HI R0, RZ, R7, R6 ;  /* 0x00000007ff000219 */ /* 0x000fce0000011606 */
.L_x_1146:
[----:B------:R-:W-:Y:S05]  /*1a70*/  BSYNC B0 ;  /* 0x0000000000007941 */ /* 0x000fea0003800000 */
.L_x_1144:
[----:B------:R-:W-:-:S05]  /*1a80*/  IMAD R3, R0, R3, RZ ;  /* 0x0000000300037224 */ /* 0x000fca00078e02ff */
[----:B------:R-:W-:-:S07]  /*1a90*/  VIMNMX R4, R4, R3, !PT ;  /* 0x0000000304047248 */ /* 0x000fce0007fe0100 */
.L_x_1143:
[----:B------:R-:W-:Y:S01]  /*1aa0*/  VIADD R2, R2, 0x7f ;  /* 0x0000007f02027836 */ /* 0x000fe20000000000 */
[----:B------:R-:W-:Y:S02]  /*1ab0*/  SHF.R.S32.HI R5, RZ, 0x1f, R4 ;  /* 0x0000001fff057819 */ /* 0x000fe40000011404 */
[----:B------:R-:W-:Y:S02]  /*1ac0*/  PLOP3.LUT P3, PT, PT, PT, PT, 0x80, 0x0 ;  /* 0x000000000000781c */ /* 0x000fe40003f6f070 */
[----:B------:R-:W-:Y:S02]  /*1ad0*/  SHF.R.S32.HI R3, RZ, 0x1f, R2 ;  /* 0x0000001fff037819 */ /* 0x000fe40000011402 */
[----:B------:R-:W-:Y:S02]  /*1ae0*/  LEA.HI R5, R5, R4, RZ, 0x7 ;  /* 0x0000000405057211 */ /* 0x000fe400078f38ff */
[----:B------:R-:W-:Y:S02]  /*1af0*/  LEA.HI R3, R3, R2, RZ, 0x7 ;  /* 0x0000000203037211 */ /* 0x000fe400078f38ff */
[----:B------:R-:W-:-:S02]  /*1b00*/  SHF.R.S32.HI R5, RZ, 0x7, R5 ;  /* 0x00000007ff057819 */ /* 0x000fc40000011405 */
[----:B------:R-:W-:Y:S02]  /*1b10*/  SHF.R.S32.HI R3, RZ, 0x7, R3 ;  /* 0x00000007ff037819 */ /* 0x000fe40000011403 */
[----:B------:R-:W-:Y:S02]  /*1b20*/  VIMNMX R5, RZ, R5, !PT ;  /* 0x00000005ff057248 */ /* 0x000fe40007fe0100 */
[----:B------:R-:W-:-:S03]  /*1b30*/  VIMNMX R3, R88, R3, PT ;  /* 0x0000000358037248 */ /* 0x000fc60003fe0100 */
[--C-:B------:R-:W-:Y:S02]  /*1b40*/  IMAD R5, R5, 0x80, -R8.reuse ;  /* 0x0000008005057824 */ /* 0x100fe400078e0a08 */
[----:B------:R-:W-:-:S03]  /*1b50*/  IMAD R0, R3, 0x80, -R8 ;  /* 0x0000008003007824 */ /* 0x000fc600078e0a08 */
[----:B------:R-:W-:Y:S02]  /*1b60*/  VIMNMX R5, RZ, R5, !PT ;  /* 0x00000005ff057248 */ /* 0x000fe40007fe0100 */
[----:B------:R-:W-:Y:S02]  /*1b70*/  VIMNMX R0, R0, R27, PT ;  /* 0x0000001b00007248 */ /* 0x000fe40003fe0100 */
[----:B------:R-:W-:Y:S02]  /*1b80*/  SHF.R.U32.HI R25, RZ, 0x7, R5 ;  /* 0x00000007ff197819 */ /* 0x000fe40000011605 */
[----:B------:R-:W-:-:S03]  /*1b90*/  ISETP.GT.AND P0, PT, R0, R5, PT ;  /* 0x000000050000720c */ /* 0x000fc60003f04270 */
[----:B------:R-:W-:-:S10]  /*1ba0*/  IMAD.MOV.U32 R2, RZ, RZ, R25 ;  /* 0x000000ffff027224 */ /* 0x000fd400078e0019 */
[----:B------:R-:W-:-:S05]  /*1bb0*/  @P0 VIADD R0, R0, 0x7f ;  /* 0x0000007f00000836 */ /* 0x000fca0000000000 */
[----:B------:R-:W-:-:S04]  /*1bc0*/  @P0 SHF.R.S32.HI R3, RZ, 0x1f, R0 ;  /* 0x0000001fff030819 */ /* 0x000fc80000011400 */
[----:B------:R-:W-:-:S04]  /*1bd0*/  @P0 LEA.HI R3, R3, R0, RZ, 0x7 ;  /* 0x0000000003030211 */ /* 0x000fc800078f38ff */
[----:B------:R-:W-:-:S04]  /*1be0*/  @P0 SHF.R.S32.HI R2, RZ, 0x7, R3 ;  /* 0x00000007ff020819 */ /* 0x000fc80000011403 */
[----:B------:R-:W-:-:S13]  /*1bf0*/  ISETP.GT.AND P0, PT, R2, R25, PT ;  /* 0x000000190200720c */ /* 0x000fda0003f04270 */
[----:B------:R-:W-:Y:S05]  /*1c00*/  @!P0 BRA `(.L_x_1147) ;  /* 0x0000004c00708947 */ /* 0x000fea0003800000 */
        /* <DEDUP_REMOVED lines=20> */
.L_x_1149:
[----:B------:R-:W-:Y:S05]  /*1d50*/  BSYNC B6 ;  /* 0x0000000000067941 */ /* 0x000fea0003800000 */
.L_x_1148:
        /* <DEDUP_REMOVED lines=20> */
.L_x_1151:
[----:B------:R-:W-:Y:S05]  /*1ea0*/  BSYNC B6 ;  /* 0x0000000000067941 */ /* 0x000fea0003800000 */
.L_x_1150:
[----:B------:R-:W-:Y:S01]  /*1eb0*/  ULDC.64 UR4, c[0x0][0x9f8] ;  /* 0x00027e0000047ab9 */ /* 0x000fe20000000a00 */
[----:B------:R-:W-:Y:S01]  /*1ec0*/  IMAD.MOV.U32 R0, RZ, RZ, R35 ;  /* 0x000000ffff007224 */ /* 0x000fe200078e0023 */
[----:B------:R-:W-:Y:S01]  /*1ed0*/  ISETP.NE.U32.AND P0, PT, RZ, UR4, PT ;  /* 0x00000004ff007c0c */ /* 0x000fe2000bf05070 */
[----:B------:R-:W2:Y:S01]  /*1ee0*/  LDL.64 R32, [R1+0x8] ;  /* 0x0000080001207983 */ /* 0x000ea20000100a00 */
[----:B------:R-:W0:Y:S03]  /*1ef0*/  LDC.64 R68, c[0x0][0x300] ;  /* 0x0000c000ff447b82 */ /* 0x000e260000000a00 */
[----:B------:R-:W2:Y:S01]  /*1f00*/  LDL.64 R30, [R1+0x8] ;  /* 0x00000800011e7983 */ /* 0x000ea20000100a00 */
[----:B------:R-:W-:Y:S01]  /*1f10*/  ISETP.NE.AND.EX P0, PT, RZ, UR5, PT, P0 ;  /* 0x00000005ff007c0c */ /* 0x000fe2000bf05300 */
[----:B------:R-:W-:Y:S01]  /*1f20*/  IMAD.IADD R28, R28, 0x1, R29 ;  /* 0x000000011c1c7824 */ /* 0x000fe200078e021d */
[----:B------:R-:W-:Y:S01]  /*1f30*/  ULDC.64 UR6, c[0x0][0x330] ;  /* 0x0000cc0000067ab9 */ /* 0x000fe20000000a00 */
[----:B------:R-:W-:Y:S01]  /*1f40*/  SHF.R.S32.HI R153, RZ, 0x1f, R152 ;  /* 0x0000001fff997819 */ /* 0x000fe20000011498 */
[----:B------:R-:W-:Y:S01]  /*1f50*/  ULDC.64 UR8, c[0x0][0xa08] ;  /* 0x0002820000087ab9 */ /* 0x000fe20000000a00 */
[----:B------:R-:W-:Y:S01]  /*1f60*/  ULDC.64 UR4, c[0x0][0x308] ;  /* 0x0000c20000047ab9 */ /* 0x000fe20000000a00 */
[----:B------:R-:W-:Y:S01]  /*1f70*/  VIADD R81, R152, 0x20 ;  /* 0x0000002098517836 */ /* 0x000fe20000000000 */
[----:B------:R-:W3:Y:S01]  /*1f80*/  LDL R21, [R1+0x1c] ;  /* 0x00001c0001157983 */ /* 0x000ee20000100800 */
[----:B------:R-:W1:Y:S03]  /*1f90*/  LDC R61, c[0x0][0x3f4] ;  /* 0x0000fd00ff3d7b82 */ /* 0x000e660000000800 */
[----:B------:R-:W4:Y:S05]  /*1fa0*/  LDL R14, [R1+0x74] ;  /* 0x00007400010e7983 */ /* 0x000f2a0000100800 */
[----:B------:R-:W0:Y:S08]  /*1fb0*/  @P0 LDC.64 R4, c[0x0][0x9f8] ;  /* 0x00027e00ff040b82 */ /* 0x000e300000000a00 */
[----:B------:R-:W1:Y:S01]  /*1fc0*/  LDC.64 R66, c[0x0][0x3f8] ;  /* 0x0000fe00ff427b82 */ /* 0x000e620000000a00 */
[----:B0-----:R-:W-:-:S05]  /*1fd0*/  @P0 IMAD.WIDE R4, R35, 0x4, R4 ;  /* 0x0000000423040825 */ /* 0x001fca00078e0204 */
[----:B------:R0:W3:Y:S01]  /*1fe0*/  @P0 LDG.E R0, desc[UR42][R4.64] ;  /* 0x0000002a04000981 */ /* 0x0000e2000c1e1900 */
[----:B------:R-:W-:Y:S01]  /*1ff0*/  SHF.R.S32.HI R3, RZ, 0x1f, R28 ;  /* 0x0000001fff037819 */ /* 0x000fe2000001141c */
[----:B------:R-:W-:Y:S01]  /*2000*/  IMAD.WIDE.U32 R6, R28, R68, RZ ;  /* 0x000000441c067225 */ /* 0x000fe200078e00ff */
[----:B------:R-:W-:-:S03]  /*2010*/  ISETP.NE.U32.AND P0, PT, RZ, UR8, PT ;  /* 0x00000008ff007c0c */ /* 0x000fc6000bf05070 */
[----:B------:R-:W-:Y:S02]  /*2020*/  IMAD R8, R3, R68, RZ ;  /* 0x0000004403087224 */ /* 0x000fe400078e02ff */
[----:B------:R-:W-:-:S04]  /*2030*/  IMAD.WIDE.U32 R56, R34, UR6, R152 ;  /* 0x0000000622387c25 */ /* 0x000fc8000f8e0098 */
[----:B------:R-:W-:Y:S01]  /*2040*/  IMAD R9, R28, R69, R8 ;  /* 0x000000451c097224 */ /* 0x000fe200078e0208 */
[----:B------:R-:W-:-:S03]  /*2050*/  SHF.R.S32.HI R8, RZ, 0x1f, R34 ;  /* 0x0000001fff087819 */ /* 0x000fc60000011422 */
[----:B------:R-:W-:Y:S02]  /*2060*/  IMAD.IADD R7, R7, 0x1, R9 ;  /* 0x0000000107077824 */ /* 0x000fe400078e0209 */
[C---:B0-----:R-:W-:Y:S02]  /*2070*/  IMAD R4, R8.reuse, UR6, RZ ;  /* 0x0000000608047c24 */ /* 0x041fe4000f8e02ff */
[----:B------:R-:W-:Y:S02]  /*2080*/  IMAD R8, R8, UR4, RZ ;  /* 0x0000000408087c24 */ /* 0x000fe4000f8e02ff */
[C---:B------:R-:W-:Y:S01]  /*2090*/  IMAD R9, R34.reuse, UR7, R4 ;  /* 0x0000000722097c24 */ /* 0x040fe2000f8e0204 */
[----:B------:R-:W-:Y:S01]  /*20a0*/  ISETP.NE.AND.EX P0, PT, RZ, UR9, PT, P0 ;  /* 0x00000009ff007c0c */ /* 0x000fe2000bf05300 */
[----:B------:R-:W-:Y:S01]  /*20b0*/  IMAD.WIDE.U32 R4, R34, UR4, R6 ;  /* 0x0000000422047c25 */ /* 0x000fe2000f8e0006 */
[----:B------:R-:W-:-:S03]  /*20c0*/  ULDC.64 UR6, c[0x0][0x338] ;  /* 0x0000ce0000067ab9 */ /* 0x000fc60000000a00 */
[----:B------:R-:W-:Y:S01]  /*20d0*/  IMAD R59, R34, UR5, R8 ;  /* 0x00000005223b7c24 */ /* 0x000fe2000f8e0208 */
[----:B------:R-:W-:Y:S01]  /*20e0*/  ULDC.64 UR4, c[0x0][0x310] ;  /* 0x0000c40000047ab9 */ /* 0x000fe20000000a00 */
[----:B------:R-:W-:Y:S02]  /*20f0*/  IMAD.IADD R57, R57, 0x1, R9 ;  /* 0x0000000139397824 */ /* 0x000fe400078e0209 */
[----:B------:R-:W-:Y:S02]  /*2100*/  IMAD.IADD R59, R5, 0x1, R59 ;  /* 0x00000001053b7824 */ /* 0x000fe400078e023b */
[----:B------:R-:W-:Y:S02]  /*2110*/  IMAD.MOV.U32 R58, RZ, RZ, R4 ;  /* 0x000000ffff3a7224 */ /* 0x000fe400078e0004 */
[----:B------:R-:W0:Y:S01]  /*2120*/  LDC.64 R4, c[0x0][0x408] ;  /* 0x00010200ff047b82 */ /* 0x000e220000000a00 */
[----:B--2---:R-:W-:-:S05]  /*2130*/  IMAD.MOV.U32 R30, RZ, RZ, R32 ;  /* 0x000000ffff1e7224 */ /* 0x004fca00078e0020 */
[----:B------:R-:W-:-:S05]  /*2140*/  SHF.R.S32.HI R31, RZ, 0x1f, R30 ;  /* 0x0000001fff1f7819 */ /* 0x000fca000001141e */
[----:B------:R2:W-:Y:S01]  /*2150*/  STL [R1+0xc], R31 ;  /* 0x00000c1f01007387 */ /* 0x0005e20000100800 */
[----:B---3--:R-:W-:Y:S02]  /*2160*/  SHF.R.S32.HI R6, RZ, 0x1f, R0 ;  /* 0x0000001fff067819 */ /* 0x008fe40000011400 */
[----:B------:R-:W-:Y:S02]  /*2170*/  SEL R9, R0, RZ, !P0 ;  /* 0x000000ff00097207 */ /* 0x000fe40004000000 */
[----:B------:R-:W-:-:S03]  /*2180*/  SEL R10, R6, RZ, !P0 ;  /* 0x000000ff060a7207 */ /* 0x000fc60004000000 */
[----:B------:R-:W-:-:S04]  /*2190*/  IMAD.WIDE.U32 R58, R9, UR4, R58 ;  /* 0x00000004093a7c25 */ /* 0x000fc8000f8e003a */
[----:B------:R-:W-:Y:S01]  /*21a0*/  IMAD R0, R10, UR4, RZ ;  /* 0x000000040a007c24 */ /* 0x000fe2000f8e02ff */
[----:B------:R-:W-:Y:S02]  /*21b0*/  ULDC UR4, c[0x0][0x2f4] ;  /* 0x0000bd0000047ab9 */ /* 0x000fe40000000800 */
[----:B------:R-:W-:Y:S02]  /*21c0*/  ISETP.GE.AND P1, PT, R81, UR4, PT ;  /* 0x0000000451007c0c */ /* 0x000fe4000bf26270 */
[----:B------:R-:W-:Y:S02]  /*21d0*/  ISETP.GE.AND P0, PT, R152, UR4, PT ;  /* 0x0000000498007c0c */ /* 0x000fe4000bf06270 */
[----:B------:R-:W-:Y:S01]  /*21e0*/  SEL R8, RZ, 0xffffffff, P1 ;  /* 0xffffffffff087807 */ /* 0x000fe20000800000 */
[----:B------:R-:W-:Y:S01]  /*21f0*/  IMAD R11, R9, UR5, R0 ;  /* 0x00000005090b7c24 */ /* 0x000fe2000f8e0200 */
[----:B------:R-:W-:Y:S01]  /*2200*/  SEL R0, RZ, 0x1, P0 ;  /* 0x00000001ff007807 */ /* 0x000fe20000000000 */
[----:B------:R-:W-:-:S02]  /*2210*/  IMAD R10, R10, UR6, RZ ;  /* 0x000000060a0a7c24 */ /* 0x000fc4000f8e02ff */
[----:B------:R-:W-:-:S05]  /*2220*/  IMAD.SHL.U32 R15, R8, 0x2, RZ ;  /* 0x00000002080f7824 */ /* 0x000fca00078e00ff */
[----:B------:R-:W-:Y:S01]  /*2230*/  LOP3.LUT R0, R15, 0x2, R0, 0xe2, !PT ;  /* 0x000000020f007812 */ /* 0x000fe200078ee200 */
[----:B------:R-:W-:Y:S02]  /*2240*/  IMAD R15, R9, UR7, R10 ;  /* 0x00000007090f7c24 */ /* 0x000fe4000f8e020a */
[----:B------:R-:W3:Y:S01]  /*2250*/  LDL R10, [R1+0x2c] ;  /* 0x00002c00010a7983 */ /* 0x000ee20000100800 */
[----:B------:R-:W-:Y:S01]  /*2260*/  SHF.R.S32.HI R20, RZ, 0x1f, R23 ;  /* 0x0000001fff147819 */ /* 0x000fe20000011417 */
[----:B------:R-:W-:-:S04]  /*2270*/  IMAD.WIDE.U32 R6, R23, R68, R152 ;  /* 0x0000004417067225 */ /* 0x000fc800078e0098 */
[----:B------:R-:W-:Y:S01]  /*2280*/  IMAD R12, R20, R68, RZ ;  /* 0x00000044140c7224 */ /* 0x000fe200078e02ff */
[----:B------:R-:W-:Y:S01]  /*2290*/  IADD3 R75, P0, R58, R6, RZ ;  /* 0x000000063a4b7210 */ /* 0x000fe20007f1e0ff */
[----:B------:R-:W-:Y:S02]  /*22a0*/  IMAD.IADD R80, R59, 0x1, R11 ;  /* 0x000000013b507824 */ /* 0x000fe400078e020b */
[----:B------:R-:W-:-:S05]  /*22b0*/  IMAD R13, R23, R69, R12 ;  /* 0x00000045170d7224 */ /* 0x000fca00078e020c */
[----:B------:R-:W-:Y:S02]  /*22c0*/  IADD3.X R74, R80, R7, R13, P0, !PT ;  /* 0x00000007504a7210 */ /* 0x000fe400007fe40d */
[-C--:B-1----:R-:W-:Y:S01]  /*22d0*/  ISETP.GE.AND P0, PT, R152, R61.reuse, PT ;  /* 0x0000003d9800720c */ /* 0x082fe20003f06270 */
[-C--:B------:R-:W-:Y:S01]  /*22e0*/  IMAD R6, R20, R66.reuse, RZ ;  /* 0x0000004214067224 */ /* 0x080fe200078e02ff */
[----:B------:R-:W-:Y:S01]  /*22f0*/  ISETP.GE.AND P2, PT, R81, R61, PT ;  /* 0x0000003d5100720c */ /* 0x000fe20003f46270 */
[----:B------:R-:W-:Y:S01]  /*2300*/  IMAD.WIDE.U32 R54, R23, R66, R30 ;  /* 0x0000004217367225 */ /* 0x000fe200078e001e */
[----:B------:R-:W-:-:S03]  /*2310*/  SEL R7, R61, RZ, P0 ;  /* 0x000000ff3d077207 */ /* 0x000fc60000000000 */
[----:B0-----:R-:W-:Y:S02]  /*2320*/  IMAD.WIDE.U32 R50, R23, R4, R30 ;  /* 0x0000000417327225 */ /* 0x001fe400078e001e */
[----:B------:R-:W0:Y:S02]  /*2330*/  S2R R30, SR_TID.X ;  /* 0x00000000001e7919 */ /* 0x000e240000002100 */
[----:B------:R-:W-:-:S04]  /*2340*/  IMAD.WIDE.U32 R56, R9, UR6, R56 ;  /* 0x0000000609387c25 */ /* 0x000fc8000f8e0038 */
[----:B------:R-:W-:Y:S01]  /*2350*/  IMAD R9, R23, R67, R6 ;  /* 0x0000004317097224 */ /* 0x000fe200078e0206 */
[----:B------:R-:W-:Y:S01]  /*2360*/  SEL R6, R61, RZ, P2 ;  /* 0x000000ff3d067207 */ /* 0x000fe20001000000 */
[----:B------:R-:W-:Y:S02]  /*2370*/  IMAD R8, R20, R4, RZ ;  /* 0x0000000414087224 */ /* 0x000fe400078e02ff */
[----:B------:R-:W-:Y:S02]  /*2380*/  IMAD.IADD R7, R152, 0x1, R7 ;  /* 0x0000000198077824 */ /* 0x000fe400078e0207 */
[C---:B------:R-:W-:Y:S02]  /*2390*/  IMAD R13, R23.reuse, R5, R8 ;  /* 0x00000005170d7224 */ /* 0x040fe400078e0208 */
[----:B------:R-:W-:-:S04]  /*23a0*/  IMAD.WIDE.U32 R52, R23, R66, R152 ;  /* 0x0000004217347225 */ /* 0x000fc800078e0098 */
[----:B------:R-:W-:Y:S01]  /*23b0*/  IMAD.IADD R8, R81, 0x1, R6 ;  /* 0x0000000151087824 */ /* 0x000fe200078e0206 */
[----:B------:R-:W-:Y:S01]  /*23c0*/  SHF.R.S32.HI R6, RZ, 0x1f, R7 ;  /* 0x0000001fff067819 */ /* 0x000fe20000011407 */
[----:B------:R-:W-:Y:S02]  /*23d0*/  IMAD.IADD R55, R55, 0x1, R9 ;  /* 0x0000000137377824 */ /* 0x000fe400078e0209 */
[----:B------:R-:W-:Y:S01]  /*23e0*/  IMAD.IADD R53, R9, 0x1, R53 ;  /* 0x0000000109357824 */ /* 0x000fe200078e0235 */
[----:B------:R-:W-:Y:S02]  /*23f0*/  SHF.R.S32.HI R9, RZ, 0x1f, R8 ;  /* 0x0000001fff097819 */ /* 0x000fe40000011408 */
[CC--:B------:R-:W-:Y:S02]  /*2400*/  LEA.HI R73, R6.reuse, R7.reuse, RZ, 0x4 ;  /* 0x0000000706497211 */ /* 0x0c0fe400078f20ff */
[----:B------:R-:W-:Y:S02]  /*2410*/  LEA.HI R6, R6, R7, RZ, 0x5 ;  /* 0x0000000706067211 */ /* 0x000fe400078f28ff */
[----:B------:R-:W-:-:S02]  /*2420*/  LEA.HI R72, R9, R8, RZ, 0x4 ;  /* 0x0000000809487211 */ /* 0x000fc400078f20ff */
[----:B------:R-:W-:Y:S01]  /*2430*/  LEA.HI R8, R9, R8, RZ, 0x5 ;  /* 0x0000000809087211 */ /* 0x000fe200078f28ff */
[----:B------:R-:W-:Y:S01]  /*2440*/  IMAD.SHL.U32 R7, R6, 0x80, RZ ;  /* 0x0000008006077824 */ /* 0x000fe200078e00ff */
[C---:B------:R-:W-:Y:S02]  /*2450*/  LOP3.LUT R6, R21.reuse, 0x10, R73, 0xf8, !PT ;  /* 0x0000001015067812 */ /* 0x040fe400078ef849 */
[----:B-----5:R-:W-:Y:S01]  /*2460*/  SHF.R.S32.HI R11, RZ, 0x1f, R24 ;  /* 0x0000001fff0b7819 */ /* 0x020fe20000011418 */
[----:B------:R-:W-:Y:S01]  /*2470*/  IMAD.SHL.U32 R9, R8, 0x80, RZ ;  /* 0x0000008008097824 */ /* 0x000fe200078e00ff */
[----:B------:R-:W-:Y:S02]  /*2480*/  LOP3.LUT R8, R21, 0x10, R72, 0xf8, !PT ;  /* 0x0000001015087812 */ /* 0x000fe400078ef848 */
[----:B------:R-:W-:Y:S02]  /*2490*/  LOP3.LUT R7, R7, 0xfffff000, RZ, 0xc0, !PT ;  /* 0xfffff00007077812 */ /* 0x000fe400078ec0ff */
[----:B----4-:R-:W-:Y:S01]  /*24a0*/  LOP3.LUT R6, R6, R14, RZ, 0x3c, !PT ;  /* 0x0000000e06067212 */ /* 0x010fe200078e3cff */
[----:B------:R-:W-:Y:S01]  /*24b0*/  IMAD.WIDE.U32 R48, R23, R4, R152 ;  /* 0x0000000417307225 */ /* 0x000fe200078e0098 */
[----:B------:R-:W-:-:S02]  /*24c0*/  P2R R82, PR, RZ, 0x4 ;  /* 0x00000004ff527803 */ /* 0x000fc40000000000 */
[----:B------:R-:W-:Y:S02]  /*24d0*/  LOP3.LUT R9, R9, 0xfffff000, RZ, 0xc0, !PT ;  /* 0xfffff00009097812 */ /* 0x000fe400078ec0ff */
[----:B------:R-:W-:Y:S02]  /*24e0*/  LOP3.LUT R8, R8, R14, RZ, 0x3c, !PT ;  /* 0x0000000e08087212 */ /* 0x000fe400078e3cff */
[----:B------:R-:W-:Y:S01]  /*24f0*/  IADD3 R46, P2, R23, R28, RZ ;  /* 0x0000001c172e7210 */ /* 0x000fe20007f5e0ff */
[----:B------:R-:W-:Y:S02]  /*2500*/  IMAD.IADD R51, R51, 0x1, R13 ;  /* 0x0000000133337824 */ /* 0x000fe400078e020d */
[----:B------:R-:W-:Y:S02]  /*2510*/  IMAD.IADD R49, R13, 0x1, R49 ;  /* 0x000000010d317824 */ /* 0x000fe400078e0231 */
[----:B------:R-:W-:-:S04]  /*2520*/  IMAD.WIDE.U32 R54, R24, R66, R54 ;  /* 0x0000004218367225 */ /* 0x000fc800078e0036 */
[----:B------:R-:W-:Y:S02]  /*2530*/  VIADD R65, R152, 0x40 ;  /* 0x0000004098417836 */ /* 0x000fe40000000000 */
[----:B------:R-:W-:Y:S01]  /*2540*/  IMAD.X R47, R20, 0x1, R3, P2 ;  /* 0x00000001142f7824 */ /* 0x000fe200010e0603 */
[----:B------:R-:W-:Y:S01]  /*2550*/  LOP3.LUT R20, R73, 0xfffffff0, RZ, 0xc0, !PT ;  /* 0xfffffff049147812 */ /* 0x000fe200078ec0ff */
[----:B------:R-:W-:Y:S01]  /*2560*/  IMAD.WIDE.U32 R52, R24, R66, R52 ;  /* 0x0000004218347225 */ /* 0x000fe200078e0034 */
[----:B------:R-:W-:-:S03]  /*2570*/  SHF.L.U64.HI R69, R68, 0x7, R69 ;  /* 0x0000000744457819 */ /* 0x000fc60000010245 */
[----:B------:R-:W-:Y:S01]  /*2580*/  IMAD.WIDE.U32 R50, R24, R4, R50 ;  /* 0x0000000418327225 */ /* 0x000fe200078e0032 */
[----:B------:R-:W-:-:S03]  /*2590*/  SHF.L.U64.HI R64, R4, 0x7, R5 ;  /* 0x0000000704407819 */ /* 0x000fc60000010205 */
[----:B------:R-:W-:Y:S01]  /*25a0*/  IMAD.WIDE.U32 R48, R24, R4, R48 ;  /* 0x0000000418307225 */ /* 0x000fe200078e0030 */
[C---:B------:R-:W-:Y:S02]  /*25b0*/  LOP3.LUT R60, R0.reuse, 0x1, RZ, 0xc0, !PT ;  /* 0x00000001003c7812 */ /* 0x040fe400078ec0ff */
[----:B------:R-:W-:Y:S01]  /*25c0*/  LOP3.LUT R45, R0, 0x2, RZ, 0xc0, !PT ;  /* 0x00000002002d7812 */ /* 0x000fe200078ec0ff */
[----:B------:R-:W-:Y:S01]  /*25d0*/  IMAD.SHL.U32 R63, R4, 0x80, RZ ;  /* 0x00000080043f7824 */ /* 0x000fe200078e00ff */
[----:B------:R-:W-:Y:S01]  /*25e0*/  ISETP.GE.AND P1, PT, R65, UR4, PT ;  /* 0x0000000441007c0c */ /* 0x000fe2000bf26270 */
[----:B------:R-:W-:Y:S02]  /*25f0*/  IMAD.SHL.U32 R68, R68, 0x80, RZ ;  /* 0x0000008044447824 */ /* 0x000fe400078e00ff */
[----:B------:R-:W-:Y:S02]  /*2600*/  IMAD.SHL.U32 R61, R61, 0x2, RZ ;  /* 0x000000023d3d7824 */ /* 0x000fe400078e00ff */
[----:B------:R-:W-:Y:S01]  /*2610*/  IMAD.IADD R0, R57, 0x1, R15 ;  /* 0x0000000139007824 */ /* 0x000fe200078e020f */
[----:B---3--:R-:W-:Y:S01]  /*2620*/  IADD3 R71, R6, R7, R10 ;  /* 0x0000000706477210 */ /* 0x008fe20007ffe00a */
[----:B------:R-:W-:-:S02]  /*2630*/  IMAD R6, R11, R66, RZ ;  /* 0x000000420b067224 */ /* 0x000fc400078e02ff */
[----:B------:R-:W-:Y:S01]  /*2640*/  IMAD R11, R11, R4, RZ ;  /* 0x000000040b0b7224 */ /* 0x000fe200078e02ff */
[----:B------:R-:W-:Y:S01]  /*2650*/  IADD3 R70, R8, R9, R10 ;  /* 0x0000000908467210 */ /* 0x000fe20007ffe00a */
[C---:B------:R-:W-:Y:S01]  /*2660*/  IMAD R21, R24.reuse, R67, R6 ;  /* 0x0000004318157224 */ /* 0x040fe200078e0206 */
[----:B0-----:R-:W-:Y:S01]  /*2670*/  SHF.R.U32.HI R10, RZ, 0x7, R30 ;  /* 0x00000007ff0a7819 */ /* 0x001fe2000001161e */
[----:B------:R-:W-:Y:S01]  /*2680*/  IMAD R11, R24, R5, R11 ;  /* 0x00000005180b7224 */ /* 0x000fe200078e020b */
[----:B------:R-:W-:Y:S01]  /*2690*/  LOP3.LUT R7, R72, 0xfffffff0, RZ, 0xc0, !PT ;  /* 0xfffffff048077812 */ /* 0x000fe200078ec0ff */
[----:B------:R-:W-:Y:S01]  /*26a0*/  IMAD.IADD R44, R55, 0x1, R21 ;  /* 0x00000001372c7824 */ /* 0x000fe200078e0215 */
[C---:B------:R-:W-:Y:S01]  /*26b0*/  SHF.L.U64.HI R67, R66.reuse, 0x7, R67 ;  /* 0x0000000742437819 */ /* 0x040fe20000010243 */
[----:B------:R-:W-:Y:S01]  /*26c0*/  IMAD.SHL.U32 R66, R66, 0x80, RZ ;  /* 0x0000008042427824 */ /* 0x000fe200078e00ff */
[----:B------:R-:W-:Y:S01]  /*26d0*/  SHF.R.S32.HI R4, RZ, 0x1f, R20 ;  /* 0x0000001fff047819 */ /* 0x000fe20000011414 */
[----:B------:R-:W-:Y:S01]  /*26e0*/  VIADD R62, R10, 0x8 ;  /* 0x000000080a3e7836 */ /* 0x000fe20000000000 */
[----:B------:R-:W-:Y:S01]  /*26f0*/  SHF.R.S32.HI R3, RZ, 0x1f, R7 ;  /* 0x0000001fff037819 */ /* 0x000fe20000011407 */
[----:B------:R-:W-:-:S02]  /*2700*/  IMAD.IADD R21, R21, 0x1, R53 ;  /* 0x0000000115157824 */ /* 0x000fc400078e0235 */
[----:B------:R-:W-:Y:S02]  /*2710*/  IMAD.IADD R6, R51, 0x1, R11 ;  /* 0x0000000133067824 */ /* 0x000fe400078e020b */
[----:B--2---:R-:W-:-:S07]  /*2720*/  IMAD.IADD R5, R11, 0x1, R49 ;  /* 0x000000010b057824 */ /* 0x004fce00078e0231 */
.L_x_1191:
[----:B------:R-:W2:Y:S01]  /*2730*/  LDL R8, [R1+0x38] ;  /* 0x0000380001087983 */ /* 0x000ea20000100800 */
[----:B0-----:R-:W0:Y:S01]  /*2740*/  LDC R87, c[0x0][0x3f4] ;  /* 0x0000fd00ff577b82 */ /* 0x001e220000000800 */
[----:B------:R-:W-:Y:S01]  /*2750*/  VIADD R2, R2, 0xffffffff ;  /* 0xffffffff02027836 */ /* 0x000fe20000000000 */
        /* <DEDUP_REMOVED lines=37> */
[----:B------:R-:W2:Y:S01]  /*29b0*/  LDL.64 R90, [R1+0x8] ;  /* 0x00000800015a7983 */ /* 0x000ea20000100a00 */
[----:B------:R-:W-:Y:S01]  /*29c0*/  ULDC.64 UR4, c[0x0][0x3e8] ;  /* 0x0000fa0000047ab9 */ /* 0x000fe20000000a00 */
[----:B------:R-:W-:Y:S02]  /*29d0*/  ULDC.64 UR6, c[0x0][0x400] ;  /* 0x0001000000067ab9 */ /* 0x000fe40000000a00 */
[----:B------:R-:W3:Y:S04]  /*29e0*/  LDL R83, [R1+0x24] ;  /* 0x0000240001537983 */ /* 0x000ee80000100800 */
[----:B------:R-:W4:Y:S01]  /*29f0*/  LDL R78, [R1+0x28] ;  /* 0x00002800014e7983 */ /* 0x000f220000100800 */
[----:B------:R-:W-:Y:S02]  /*2a00*/  IADD3 R40, P3, P5, R54, UR4, R40 ;  /* 0x0000000436287c10 */ /* 0x000fe4000fd7e028 */
[----:B------:R-:W-:-:S02]  /*2a10*/  CS2R R34, SRZ ;  /* 0x0000000000227805 */ /* 0x000fc4000001ff00 */
[----:B------:R-:W-:Y:S02]  /*2a20*/  CS2R R36, SRZ ;  /* 0x0000000000247805 */ /* 0x000fe4000001ff00 */
[----:B------:R-:W-:Y:S02]  /*2a30*/  IADD3.X R41, R44, UR5, R42, P3, P5 ;  /* 0x000000052c297c10 */ /* 0x000fe40009fea42a */
[----:B------:R-:W-:-:S04]  /*2a40*/  IADD3 R38, P3, P5, R50, UR6, R38 ;  /* 0x0000000632267c10 */ /* 0x000fc8000fd7e026 */
[----:B------:R-:W-:Y:S02]  /*2a50*/  IADD3.X R39, R6, UR7, R43, P3, P5 ;  /* 0x0000000706277c10 */ /* 0x000fe40009fea42b */
[----:B------:R-:W-:Y:S02]  /*2a60*/  CS2R R28, SRZ ;  /* 0x00000000001c7805 */ /* 0x000fe4000001ff00 */
[----:B------:R-:W-:Y:S02]  /*2a70*/  CS2R R12, SRZ ;  /* 0x00000000000c7805 */ /* 0x000fe4000001ff00 */
[----:B------:R-:W-:Y:S02]  /*2a80*/  CS2R R30, SRZ ;  /* 0x00000000001e7805 */ /* 0x000fe4000001ff00 */
[----:B------:R-:W-:Y:S02]  /*2a90*/  CS2R R14, SRZ ;  /* 0x00000000000e7805 */ /* 0x000fe4000001ff00 */
[----:B--2---:R-:W-:-:S02]  /*2aa0*/  ISETP.GE.AND P5, PT, R90, R87, PT ;  /* 0x000000575a00720c */ /* 0x004fc40003fa6270 */
[----:B---3--:R-:W-:-:S11]  /*2ab0*/  ISETP.GE.AND P3, PT, R83, R87, PT ;  /* 0x000000575300720c */ /* 0x008fd60003f66270 */
[----:B------:R0:W5:Y:S04]  /*2ac0*/  @!P5 LDG.E.64 R34, desc[UR42][R40.64] ;  /* 0x0000002a2822d981 */ /* 0x000168000c1e1b00 */
[----:B------:R0:W5:Y:S01]  /*2ad0*/  @!P5 LDG.E.64 R36, desc[UR42][R38.64] ;  /* 0x0000002a2624d981 */ /* 0x000162000c1e1b00 */
[----:B----4-:R-:W-:-:S03]  /*2ae0*/  ISETP.GE.AND P5, PT, R78, R87, PT ;  /* 0x000000574e00720c */ /* 0x010fc60003fa6270 */
[----:B------:R0:W5:Y:S04]  /*2af0*/  @!P3 LDG.E.64 R28, desc[UR42][R40.64+0x10] ;  /* 0x0000102a281cb981 */ /* 0x000168000c1e1b00 */
[----:B------:R0:W5:Y:S06]  /*2b00*/  @!P3 LDG.E.64 R30, desc[UR42][R38.64+0x10] ;  /* 0x0000102a261eb981 */ /* 0x00016c000c1e1b00 */
[----:B------:R0:W5:Y:S04]  /*2b10*/  @!P5 LDG.E.64 R12, desc[UR42][R40.64+0x20] ;  /* 0x0000202a280cd981 */ /* 0x000168000c1e1b00 */
[----:B------:R0:W5:Y:S02]  /*2b20*/  @!P5 LDG.E.64 R14, desc[UR42][R38.64+0x20] ;  /* 0x0000202a260ed981 */ /* 0x000164000c1e1b00 */
.L_x_1156:
[----:B------:R-:W-:Y:S05]  /*2b30*/  BSYNC B1 ;  /* 0x0000000000017941 */ /* 0x000fea0003800000 */
.L_x_1155:
        /* <DEDUP_REMOVED lines=10> */
.L_x_1157:
[----:B------:R-:W2:Y:S01]  /*2be0*/  LDL R8, [R1+0x4] ;  /* 0x0000040001087983 */ /* 0x000ea20000100800 */
[----:B------:R-:W-:Y:S01]  /*2bf0*/  IMAD R83, R18, 0x8, R16 ;  /* 0x0000000812537824 */ /* 0x000fe200078e0210 */
[----:B------:R-:W-:Y:S01]  /*2c00*/  BSSY B1, `(.L_x_1158) ;  /* 0x0000004000017945 */ /* 0x000fe20003800000 */
[----:B--2---:R-:W-:-:S04]  /*2c10*/  SHF.L.U32 R86, R8, 0x1f, RZ ;  /* 0x0000001f08567819 */ /* 0x004fc800000006ff */
[----:B------:R-:W0:Y:S02]  /*2c20*/  SYNCS.PHASECHK.TRANS64.TRYWAIT P5, [R83+URZ+0x19c90], R86 ;  /* 0x019c9056530075a7 */ /* 0x000e2400080a017f */
[----:B0-----:R-:W-:Y:S05]  /*2c30*/  @!P5 BRA `(.L_x_1159) ;  /* 0x00000200005cd947 */ /* 0x001fea0003800000 */
.L_x_1484:
[----:B------:R-:W-:Y:S05]  /*2c40*/  BSYNC B1 ;  /* 0x0000000000017941 */ /* 0x000fea0003800000 */
.L_x_1158:
[----:B------:R-:W-:Y:S05]  /*2c50*/  @P4 BRA `(.L_x_1160) ;  /* 0x0000003800544947 */ /* 0x000fea0003800000 */
[----:B------:R-:W-:Y:S01]  /*2c60*/  ISETP.NE.AND P4, PT, R60, RZ, PT ;  /* 0x000000ff3c00720c */ /* 0x000fe20003f85270 */
[----:B------:R-:W-:-:S12]  /*2c70*/  BSSY B1, `(.L_x_1161) ;  /* 0x0000070000017945 */ /* 0x000fd80003800000 */
[----:B------:R-:W-:Y:S05]  /*2c80*/  @!P4 BRA `(.L_x_1162) ;  /* 0x0000000400b8c947 */ /* 0x000fea0003800000 */
[----:B------:R-:W2:Y:S01]  /*2c90*/  LDL.64 R76, [R1+0x8] ;  /* 0x00000800014c7983 */ /* 0x000ea20000100a00 */
[----:B------:R-:W-:Y:S03]  /*2ca0*/  BSSY B2, `(.L_x_1163) ;  /* 0x000006b000027945 */ /* 0x000fe60003800000 */
[----:B------:R1:W3:Y:S01]  /*2cb0*/  LDS.128 R8, [R84+0x13800] ;  /* 0x0138000054087984 */ /* 0x0002e20000000c00 */
[----:B--2---:R-:W-:-:S13]  /*2cc0*/  ISETP.GE.AND P4, PT, R76, R87, PT ;  /* 0x000000574c00720c */ /* 0x004fda0003f86270 */
[----:B-1-3--:R-:W-:Y:S05]  /*2cd0*/  @P4 BRA `(.L_x_1164) ;  /* 0x00000004009c4947 */ /* 0x00afea0003800000 */
        /* <DEDUP_REMOVED lines=24> */
[-C--:B------:R-:W-:Y:S01]  /*2e60*/  FMUL.FTZ R93, R37, R90.reuse ;  /* 0x0000005a255d7220 */ /* 0x080fe20000410000 */
[--C-:B------:R-:W-:Y:S02]  /*2e70*/  HADD2.F32 R79, -RZ, R78.reuse.H0_H0 ;  /* 0x2000004eff4f7230 */ /* 0x100fe40000004100 */
[C---:B------:R-:W-:Y:S01]  /*2e80*/  FMUL.FTZ R90, R8.reuse, R90 ;  /* 0x0000005a085a7220 */ /* 0x040fe20000410000 */
[--C-:B------:R-:W-:Y:S02]  /*2e90*/  HADD2.F32 R77, -RZ, R9.reuse.H1_H1 ;  /* 0x30000009ff4d7230 */ /* 0x100fe40000004100 */
[----:B------:R-:W-:Y:S02]  /*2ea0*/  HADD2.F32 R76, -RZ, R9.H0_H0 ;  /* 0x20000009ff4c7230 */ /* 0x000fe40000004100 */
[----:B------:R-:W-:Y:S01]  /*2eb0*/  FFMA.FTZ R8, R8, R79, -R93 ;  /* 0x0000004f08087223 */ /* 0x000fe2000001085d */
[----:B------:R-:W-:Y:S02]  /*2ec0*/  HADD2.F32 R78, -RZ, R78.H1_H1 ;  /* 0x3000004eff4e7230 */ /* 0x000fe40000004100 */
[----:B------:R-:W-:Y:S01]  /*2ed0*/  FMUL.FTZ R93, R77, R91 ;  /* 0x0000005b4d5d7220 */ /* 0x000fe20000410000 */
[----:B------:R-:W-:Y:S01]  /*2ee0*/  FFMA.FTZ R9, R37, R79, R90 ;  /* 0x0000004f25097223 */ /* 0x000fe2000001005a */
[C---:B------:R-:W-:Y:S01]  /*2ef0*/  FMUL.FTZ R92, R76.reuse, R91 ;  /* 0x0000005b4c5c7220 */ /* 0x040fe20000410000 */
[----:B------:R-:W-:Y:S01]  /*2f00*/  F2FP.F16.E4M3.UNPACK_B R37, R36.H1 ;  /* 0x00000024ff25723e */ /* 0x000fe200030006ff */
[----:B------:R-:W-:Y:S01]  /*2f10*/  FFMA.FTZ R93, R76, R78, -R93 ;  /* 0x0000004e4c5d7223 */ /* 0x000fe2000001085d */
[----:B------:R-:W-:Y:S01]  /*2f20*/  F2FP.F16.E4M3.UNPACK_B R36, R36 ;  /* 0x00000024ff24723e */ /* 0x000fe200020006ff */
        /* <DEDUP_REMOVED lines=21> */
[--C-:B------:R-:W-:Y:S01]  /*3080*/  HADD2.F32 R79, -RZ, R76.reuse.H1_H1 ;  /* 0x3000004cff4f7230 */ /* 0x100fe20000004100 */
[----:B------:R-:W-:Y:S01]  /*3090*/  F2FP.SATFINITE.E4M3.F32.PACK_AB_MERGE_C R43, R78, R43, RZ ;  /* 0x0000002b4e2b723e */ /* 0x000fe200048070ff */
[----:B------:R-:W-:Y:S01]  /*30a0*/  HADD2.F32 R78, -RZ, R76.H0_H0 ;  /* 0x2000004cff4e7230 */ /* 0x000fe20000004100 */
[----:B------:R-:W-:Y:S01]  /*30b0*/  F2FP.F16.E4M3.UNPACK_B R77, R10.H1 ;  /* 0x0000000aff4d723e */ /* 0x000fe200030006ff */
[--C-:B------:R-:W-:Y:S01]  /*30c0*/  HADD2.F32 R92, -RZ, R94.reuse.H1_H1 ;  /* 0x3000005eff5c7230 */ /* 0x100fe20000004100 */
[----:B------:R-:W-:Y:S01]  /*30d0*/  F2FP.F16.E4M3.UNPACK_B R93, R35 ;  /* 0x00000023ff5d723e */ /* 0x000fe200020006ff */
[----:B------:R-:W-:Y:S01]  /*30e0*/  HADD2.F32 R94, -RZ, R94.H0_H0 ;  /* 0x2000005eff5e7230 */ /* 0x000fe20000004100 */
[-C--:B------:R-:W-:Y:S01]  /*30f0*/  F2FP.F16.E4M3.UNPACK_B R76, R34.reuse.H1 ;  /* 0x00000022ff4c723e */ /* 0x080fe200030006ff */
[----:B------:R-:W-:Y:S01]  /*3100*/  HADD2.F32 R35, -RZ, R77.H1_H1 ;  /* 0x3000004dff237230 */ /* 0x000fe20000004100 */
[----:B------:R-:W-:Y:S01]  /*3110*/  F2FP.F16.E4M3.UNPACK_B R90, R34 ;  /* 0x00000022ff5a723e */ /* 0x000fe200020006ff */
[----:B------:R-:W-:-:S02]  /*3120*/  HADD2.F32 R96, -RZ, R93.H1_H1 ;  /* 0x3000005dff607230 */ /* 0x000fc40000004100 */
[-C--:B------:R-:W-:Y:S01]  /*3130*/  FMUL.FTZ R95, R79, R92.reuse ;  /* 0x0000005c4f5f7220 */ /* 0x080fe20000410000 */
[----:B------:R-:W-:Y:S02]  /*3140*/  HADD2.F32 R91, -RZ, R76.H1_H1 ;  /* 0x3000004cff5b7230 */ /* 0x000fe40000004100 */
[C---:B------:R-:W-:Y:S01]  /*3150*/  FMUL.FTZ R100, R78.reuse, R92 ;  /* 0x0000005c4e647220 */ /* 0x040fe20000410000 */
[----:B------:R-:W-:Y:S02]  /*3160*/  HADD2.F32 R77, -RZ, R77.H0_H0 ;  /* 0x2000004dff4d7230 */ /* 0x000fe40000004100 */
[----:B------:R-:W-:Y:S01]  /*3170*/  FMUL.FTZ R98, R35, R96 ;  /* 0x0000006023627220 */ /* 0x000fe20000410000 */
[----:B------:R-:W-:Y:S02]  /*3180*/  HADD2.F32 R92, -RZ, R90.H1_H1 ;  /* 0x3000005aff5c7230 */ /* 0x000fe40000004100 */
[----:B------:R-:W-:Y:S01]  /*3190*/  FFMA.FTZ R34, R78, R91, -R95 ;  /* 0x0000005b4e227223 */ /* 0x000fe2000001085f */
[----:B------:R-:W-:Y:S01]  /*31a0*/  F2FP.F16.E4M3.UNPACK_B R10, R10 ;  /* 0x0000000aff0a723e */ /* 0x000fe200020006ff */
[----:B------:R-:W-:Y:S01]  /*31b0*/  FMUL.FTZ R96, R77, R96 ;  /* 0x000000604d607220 */ /* 0x000fe20000410000 */
[----:B------:R-:W-:Y:S01]  /*31c0*/  F2FP.F16.E4M3.UNPACK_B R78, R11 ;  /* 0x0000000bff4e723e */ /* 0x000fe200020006ff */
[----:B------:R-:W-:Y:S01]  /*31d0*/  FFMA.FTZ R11, R79, R91, R100 ;  /* 0x0000005b4f0b7223 */ /* 0x000fe20000010064 */
[-C--:B------:R-:W-:Y:S01]  /*31e0*/  FFMA.FTZ R98, R77, R92.reuse, -R98 ;  /* 0x0000005c4d627223 */ /* 0x080fe20000010862 */
[----:B------:R-:W-:Y:S01]  /*31f0*/  FFMA.FTZ R79, R35, R92, R96 ;  /* 0x0000005c234f7223 */ /* 0x000fe20000010060 */
[----:B------:R-:W-:Y:S01]  /*3200*/  HADD2.F32 R35, -RZ, R10.H0_H0 ;  /* 0x2000000aff237230 */ /* 0x000fe20000004100 */
[----:B------:R-:W-:Y:S01]  /*3210*/  F2FP.SATFINITE.E4M3.F32.PACK_AB_MERGE_C R9, R9, R8, R42 ;  /* 0x000000080909723e */ /* 0x000fe2000480702a */
[----:B------:R-:W-:Y:S01]  /*3220*/  HADD2.F32 R77, -RZ, R78.H0_H0 ;  /* 0x2000004eff4d7230 */ /* 0x000fe20000004100 */
[----:B------:R-:W-:Y:S01]  /*3230*/  F2FP.SATFINITE.E4M3.F32.PACK_AB_MERGE_C R11, R11, R34, RZ ;  /* 0x000000220b0b723e */ /* 0x000fe200048070ff */
[----:B------:R-:W-:Y:S01]  /*3240*/  HADD2.F32 R10, -RZ, R10.H1_H1 ;  /* 0x3000000aff0a7230 */ /* 0x000fe20000004100 */
[----:B------:R-:W-:Y:S01]  /*3250*/  F2FP.SATFINITE.E4M3.F32.PACK_AB_MERGE_C R79, R79, R98, RZ ;  /* 0x000000624f4f723e */ /* 0x000fe200048070ff */
[----:B------:R-:W-:-:S02]  /*3260*/  HADD2.F32 R93, -RZ, R93.H0_H0 ;  /* 0x2000005dff5d7230 */ /* 0x000fc40000004100 */
[----:B------:R-:W-:Y:S01]  /*3270*/  FMUL.FTZ R91, R77, R94 ;  /* 0x0000005e4d5b7220 */ /* 0x000fe20000410000 */
[----:B------:R-:W-:Y:S01]  /*3280*/  HADD2.F32 R78, -RZ, R78.H1_H1 ;  /* 0x3000004eff4e7230 */ /* 0x000fe20000004100 */
[----:B------:R-:W-:Y:S01]  /*3290*/  F2FP.SATFINITE.E4M3.F32.PACK_AB_MERGE_C R8, R37, R36, R43 ;  /* 0x000000242508723e */ /* 0x000fe2000480702b */
[----:B------:R-:W-:Y:S02]  /*32a0*/  HADD2.F32 R76, -RZ, R76.H0_H0 ;  /* 0x2000004cff4c7230 */ /* 0x000fe40000004100 */
[-C--:B------:R-:W-:Y:S01]  /*32b0*/  FMUL.FTZ R92, R10, R93.reuse ;  /* 0x0000005d0a5c7220 */ /* 0x080fe20000410000 */
[----:B------:R-:W-:Y:S02]  /*32c0*/  HADD2.F32 R90, -RZ, R90.H0_H0 ;  /* 0x2000005aff5a7230 */ /* 0x000fe40000004100 */
[C---:B------:R-:W-:Y:S01]  /*32d0*/  FMUL.FTZ R96, R78.reuse, R94 ;  /* 0x0000005e4e607220 */ /* 0x040fe20000410000 */
[----:B------:R-:W-:Y:S01]  /*32e0*/  FMUL.FTZ R93, R35, R93 ;  /* 0x0000005d235d7220 */ /* 0x000fe20000410000 */
[----:B------:R-:W-:-:S02]  /*32f0*/  FFMA.FTZ R91, R78, R76, R91 ;  /* 0x0000004c4e5b7223 */ /* 0x000fc4000001005b */
[----:B------:R-:W-:Y:S01]  /*3300*/  FFMA.FTZ R96, R77, R76, -R96 ;  /* 0x0000004c4d607223 */ /* 0x000fe20000010860 */
[-C--:B------:R-:W-:Y:S01]  /*3310*/  FFMA.FTZ R92, R35, R90.reuse, -R92 ;  /* 0x0000005a235c7223 */ /* 0x080fe2000001085c */
[----:B------:R-:W-:-:S03]  /*3320*/  FFMA.FTZ R93, R10, R90, R93 ;  /* 0x0000005a0a5d7223 */ /* 0x000fc6000001005d */
[----:B------:R-:W-:Y:S02]  /*3330*/  F2FP.SATFINITE.E4M3.F32.PACK_AB_MERGE_C R11, R91, R96, R11 ;  /* 0x000000605b0b723e */ /* 0x000fe4000480700b */
[----:B------:R-:W-:-:S07]  /*3340*/  F2FP.SATFINITE.E4M3.F32.PACK_AB_MERGE_C R10, R93, R92, R79 ;  /* 0x0000005c5d0a723e */ /* 0x000fce000480704f */
.L_x_1164:
[----:B------:R-:W-:Y:S05]  /*3350*/  BSYNC B2 ;  /* 0x0000000000027941 */ /* 0x000fea0003800000 */
.L_x_1163:
[----:B------:R1:W-:Y:S02]  /*3360*/  STG.E.128 desc[UR42][R32.64], R8 ;  /* 0x0000000820007986 */ /* 0x0003e4000c101d2a */
.L_x_1162:
[----:B------:R-:W-:Y:S05]  /*3370*/  BSYNC B1 ;  /* 0x0000000000017941 */ /* 0x000fea0003800000 */
.L_x_1161:
[----:B------:R-:W-:Y:S01]  /*3380*/  ISETP.NE.AND P4, PT, R45, RZ, PT ;  /* 0x000000ff2d00720c */ /* 0x000fe20003f85270 */
[----:B------:R-:W-:-:S12]  /*3390*/  BSSY B1, `(.L_x_1165) ;  /* 0x0000070000017945 */ /* 0x000fd80003800000 */
[----:B------:R-:W-:Y:S05]  /*33a0*/  @!P4 BRA `(.L_x_1166) ;  /* 0x0000000400b8c947 */ /* 0x000fea0003800000 */
[----:B------:R-:W2:Y:S01]  /*33b0*/  LDL R34, [R1+0x24] ;  /* 0x0000240001227983 */ /* 0x000ea20000100800 */
[----:B------:R-:W-:Y:S03]  /*33c0*/  BSSY B2, `(.L_x_1167) ;  /* 0x000006b000027945 */ /* 0x000fe60003800000 */
[----:B-1----:R1:W3:Y:S01]  /*33d0*/  LDS.128 R8, [R84+0x14800] ;  /* 0x0148000054087984 */ /* 0x0022e20000000c00 */
[----:B--2---:R-:W-:-:S13]  /*33e0*/  ISETP.GE.AND P4, PT, R34, R87, PT ;  /* 0x000000572200720c */ /* 0x004fda0003f86270 */
[----:B-1-3--:R-:W-:Y:S05]  /*33f0*/  @P4 BRA `(.L_x_1168) ;  /* 0x00000004009c4947 */ /* 0x00afea0003800000 */
[----:B------:R-:W-:Y:S02]  /*3400*/  SHF.R.U32.HI R37, RZ, 0x8, R29 ;  /* 0x00000008ff257819 */ /* 0x000fe4000001161d */
[----:B------:R-:W-:Y:S02]  /*3410*/  SHF.R.U32.HI R30, RZ, 0x8, R31 ;  /* 0x00000008ff1e7819 */ /* 0x000fe4000001161f */
[----:B------:R-:W-:Y:S02]  /*3420*/  LOP3.LUT R28, R29, 0xff0000ff, RZ, 0xc0, !PT ;  /* 0xff0000ff1d1c7812 */ /* 0x000fe400078ec0ff */
[----:B------:R-:W-:Y:S01]  /*3430*/  SHF.R.U32.HI R35, RZ, 0x10, R29 ;  /* 0x00000010ff237819 */ /* 0x000fe2000001161d */
[----:B------:R-:W-:Y:S01]  /*3440*/  IMAD.SHL.U32 R29, R37, 0x100, RZ ;  /* 0x00000100251d7824 */ /* 0x000fe200078e00ff */
[----:B------:R-:W-:Y:S02]  /*3450*/  LOP3.LUT R34, R31, 0xff0000ff, RZ, 0xc0, !PT ;  /* 0xff0000ff1f227812 */ /* 0x000fe400078ec0ff */
[----:B------:R-:W-:Y:S01]  /*3460*/  SHF.R.U32.HI R36, RZ, 0x10, R31 ;  /* 0x00000010ff247819 */ /* 0x000fe2000001161f */
[----:B------:R-:W-:Y:S01]  /*3470*/  IMAD.SHL.U32 R31, R30, 0x100, RZ ;  /* 0x000001001e1f7824 */ /* 0x000fe200078e00ff */
[----:B------:R-:W-:Y:S01]  /*3480*/  LOP3.LUT R28, R28, 0xff00, R29, 0xf8, !PT ;  /* 0x0000ff001c1c7812 */ /* 0x000fe200078ef81d */
[----:B------:R-:W-:-:S02]  /*3490*/  IMAD.U32 R29, R35, 0x10000, RZ ;  /* 0x00010000231d7824 */ /* 0x000fc400078e00ff */
[----:B------:R-:W-:Y:S01]  /*34a0*/  IMAD.MOV.U32 R30, RZ, RZ, R8 ;  /* 0x000000ffff1e7224 */ /* 0x000fe200078e0008 */
[----:B------:R-:W-:Y:S01]  /*34b0*/  LOP3.LUT R31, R34, 0xff00, R31, 0xf8, !PT ;  /* 0x0000ff00221f7812 */ /* 0x000fe200078ef81f */
[----:B------:R-:W-:Y:S01]  /*34c0*/  IMAD.U32 R36, R36, 0x10000, RZ ;  /* 0x0001000024247824 */ /* 0x000fe200078e00ff */
        /* <DEDUP_REMOVED lines=44> */
[----:B------:R-:W-:Y:S01]  /*3790*/  F2FP.SATFINITE.E4M3.F32.PACK_AB_MERGE_C R35, R36, R35, RZ ;  /* 0x000000232423723e */ /* 0x000fe200048070ff */
[--C-:B------:R-:W-:Y:S01]  /*37a0*/  HADD2.F32 R40, -RZ, R37.reuse.H0_H0 ;  /* 0x20000025ff287230 */ /* 0x100fe20000004100 */
[-C--:B------:R-:W-:Y:S01]  /*37b0*/  F2FP.F16.E4M3.UNPACK_B R77, R29.reuse.H1 ;  /* 0x0000001dff4d723e */ /* 0x080fe200030006ff */
[----:B------:R-:W-:Y:S01]  /*37c0*/  HADD2.F32 R37, -RZ, R37.H1_H1 ;  /* 0x30000025ff257230 */ /* 0x000fe20000004100 */
[----:B------:R-:W-:Y:S02]  /*37d0*/  F2FP.F16.E4M3.UNPACK_B R36, R10.H1 ;  /* 0x0000000aff24723e */ /* 0x000fe400030006ff */
[----:B------:R-:W-:Y:S01]  /*37e0*/  F2FP.F16.E4M3.UNPACK_B R76, R29 ;  /* 0x0000001dff4c723e */ /* 0x000fe200020006ff */
[----:B------:R-:W-:Y:S01]  /*37f0*/  HADD2.F32 R79, -RZ, R77.H1_H1 ;  /* 0x3000004dff4f7230 */ /* 0x000fe20000004100 */
[-C--:B------:R-:W-:Y:S01]  /*3800*/  F2FP.F16.E4M3.UNPACK_B R41, R28.reuse ;  /* 0x0000001cff29723e */ /* 0x080fe200020006ff */
[----:B------:R-:W-:Y:S01]  /*3810*/  HADD2.F32 R29, -RZ, R36.H1_H1 ;  /* 0x30000024ff1d7230 */ /* 0x000fe20000004100 */
[----:B------:R-:W-:Y:S01]  /*3820*/  F2FP.F16.E4M3.UNPACK_B R42, R28.H1 ;  /* 0x0000001cff2a723e */ /* 0x000fe200030006ff */
[----:B------:R-:W-:-:S02]  /*3830*/  HADD2.F32 R78, -RZ, R76.H1_H1 ;  /* 0x3000004cff4e7230 */ /* 0x000fc40000004100 */
[-C--:B------:R-:W-:Y:S01]  /*3840*/  FMUL.FTZ R91, R37, R79.reuse ;  /* 0x0000004f255b7220 */ /* 0x080fe20000410000 */
[----:B------:R-:W-:Y:S02]  /*3850*/  HADD2.F32 R36, -RZ, R36.H0_H0 ;  /* 0x20000024ff247230 */ /* 0x000fe40000004100 */
[----:B------:R-:W-:Y:S01]  /*3860*/  FMUL.FTZ R90, R40, R79 ;  /* 0x0000004f285a7220 */ /* 0x000fe20000410000 */
[----:B------:R-:W-:Y:S02]  /*3870*/  HADD2.F32 R28, -RZ, R41.H1_H1 ;  /* 0x30000029ff1c7230 */ /* 0x000fe40000004100 */
[-C--:B------:R-:W-:Y:S01]  /*3880*/  FMUL.FTZ R79, R29, R78.reuse ;  /* 0x0000004e1d4f7220 */ /* 0x080fe20000410000 */
[----:B------:R-:W-:Y:S01]  /*3890*/  F2FP.F16.E4M3.UNPACK_B R11, R11 ;  /* 0x0000000bff0b723e */ /* 0x000fe200020006ff */
[C---:B------:R-:W-:Y:S01]  /*38a0*/  FMUL.FTZ R78, R36.reuse, R78 ;  /* 0x0000004e244e7220 */ /* 0x040fe20000410000 */
[----:B------:R-:W-:Y:S01]  /*38b0*/  F2FP.F16.E4M3.UNPACK_B R10, R10 ;  /* 0x0000000aff0a723e */ /* 0x000fe200020006ff */
[----:B------:R-:W-:Y:S01]  /*38c0*/  FFMA.FTZ R79, R36, R28, -R79 ;  /* 0x0000001c244f7223 */ /* 0x000fe2000001084f */
[----:B------:R-:W-:-:S02]  /*38d0*/  HADD2.F32 R43, -RZ, R42.H1_H1 ;  /* 0x3000002aff2b7230 */ /* 0x000fc40000004100 */
[----:B------:R-:W-:Y:S01]  /*38e0*/  FFMA.FTZ R78, R29, R28, R78 ;  /* 0x0000001c1d4e7223 */ /* 0x000fe2000001004e */
[--C-:B------:R-:W-:Y:S01]  /*38f0*/  HADD2.F32 R28, -RZ, R11.reuse.H0_H0 ;  /* 0x2000000bff1c7230 */ /* 0x100fe20000004100 */
[----:B------:R-:W-:Y:S01]  /*3900*/  F2FP.SATFINITE.E4M3.F32.PACK_AB_MERGE_C R9, R9, R8, R34 ;  /* 0x000000080909723e */ /* 0x000fe20004807022 */
[----:B------:R-:W-:Y:S02]  /*3910*/  HADD2.F32 R29, -RZ, R11.H1_H1 ;  /* 0x3000000bff1d7230 */ /* 0x000fe40000004100 */
[-C--:B------:R-:W-:Y:S01]  /*3920*/  FFMA.FTZ R91, R40, R43.reuse, -R91 ;  /* 0x0000002b285b7223 */ /* 0x080fe2000001085b */
[--C-:B------:R-:W-:Y:S02]  /*3930*/  HADD2.F32 R11, -RZ, R10.reuse.H0_H0 ;  /* 0x2000000aff0b7230 */ /* 0x100fe40000004100 */
[----:B------:R-:W-:Y:S01]  /*3940*/  FFMA.FTZ R90, R37, R43, R90 ;  /* 0x0000002b255a7223 */ /* 0x000fe2000001005a */
[----:B------:R-:W-:Y:S01]  /*3950*/  HADD2.F32 R77, -RZ, R77.H0_H0 ;  /* 0x2000004dff4d7230 */ /* 0x000fe20000004100 */
[----:B------:R-:W-:Y:S01]  /*3960*/  F2FP.SATFINITE.E4M3.F32.PACK_AB_MERGE_C R78, R78, R79, RZ ;  /* 0x0000004f4e4e723e */ /* 0x000fe200048070ff */
[----:B------:R-:W-:Y:S01]  /*3970*/  HADD2.F32 R10, -RZ, R10.H1_H1 ;  /* 0x3000000aff0a7230 */ /* 0x000fe20000004100 */
[----:B------:R-:W-:Y:S01]  /*3980*/  F2FP.SATFINITE.E4M3.F32.PACK_AB_MERGE_C R8, R31, R30, R35 ;  /* 0x0000001e1f08723e */ /* 0x000fe20004807023 */
[----:B------:R-:W-:-:S02]  /*3990*/  HADD2.F32 R76, -RZ, R76.H0_H0 ;  /* 0x2000004cff4c7230 */ /* 0x000fc40000004100 */
[-C--:B------:R-:W-:Y:S01]  /*39a0*/  FMUL.FTZ R43, R29, R77.reuse ;  /* 0x0000004d1d2b7220 */ /* 0x080fe20000410000 */
[----:B------:R-:W-:Y:S02]  /*39b0*/  HADD2.F32 R42, -RZ, R42.H0_H0 ;  /* 0x2000002aff2a7230 */ /* 0x000fe40000004100 */
        /* <DEDUP_REMOVED lines=11> */
.L_x_1168:
[----:B------:R-:W-:Y:S05]  /*3a70*/  BSYNC B2 ;  /* 0x0000000000027941 */ /* 0x000fea0003800000 */
.L_x_1167:
[----:B------:R2:W-:Y:S02]  /*3a80*/  STG.E.128 desc[UR42][R32.64+0x20], R8 ;  /* 0x0000200820007986 */ /* 0x0005e4000c101d2a */
.L_x_1166:
[----:B------:R-:W-:Y:S05]  /*3a90*/  BSYNC B1 ;  /* 0x0000000000017941 */ /* 0x000fea0003800000 */
.L_x_1165:
        /* <DEDUP_REMOVED lines=39> */
[-C--:B------:R-:W-:Y:S01]  /*3d10*/  FMUL.FTZ R37, R29, R35.reuse ;  /* 0x000000231d257220 */ /* 0x080fe20000410000 */
[----:B------:R-:W-:Y:S01]  /*3d20*/  FMUL.FTZ R36, R28, R35 ;  /* 0x000000231c247220 */ /* 0x000fe20000410000 */
[----:B------:R-:W-:Y:S01]  /*3d30*/  F2FP.F16.E4M3.UNPACK_B R15, R14.H1 ;  /* 0x0000000eff0f723e */ /* 0x000fe200030006ff */
[----:B------:R-:W-:-:S02]  /*3d40*/  HADD2.F32 R31, -RZ, R39.H1_H1 ;  /* 0x30000027ff1f7230 */ /* 0x000fc40000004100 */
[-C--:B------:R-:W-:Y:S01]  /*3d50*/  FFMA.FTZ R37, R28, R30.reuse, -R37 ;  /* 0x0000001e1c257223 */ /* 0x080fe20000010825 */
[----:B------:R-:W-:Y:S01]  /*3d60*/  FFMA.FTZ R40, R29, R30, R36 ;  /* 0x0000001e1d287223 */ /* 0x000fe20000010024 */
[----:B------:R-:W-:Y:S01]  /*3d70*/  F2FP.F16.E4M3.UNPACK_B R14, R14 ;  /* 0x0000000eff0e723e */ /* 0x000fe200020006ff */
[--C-:B------:R-:W-:Y:S01]  /*3d80*/  HADD2.F32 R30, -RZ, R15.reuse.H1_H1 ;  /* 0x3000000fff1e7230 */ /* 0x100fe20000004100 */
[----:B------:R-:W-:Y:S01]  /*3d90*/  F2FP.F16.E4M3.UNPACK_B R35, R12 ;  /* 0x0000000cff23723e */ /* 0x000fe200020006ff */
[----:B------:R-:W-:Y:S02]  /*3da0*/  HADD2.F32 R29, -RZ, R15.H0_H0 ;  /* 0x2000000fff1d7230 */ /* 0x000fe40000004100 */
[----:B------:R-:W-:Y:S02]  /*3db0*/  HADD2.F32 R39, -RZ, R39.H0_H0 ;  /* 0x20000027ff277230 */ /* 0x000fe40000004100 */
[----:B------:R-:W-:Y:S01]  /*3dc0*/  FMUL.FTZ R36, R30, R31 ;  /* 0x0000001f1e247220 */ /* 0x000fe20000410000 */
[----:B------:R-:W-:-:S02]  /*3dd0*/  HADD2.F32 R15, -RZ, R14.H0_H0 ;  /* 0x2000000eff0f7230 */ /* 0x000fc40000004100 */
[----:B------:R-:W-:Y:S01]  /*3de0*/  FMUL.FTZ R31, R29, R31 ;  /* 0x0000001f1d1f7220 */ /* 0x000fe20000410000 */
[----:B------:R-:W-:Y:S02]  /*3df0*/  HADD2.F32 R28, -RZ, R14.H1_H1 ;  /* 0x3000000eff1c7230 */ /* 0x000fe40000004100 */
[--C-:B------:R-:W-:Y:S02]  /*3e00*/  HADD2.F32 R14, -RZ, R38.reuse.H1_H1 ;  /* 0x30000026ff0e7230 */ /* 0x100fe40000004100 */
[----:B------:R-:W-:Y:S02]  /*3e10*/  HADD2.F32 R38, -RZ, R38.H0_H0 ;  /* 0x20000026ff267230 */ /* 0x000fe40000004100 */
[-C--:B------:R-:W-:Y:S01]  /*3e20*/  FMUL.FTZ R34, R28, R39.reuse ;  /* 0x000000271c227220 */ /* 0x080fe20000410000 */
[----:B------:R-:W-:Y:S01]  /*3e30*/  FMUL.FTZ R39, R15, R39 ;  /* 0x000000270f277220 */ /* 0x000fe20000410000 */
[-C--:B------:R-:W-:Y:S01]  /*3e40*/  FFMA.FTZ R29, R29, R14.reuse, -R36 ;  /* 0x0000000e1d1d7223 */ /* 0x080fe20000010824 */
[----:B------:R-:W-:Y:S01]  /*3e50*/  FFMA.FTZ R30, R30, R14, R31 ;  /* 0x0000000e1e1e7223 */ /* 0x000fe2000001001f */
[-C--:B------:R-:W-:Y:S01]  /*3e60*/  FFMA.FTZ R14, R15, R38.reuse, -R34 ;  /* 0x000000260f0e7223 */ /* 0x080fe20000010822 */
[----:B------:R-:W-:Y:S01]  /*3e70*/  FFMA.FTZ R15, R28, R38, R39 ;  /* 0x000000261c0f7223 */ /* 0x000fe20000010027 */
[----:B------:R-:W-:-:S02]  /*3e80*/  F2FP.F16.E4M3.UNPACK_B R31, R11.H1 ;  /* 0x0000000bff1f723e */ /* 0x000fc400030006ff */
[----:B------:R-:W-:Y:S02]  /*3e90*/  F2FP.SATFINITE.E4M3.F32.PACK_AB_MERGE_C R29, R30, R29, RZ ;  /* 0x0000001d1e1d723e */ /* 0x000fe400048070ff */
[-C--:B------:R-:W-:Y:S01]  /*3ea0*/  F2FP.F16.E4M3.UNPACK_B R39, R13.reuse.H1 ;  /* 0x0000000dff27723e */ /* 0x080fe200030006ff */
[--C-:B------:R-:W-:Y:S01]  /*3eb0*/  HADD2.F32 R34, -RZ, R31.reuse.H0_H0 ;  /* 0x2000001fff227230 */ /* 0x100fe20000004100 */
[----:B------:R-:W-:Y:S01]  /*3ec0*/  F2FP.F16.E4M3.UNPACK_B R30, R10.H1 ;  /* 0x0000000aff1e723e */ /* 0x000fe200030006ff */
[----:B------:R-:W-:Y:S01]  /*3ed0*/  HADD2.F32 R31, -RZ, R31.H1_H1 ;  /* 0x3000001fff1f7230 */ /* 0x000fe20000004100 */
[----:B------:R-:W-:Y:S01]  /*3ee0*/  F2FP.F16.E4M3.UNPACK_B R38, R13 ;  /* 0x0000000dff26723e */ /* 0x000fe200020006ff */
[----:B------:R-:W-:Y:S01]  /*3ef0*/  HADD2.F32 R41, -RZ, R39.H1_H1 ;  /* 0x30000027ff297230 */ /* 0x000fe20000004100 */
[----:B------:R-:W-:Y:S01]  /*3f00*/  F2FP.SATFINITE.E4M3.F32.PACK_AB_MERGE_C R28, R40, R37, RZ ;  /* 0x00000025281c723e */ /* 0x000fe200048070ff */
        /* <DEDUP_REMOVED lines=38> */
.L_x_1170:
[----:B------:R-:W-:Y:S05]  /*4170*/  BSYNC B1 ;  /* 0x0000000000017941 */ /* 0x000fea0003800000 */
.L_x_1169:
[----:B------:R3:W-:Y:S01]  /*4180*/  STG.E.128 desc[UR42][R32.64+0x40], R8 ;  /* 0x0000400820007986 */ /* 0x0007e2000c101d2a */
[----:B------:R-:W-:Y:S05]  /*4190*/  BRA `(.L_x_1160) ;  /* 0x0000002400047947 */ /* 0x000fea0003800000 */
.L_x_1154:
        /* <DEDUP_REMOVED lines=27> */
.L_x_1172:
[----:B------:R-:W-:Y:S05]  /*4350*/  BSYNC B1 ;  /* 0x0000000000017941 */ /* 0x000fea0003800000 */
.L_x_1171:
[----:B------:R-:W-:Y:S01]  /*4360*/  UISETP.NE.AND UP0, UPT, UR38, 0x3, UPT ;  /* 0x000000032600788c */ /* 0x000fe2000bf05270 */
[----:B-----5:R-:W-:Y:S02]  /*4370*/  IMAD.MOV.U32 R93, RZ, RZ, R10 ;  /* 0x000000ffff5d7224 */ /* 0x020fe400078e000a */
[----:B------:R-:W-:Y:S02]  /*4380*/  IMAD.MOV.U32 R92, RZ, RZ, R8 ;  /* 0x000000ffff5c7224 */ /* 0x000fe400078e0008 */
[----:B------:R-:W-:Y:S01]  /*4390*/  IMAD.MOV.U32 R100, RZ, RZ, R14 ;  /* 0x000000ffff647224 */ /* 0x000fe200078e000e */
[----:B------:R-:W-:Y:S01]  /*43a0*/  PLOP3.LUT P3, PT, PT, PT, UP0, 0x80, 0x0 ;  /* 0x000000000000781c */ /* 0x000fe20003f6f008 */
[----:B------:R-:W-:Y:S02]  /*43b0*/  IMAD.MOV.U32 R97, RZ, RZ, R12 ;  /* 0x000000ffff617224 */ /* 0x000fe400078e000c */
[----:B------:R-:W-:Y:S02]  /*43c0*/  IMAD.MOV.U32 R91, RZ, RZ, R30 ;  /* 0x000000ffff5b7224 */ /* 0x000fe400078e001e */
[----:B------:R-:W-:-:S02]  /*43d0*/  IMAD.MOV.U32 R90, RZ, RZ, R28 ;  /* 0x000000ffff5a7224 */ /* 0x000fc400078e001c */
[----:B------:R-:W-:Y:S02]  /*43e0*/  IMAD.MOV.U32 R99, RZ, RZ, R34 ;  /* 0x000000ffff637224 */ /* 0x000fe400078e0022 */
[----:B------:R-:W-:-:S04]  /*43f0*/  IMAD.MOV.U32 R98, RZ, RZ, R32 ;  /* 0x000000ffff627224 */ /* 0x000fc800078e0020 */
[----:B------:R-:W-:Y:S05]  /*4400*/  @!P3 BRA `(.L_x_1173) ;  /* 0x000000000004b947 */ /* 0x000fea0003800000 */
[----:B------:R-:W-:Y:S01]  /*4410*/  BPT.TRAP 0x1 ;  /* 0x000000040000795c */ /* 0x000fe20000300000 */
.L_x_1173:
[----:B0-----:R-:W2:Y:S01]  /*4420*/  LDL R38, [R1+0x4] ;  /* 0x0000040001267983 */ /* 0x001ea20000100800 */
[----:B------:R-:W-:Y:S01]  /*4430*/  IMAD R83, R18, 0x8, R16 ;  /* 0x0000000812537824 */ /* 0x000fe200078e0210 */
[----:B------:R-:W-:Y:S01]  /*4440*/  BSSY B1, `(.L_x_1174) ;  /* 0x0000004000017945 */ /* 0x000fe20003800000 */
[----:B--2---:R-:W-:-:S04]  /*4450*/  SHF.L.U32 R86, R38, 0x1f, RZ ;  /* 0x0000001f26567819 */ /* 0x004fc800000006ff */
[----:B------:R-:W0:Y:S02]  /*4460*/  SYNCS.PHASECHK.TRANS64.TRYWAIT P5, [R83+URZ+0x19c90], R86 ;  /* 0x019c9056530075a7 */ /* 0x000e2400080a017f */
[----:B0-----:R-:W-:Y:S05]  /*4470*/  @!P5 BRA `(.L_x_1175) ;  /* 0x000001e80060d947 */ /* 0x001fea0003800000 */
.L_x_1485:
[----:B------:R-:W-:Y:S05]  /*4480*/  BSYNC B1 ;  /* 0x0000000000017941 */ /* 0x000fea0003800000 */
.L_x_1174:
[----:B------:R-:W-:Y:S05]  /*4490*/  @P4 BRA `(.L_x_1160) ;  /* 0x0000002000444947 */ /* 0x000fea0003800000 */
[----:B------:R-:W1:Y:S01]  /*44a0*/  LDC R94, c[0x0][0x2f4] ;  /* 0x0000bd00ff5e7b82 */ /* 0x000e620000000800 */
[----:B------:R-:W-:Y:S01]  /*44b0*/  ISETP.NE.AND P4, PT, R60, RZ, PT ;  /* 0x000000ff3c00720c */ /* 0x000fe20003f85270 */
[----:B------:R-:W-:Y:S01]  /*44c0*/  ULDC.64 UR4, c[0x0][0x300] ;  /* 0x0000c00000047ab9 */ /* 0x000fe20000000a00 */
[----:B------:R-:W-:Y:S01]  /*44d0*/  SHF.R.S32.HI R38, RZ, 0x1f, R23 ;  /* 0x0000001fff267819 */ /* 0x000fe20000011417 */
[----:B------:R-:W-:Y:S01]  /*44e0*/  IMAD.MOV.U32 R78, RZ, RZ, R36 ;  /* 0x000000ffff4e7224 */ /* 0x000fe200078e0024 */
[----:B------:R-:W-:Y:S03]  /*44f0*/  BSSY B1, `(.L_x_1176) ;  /* 0x00000fd000017945 */ /* 0x000fe60003800000 */
[----:B------:R-:W-:Y:S02]  /*4500*/  IMAD R38, R38, UR4, RZ ;  /* 0x0000000426267c24 */ /* 0x000fe4000f8e02ff */
[----:B------:R-:W-:-:S04]  /*4510*/  IMAD.WIDE.U32 R78, R23, UR4, R78 ;  /* 0x00000004174e7c25 */ /* 0x000fc8000f8e004e */
[----:B------:R-:W-:-:S04]  /*4520*/  IMAD R95, R23, UR5, R38 ;  /* 0x00000005175f7c24 */ /* 0x000fc8000f8e0226 */
[----:B------:R-:W-:Y:S02]  /*4530*/  IMAD.IADD R95, R95, 0x1, R79 ;  /* 0x000000015f5f7824 */ /* 0x000fe400078e024f */
[----:B-1----:R-:W-:Y:S01]  /*4540*/  IMAD.IADD R96, R94, 0x1, -R61 ;  /* 0x000000015e607824 */ /* 0x002fe200078e0a3d */
[----:B------:R-:W-:Y:S06]  /*4550*/  @!P4 BRA `(.L_x_1177) ;  /* 0x0000000c00d8c947 */ /* 0x000fec0003800000 */
[----:B------:R-:W2:Y:S04]  /*4560*/  LDL R41, [R1+0x1c] ;  /* 0x00001c0001297983 */ /* 0x000ea80000100800 */
[----:B------:R-:W3:Y:S04]  /*4570*/  LDL R40, [R1+0x74] ;  /* 0x0000740001287983 */ /* 0x000ee80000100800 */
[----:B------:R-:W4:Y:S01]  /*4580*/  LDL R39, [R1+0x2c] ;  /* 0x00002c0001277983 */ /* 0x000f220000100800 */
[----:B------:R-:W-:Y:S01]  /*4590*/  SEL R36, R61, R96, !P0 ;  /* 0x000000603d247207 */ /* 0x000fe20004000000 */
[----:B------:R-:W-:Y:S01]  /*45a0*/  BSSY B2, `(.L_x_1178) ;  /* 0x00000e8000027945 */ /* 0x000fe20003800000 */
[----:B------:R-:W-:-:S02]  /*45b0*/  IADD3 R103, P4, P5, R58, R78, R20 ;  /* 0x0000004e3a677210 */ /* 0x000fc40007d9e014 */
[----:B------:R-:W-:Y:S02]  /*45c0*/  SHF.R.S32.HI R37, RZ, 0x1f, R36 ;  /* 0x0000001fff257819 */ /* 0x000fe40000011424 */
[----:B------:R-:W-:Y:S02]  /*45d0*/  IADD3.X R101, R80, R95, R4, P4, P5 ;  /* 0x0000005f50657210 */ /* 0x000fe400027ea404 */
[----:B------:R-:W-:Y:S02]  /*45e0*/  LEA.HI R37, R37, R36, RZ, 0x5 ;  /* 0x0000002425257211 */ /* 0x000fe400078f28ff */
[----:B------:R-:W-:Y:S02]  /*45f0*/  ISETP.GE.AND P5, PT, R152, R87, PT ;  /* 0x000000579800720c */ /* 0x000fe40003fa6270 */
[----:B------:R-:W-:-:S04]  /*4600*/  SHF.R.S32.HI R36, RZ, 0x5, R37 ;  /* 0x00000005ff247819 */ /* 0x000fc80000011425 */
[----:B------:R-:W-:-:S04]  /*4610*/  LEA.HI.SX32 R36, R73, R36, 0x1c ;  /* 0x0000002449247211 */ /* 0x000fc800078fe2ff */
[C---:B------:R-:W-:Y:S01]  /*4620*/  LEA.HI R37, R36.reuse, R36, RZ, 0x1 ;  /* 0x0000002424257211 */ /* 0x040fe200078f08ff */
[----:B------:R-:W-:-:S04]  /*4630*/  IMAD.SHL.U32 R102, R36, 0x10, RZ ;  /* 0x0000001024667824 */ /* 0x000fc800078e00ff */
[----:B------:R-:W-:Y:S01]  /*4640*/  IMAD.SHL.U32 R37, R37, 0x800, RZ ;  /* 0x0000080025257824 */ /* 0x000fe200078e00ff */
[----:B------:R-:W-:-:S04]  /*4650*/  ISETP.GE.AND P4, PT, R102, R94, PT ;  /* 0x0000005e6600720c */ /* 0x000fc80003f86270 */
[----:B------:R-:W-:Y:S02]  /*4660*/  LOP3.LUT R37, R37, 0xfffff000, RZ, 0xc0, !PT ;  /* 0xfffff00025257812 */ /* 0x000fe400078ec0ff */
[----:B--2---:R-:W-:-:S04]  /*4670*/  LOP3.LUT R36, R41, 0x10, R102, 0xf8, !PT ;  /* 0x0000001029247812 */ /* 0x004fc800078ef866 */
[----:B---3--:R-:W-:-:S04]  /*4680*/  LOP3.LUT R36, R36, R40, RZ, 0x3c, !PT ;  /* 0x0000002824247212 */ /* 0x008fc800078e3cff */
[----:B----4-:R-:W-:Y:S01]  /*4690*/  IADD3 R39, R36, R37, R39 ;  /* 0x0000002524277210 */ /* 0x010fe20007ffe027 */
[----:B------:R-:W-:-:S04]  /*46a0*/  IMAD R37, R18, 0x3000, R71 ;  /* 0x0000300012257824 */ /* 0x000fc800078e0247 */
[----:B------:R-:W-:Y:S02]  /*46b0*/  IMAD R39, R18, 0x3000, R39 ;  /* 0x0000300012277824 */ /* 0x000fe400078e0227 */
[C---:B------:R-:W-:Y:S02]  /*46c0*/  IMAD.IADD R37, R16.reuse, 0x1, R37 ;  /* 0x0000000110257824 */ /* 0x040fe400078e0225 */
[----:B------:R-:W-:-:S04]  /*46d0*/  IMAD.IADD R40, R16, 0x1, R39 ;  /* 0x0000000110287824 */ /* 0x000fc800078e0227 */
[----:B------:R-:W1:Y:S04]  /*46e0*/  LDS.128 R36, [R37+0x13800] ;  /* 0x0138000025247984 */ /* 0x000e680000000c00 */
        /* <DEDUP_REMOVED lines=9> */
[----:B------:R-:W-:Y:S01]  /*4780*/  LOP3.LUT R14, R13, 0xff0000ff, RZ, 0xc0, !PT ;  /* 0xff0000ff0d0e7812 */ /* 0x000fe200078ec0ff */
[----:B------:R-:W-:Y:S01]  /*4790*/  IMAD.SHL.U32 R13, R104, 0x100, RZ ;  /* 0x00000100680d7824 */ /* 0x000fe200078e00ff */
[----:B------:R-:W-:Y:S01]  /*47a0*/  LOP3.LUT R33, R33, 0xff00, R32, 0xf8, !PT ;  /* 0x0000ff0021217812 */ /* 0x000fe200078ef820 */
[----:B------:R-:W-:Y:S01]  /*47b0*/  IMAD.U32 R12, R12, 0x10000, RZ ;  /* 0x000100000c0c7824 */ /* 0x000fe200078e00ff */
[----:B--2---:R-:W-:-:S02]  /*47c0*/  F2FP.F16.E4M3.UNPACK_B R105, R41 ;  /* 0x00000029ff69723e */ /* 0x004fc400020006ff */
[----:B------:R-:W-:Y:S02]  /*47d0*/  LOP3.LUT R13, R14, 0xff00, R13, 0xf8, !PT ;  /* 0x0000ff000e0d7812 */ /* 0x000fe400078ef80d */
[----:B------:R-:W-:Y:S01]  /*47e0*/  LOP3.LUT R34, R33, 0xff0000, R34, 0xf8, !PT ;  /* 0x00ff000021227812 */ /* 0x000fe200078ef822 */
[--C-:B------:R-:W-:Y:S01]  /*47f0*/  HADD2.F32 R14, -RZ, R105.reuse.H0_H0 ;  /* 0x20000069ff0e7230 */ /* 0x100fe20000004100 */
[----:B------:R-:W-:Y:S01]  /*4800*/  LOP3.LUT R12, R13, 0xff0000, R12, 0xf8, !PT ;  /* 0x00ff00000d0c7812 */ /* 0x000fe200078ef80c */
[----:B------:R-:W-:Y:S01]  /*4810*/  HADD2.F32 R105, -RZ, R105.H1_H1 ;  /* 0x30000069ff697230 */ /* 0x000fe20000004100 */
[----:B------:R-:W-:Y:S02]  /*4820*/  F2FP.F16.E4M3.UNPACK_B R32, R34 ;  /* 0x00000022ff20723e */ /* 0x000fe400020006ff */
[----:B-1----:R-:W-:Y:S02]  /*4830*/  F2FP.F16.E4M3.UNPACK_B R104, R37 ;  /* 0x00000025ff68723e */ /* 0x002fe400020006ff */
[----:B------:R-:W-:Y:S01]  /*4840*/  F2FP.F16.E4M3.UNPACK_B R13, R12 ;  /* 0x0000000cff0d723e */ /* 0x000fe200020006ff */
[----:B------:R-:W-:Y:S01]  /*4850*/  HADD2.F32 R33, -RZ, R32.H0_H0 ;  /* 0x20000020ff217230 */ /* 0x000fe20000004100 */
[----:B------:R-:W-:Y:S01]  /*4860*/  F2FP.F16.E4M3.UNPACK_B R41, R41.H1 ;  /* 0x00000029ff29723e */ /* 0x000fe200030006ff */
[----:B------:R-:W-:Y:S01]  /*4870*/  HADD2.F32 R106, -RZ, R104.H0_H0 ;  /* 0x20000068ff6a7230 */ /* 0x000fe20000004100 */
[----:B------:R-:W-:Y:S01]  /*4880*/  F2FP.F16.E4M3.UNPACK_B R34, R34.H1 ;  /* 0x00000022ff22723e */ /* 0x000fe200030006ff */
        /* <DEDUP_REMOVED lines=8> */
[-C--:B------:R-:W-:Y:S01]  /*4910*/  FMUL.FTZ R107, R105, R32.reuse ;  /* 0x00000020696b7220 */ /* 0x080fe20000410000 */
[----:B------:R-:W-:Y:S01]  /*4920*/  FMUL.FTZ R106, R104, R32 ;  /* 0x00000020686a7220 */ /* 0x000fe20000410000 */
[----:B------:R-:W-:-:S02]  /*4930*/  LOP3.LUT R108, R35, 0xff0000ff, RZ, 0xc0, !PT ;  /* 0xff0000ff236c7812 */ /* 0x000fc400078ec0ff */
[-C--:B------:R-:W-:Y:S01]  /*4940*/  FFMA.FTZ R32, R104, R13.reuse, -R107 ;  /* 0x0000000d68207223 */ /* 0x080fe2000001086b */
[----:B------:R-:W-:Y:S01]  /*4950*/  FFMA.FTZ R13, R105, R13, R106 ;  /* 0x0000000d690d7223 */ /* 0x000fe2000001006a */
[----:B------:R-:W-:Y:S01]  /*4960*/  F2FP.F16.E4M3.UNPACK_B R104, R37.H1 ;  /* 0x00000025ff68723e */ /* 0x000fe200030006ff */
[----:B------:R-:W-:Y:S01]  /*4970*/  HADD2.F32 R37, -RZ, R34.H0_H0 ;  /* 0x20000022ff257230 */ /* 0x000fe20000004100 */
[----:B------:R-:W-:Y:S01]  /*4980*/  F2FP.F16.E4M3.UNPACK_B R105, R12.H1 ;  /* 0x0000000cff69723e */ /* 0x000fe200030006ff */
[----:B------:R-:W-:Y:S02]  /*4990*/  HADD2.F32 R12, -RZ, R41.H0_H0 ;  /* 0x20000029ff0c7230 */ /* 0x000fe40000004100 */
[--C-:B------:R-:W-:Y:S02]  /*49a0*/  HADD2.F32 R106, -RZ, R104.reuse.H0_H0 ;  /* 0x20000068ff6a7230 */ /* 0x100fe40000004100 */
        /* <DEDUP_REMOVED lines=8> */
[----:B------:R-:W-:-:S05]  /*4a30*/  HADD2.F32 R41, -RZ, R34.H1_H1 ;  /* 0x30000022ff297230 */ /* 0x000fca0000004100 */
[-C--:B------:R-:W-:Y:S01]  /*4a40*/  FMUL.FTZ R107, R106, R41.reuse ;  /* 0x000000296a6b7220 */ /* 0x080fe20000410000 */
[----:B------:R-:W-:-:S03]  /*4a50*/  FMUL.FTZ R109, R104, R41 ;  /* 0x00000029686d7220 */ /* 0x000fc60000410000 */
[-C--:B------:R-:W-:Y:S01]  /*4a60*/  FFMA.FTZ R41, R104, R105.reuse, -R107 ;  /* 0x0000006968297223 */ /* 0x080fe2000001086b */
[----:B------:R-:W-:Y:S01]  /*4a70*/  FFMA.FTZ R34, R106, R105, R109 ;  /* 0x000000696a227223 */ /* 0x000fe2000001006d */
[----:B------:R-:W-:Y:S02]  /*4a80*/  SHF.R.U32.HI R105, RZ, 0x8, R35 ;  /* 0x00000008ff697819 */ /* 0x000fe40000011623 */
[--C-:B------:R-:W-:Y:S02]  /*4a90*/  SHF.R.U32.HI R107, RZ, 0x8, R15.reuse ;  /* 0x00000008ff6b7819 */ /* 0x100fe4000001160f */
[----:B------:R-:W-:Y:S01]  /*4aa0*/  SHF.R.U32.HI R104, RZ, 0x10, R15 ;  /* 0x00000010ff687819 */ /* 0x000fe2000001160f */
[----:B------:R-:W-:Y:S01]  /*4ab0*/  IMAD.SHL.U32 R105, R105, 0x100, RZ ;  /* 0x0000010069697824 */ /* 0x000fe200078e00ff */
[----:B------:R-:W-:Y:S02]  /*4ac0*/  LOP3.LUT R106, R15, 0xff0000ff, RZ, 0xc0, !PT ;  /* 0xff0000ff0f6a7812 */ /* 0x000fe400078ec0ff */
[----:B------:R-:W-:Y:S01]  /*4ad0*/  SHF.R.U32.HI R15, RZ, 0x10, R35 ;  /* 0x00000010ff0f7819 */ /* 0x000fe20000011623 */
[----:B------:R-:W-:Y:S01]  /*4ae0*/  IMAD.SHL.U32 R35, R107, 0x100, RZ ;  /* 0x000001006b237824 */ /* 0x000fe200078e00ff */
[----:B------:R-:W-:Y:S01]  /*4af0*/  LOP3.LUT R108, R108, 0xff00, R105, 0xf8, !PT ;  /* 0x0000ff006c6c7812 */ /* 0x000fe200078ef869 */
[----:B------:R-:W-:Y:S01]  /*4b00*/  IMAD.U32 R104, R104, 0x10000, RZ ;  /* 0x0001000068687824 */ /* 0x000fe200078e00ff */
[----:B------:R-:W-:Y:S01]  /*4b10*/  F2FP.SATFINITE.E4M3.F32.PACK_AB_MERGE_C R37, R41, R37, RZ ;  /* 0x000000252925723e */ /* 0x000fe200048070ff */
[----:B------:R-:W-:Y:S01]  /*4b20*/  IMAD.U32 R105, R15, 0x10000, RZ ;  /* 0x000100000f697824 */ /* 0x000fe200078e00ff */
[----:B------:R-:W-:-:S02]  /*4b30*/  LOP3.LUT R35, R106, 0xff00, R35, 0xf8, !PT ;  /* 0x0000ff006a237812 */ /* 0x000fc400078ef823 */
[----:B------:R-:W-:Y:S02]  /*4b40*/  F2FP.F16.E4M3.UNPACK_B R41, R36.H1 ;  /* 0x00000024ff29723e */ /* 0x000fe400030006ff */
[----:B------:R-:W-:Y:S02]  /*4b50*/  LOP3.LUT R15, R35, 0xff0000, R104, 0xf8, !PT ;  /* 0x00ff0000230f7812 */ /* 0x000fe400078ef868 */
[----:B------:R-:W-:Y:S01]  /*4b60*/  LOP3.LUT R35, R108, 0xff0000, R105, 0xf8, !PT ;  /* 0x00ff00006c237812 */ /* 0x000fe200078ef869 */
[----:B------:R-:W-:Y:S01]  /*4b70*/  IMAD.MOV.U32 R105, RZ, RZ, R39 ;  /* 0x000000ffff697224 */ /* 0x000fe200078e0027 */
[----:B------:R-:W-:Y:S02]  /*4b80*/  F2FP.F16.E4M3.UNPACK_B R39, R43 ;  /* 0x0000002bff27723e */ /* 0x000fe400020006ff */
[----:B------:R-:W-:Y:S02]  /*4b90*/  F2FP.F16.E4M3.UNPACK_B R106, R35 ;  /* 0x00000023ff6a723e */ /* 0x000fe400020006ff */
[----:B------:R-:W-:Y:S01]  /*4ba0*/  F2FP.F16.E4M3.UNPACK_B R104, R105 ;  /* 0x00000069ff68723e */ /* 0x000fe200020006ff */
[----:B------:R-:W-:Y:S01]  /*4bb0*/  HADD2.F32 R108, -RZ, R39.H0_H0 ;  /* 0x20000027ff6c7230 */ /* 0x000fe20000004100 */
[----:B------:R-:W-:Y:S01]  /*4bc0*/  F2FP.F16.E4M3.UNPACK_B R107, R15 ;  /* 0x0000000fff6b723e */ /* 0x000fe200020006ff */
[----:B------:R-:W-:Y:S01]  /*4bd0*/  HADD2.F32 R110, -RZ, R106.H0_H0 ;  /* 0x2000006aff6e7230 */ /* 0x000fe20000004100 */
[----:B------:R-:W-:Y:S01]  /*4be0*/  F2FP.F16.E4M3.UNPACK_B R43, R43.H1 ;  /* 0x0000002bff2b723e */ /* 0x000fe200030006ff */
[----:B------:R-:W-:Y:S01]  /*4bf0*/  HADD2.F32 R111, -RZ, R104.H0_H0 ;  /* 0x20000068ff6f7230 */ /* 0x000fe20000004100 */
[----:B------:R-:W-:Y:S01]  /*4c00*/  F2FP.F16.E4M3.UNPACK_B R35, R35.H1 ;  /* 0x00000023ff23723e */ /* 0x000fe200030006ff */
[----:B------:R-:W-:-:S02]  /*4c10*/  HADD2.F32 R109, -RZ, R107.H0_H0 ;  /* 0x2000006bff6d7230 */ /* 0x000fc40000004100 */
[CC--:B------:R-:W-:Y:S01]  /*4c20*/  FMUL.FTZ R112, R108.reuse, R110.reuse ;  /* 0x0000006e6c707220 */ /* 0x0c0fe20000410000 */
[----:B------:R-:W-:Y:S02]  /*4c30*/  HADD2.F32 R39, -RZ, R39.H1_H1 ;  /* 0x30000027ff277230 */ /* 0x000fe40000004100 */
[----:B------:R-:W-:Y:S01]  /*4c40*/  FMUL.FTZ R110, R111, R110 ;  /* 0x0000006e6f6e7220 */ /* 0x000fe20000410000 */
        /* <DEDUP_REMOVED lines=25> */
[----:B------:R-:W-:Y:S01]  /*4de0*/  FMUL.FTZ R106, R43, R35 ;  /* 0x000000232b6a7220 */ /* 0x000fe20000410000 */
[----:B------:R-:W-:Y:S01]  /*4df0*/  F2FP.SATFINITE.E4M3.F32.PACK_AB_MERGE_C R37, R32, R33, R37 ;  /* 0x000000212025723e */ /* 0x000fe20004807025 */
[C---:B------:R-:W-:Y:S02]  /*4e00*/  FMUL.FTZ R107, R105.reuse, R35 ;  /* 0x00000023696b7220 */ /* 0x040fe40000410000 */
[----:B------:R-:W-:Y:S01]  /*4e10*/  FFMA.FTZ R35, R105, R15, -R106 ;  /* 0x0000000f69237223 */ /* 0x000fe2000001086a */
        /* <DEDUP_REMOVED lines=28> */
[----:B------:R-:W-:Y:S02]  /*4fe0*/  HADD2.F32 R106, -RZ, R36.H0_H0 ;  /* 0x20000024ff6a7230 */ /* 0x000fe40000004100 */
        /* <DEDUP_REMOVED lines=9> */
[-C--:B------:R-:W-:Y:S01]  /*5080*/  FMUL.FTZ R43, R40, R98.reuse ;  /* 0x00000062282b7220 */ /* 0x080fe20000410000 */
[----:B------:R-:W-:Y:S01]  /*5090*/  F2FP.SATFINITE.E4M3.F32.PACK_AB_MERGE_C R106, R41, R113, RZ ;  /* 0x00000071296a723e */ /* 0x000fe200048070ff */
[C---:B------:R-:W-:Y:S01]  /*50a0*/  FMUL.FTZ R98, R36.reuse, R98 ;  /* 0x0000006224627220 */ /* 0x040fe20000410000 */
[----:B------:R-:W-:Y:S01]  /*50b0*/  F2FP.SATFINITE.E4M3.F32.PACK_AB_MERGE_C R35, R35, R114, RZ ;  /* 0x000000722323723e */ /* 0x000fe200048070ff */
        /* <DEDUP_REMOVED lines=17> */
[----:B------:R-:W-:Y:S01]  /*51d0*/  FMUL.FTZ R115, R105, R115 ;  /* 0x0000007369737220 */ /* 0x000fe20000410000 */
[----:B------:R-:W-:Y:S01]  /*51e0*/  HADD2.F32 R41, -RZ, R41.H1_H1 ;  /* 0x30000029ff297230 */ /* 0x000fe20000004100 */
[----:B------:R-:W-:Y:S01]  /*51f0*/  F2FP.F16.E4M3.UNPACK_B R40, R40 ;  /* 0x00000028ff28723e */ /* 0x000fe200020006ff */
[----:B------:R-:W-:Y:S02]  /*5200*/  HADD2.F32 R98, -RZ, R98.H1_H1 ;  /* 0x30000062ff627230 */ /* 0x000fe40000004100 */
[----:B------:R-:W-:Y:S01]  /*5210*/  FFMA.FTZ R115, R97, R106, R115 ;  /* 0x0000006a61737223 */ /* 0x000fe20000010073 */
[-C--:B------:R-:W-:Y:S01]  /*5220*/  FMUL.FTZ R97, R43, R38.reuse ;  /* 0x000000262b617220 */ /* 0x080fe20000410000 */
[----:B------:R-:W-:Y:S01]  /*5230*/  FMUL.FTZ R38, R41, R38 ;  /* 0x0000002629267220 */ /* 0x000fe20000410000 */
[----:B------:R-:W-:Y:S01]  /*5240*/  FFMA.FTZ R113, R105, R106, -R113 ;  /* 0x0000006a69717223 */ /* 0x000fe20000010871 */
[----:B------:R-:W-:Y:S01]  /*5250*/  F2FP.F16.E4M3.UNPACK_B R100, R100 ;  /* 0x00000064ff64723e */ /* 0x000fe200020006ff */
[-C--:B------:R-:W-:Y:S01]  /*5260*/  FFMA.FTZ R41, R41, R98.reuse, -R97 ;  /* 0x0000006229297223 */ /* 0x080fe20000010861 */
[----:B------:R-:W-:Y:S01]  /*5270*/  FFMA.FTZ R38, R43, R98, R38 ;  /* 0x000000622b267223 */ /* 0x000fe20000010026 */
[----:B------:R-:W-:Y:S01]  /*5280*/  HADD2.F32 R106, -RZ, R99.H0_H0 ;  /* 0x20000063ff6a7230 */ /* 0x000fe20000004100 */
[----:B------:R-:W-:Y:S01]  /*5290*/  F2FP.SATFINITE.E4M3.F32.PACK_AB_MERGE_C R109, R36, R109, R35 ;  /* 0x0000006d246d723e */ /* 0x000fe20004807023 */
[----:B------:R-:W-:Y:S01]  /*52a0*/  HADD2.F32 R43, -RZ, R42.H0_H0 ;  /* 0x2000002aff2b7230 */ /* 0x000fe20000004100 */
[----:B------:R-:W-:Y:S01]  /*52b0*/  F2FP.SATFINITE.E4M3.F32.PACK_AB_MERGE_C R41, R41, R113, RZ ;  /* 0x000000712929723e */ /* 0x000fe200048070ff */
[----:B------:R-:W-:Y:S01]  /*52c0*/  HADD2.F32 R98, -RZ, R40.H0_H0 ;  /* 0x20000028ff627230 */ /* 0x000fe20000004100 */
[----:B------:R-:W-:Y:S01]  /*52d0*/  F2FP.SATFINITE.E4M3.F32.PACK_AB_MERGE_C R115, R38, R115, RZ ;  /* 0x000000732673723e */ /* 0x000fe200048070ff */
[----:B------:R-:W-:-:S02]  /*52e0*/  HADD2.F32 R97, -RZ, R100.H0_H0 ;  /* 0x20000064ff617230 */ /* 0x000fc40000004100 */
[CC--:B------:R-:W-:Y:S01]  /*52f0*/  FMUL.FTZ R105, R43.reuse, R106.reuse ;  /* 0x0000006a2b697220 */ /* 0x0c0fe20000410000 */
[----:B------:R-:W-:Y:S02]  /*5300*/  HADD2.F32 R99, -RZ, R99.H1_H1 ;  /* 0x30000063ff637230 */ /* 0x000fe40000004100 */
[C---:B------:R-:W-:Y:S01]  /*5310*/  FMUL.FTZ R106, R98.reuse, R106 ;  /* 0x0000006a626a7220 */ /* 0x040fe20000410000 */
[----:B------:R-:W-:Y:S02]  /*5320*/  HADD2.F32 R42, -RZ, R42.H1_H1 ;  /* 0x3000002aff2a7230 */ /* 0x000fe40000004100 */
[-C--:B------:R-:W-:Y:S01]  /*5330*/  FFMA.FTZ R105, R98, R97.reuse, -R105 ;  /* 0x0000006162697223 */ /* 0x080fe20000010869 */
[----:B------:R-:W-:Y:S02]  /*5340*/  HADD2.F32 R40, -RZ, R40.H1_H1 ;  /* 0x30000028ff287230 */ /* 0x000fe40000004100 */
[----:B------:R-:W-:Y:S01]  /*5350*/  FFMA.FTZ R106, R43, R97, R106 ;  /* 0x000000612b6a7223 */ /* 0x000fe2000001006a */
[----:B------:R-:W-:-:S02]  /*5360*/  HADD2.F32 R43, -RZ, R100.H1_H1 ;  /* 0x30000064ff2b7230 */ /* 0x000fc40000004100 */
[-C--:B------:R-:W-:Y:S01]  /*5370*/  FMUL.FTZ R97, R42, R99.reuse ;  /* 0x000000632a617220 */ /* 0x080fe20000410000 */
[----:B------:R-:W-:Y:S02]  /*5380*/  IMAD.MOV.U32 R36, RZ, RZ, R107 ;  /* 0x000000ffff247224 */ /* 0x000fe400078e006b */
[C---:B------:R-:W-:Y:S01]  /*5390*/  FMUL.FTZ R99, R40.reuse, R99 ;  /* 0x0000006328637220 */ /* 0x040fe20000410000 */
[----:B------:R-:W-:-:S03]  /*53a0*/  FFMA.FTZ R40, R40, R43, -R97 ;  /* 0x0000002b28287223 */ /* 0x000fc60000010861 */
[----:B------:R-:W-:Y:S01]  /*53b0*/  FFMA.FTZ R99, R42, R43, R99 ;  /* 0x0000002b2a637223 */ /* 0x000fe20000010063 */
[----:B------:R-:W-:Y:S01]  /*53c0*/  F2FP.SATFINITE.E4M3.F32.PACK_AB_MERGE_C R43, R39, R110, R15 ;  /* 0x0000006e272b723e */ /* 0x000fe2000480700f */
[----:B------:R-:W-:Y:S01]  /*53d0*/  IMAD.MOV.U32 R39, RZ, RZ, R111 ;  /* 0x000000ffff277224 */ /* 0x000fe200078e006f */
[----:B------:R-:W-:Y:S01]  /*53e0*/  F2FP.SATFINITE.E4M3.F32.PACK_AB_MERGE_C R38, R40, R105, R41 ;  /* 0x000000692826723e */ /* 0x000fe20004807029 */
[----:B------:R-:W-:Y:S01]  /*53f0*/  IMAD.MOV.U32 R40, RZ, RZ, R109 ;  /* 0x000000ffff287224 */ /* 0x000fe200078e006d */
[----:B------:R-:W-:Y:S02]  /*5400*/  F2FP.SATFINITE.E4M3.F32.PACK_AB_MERGE_C R42, R99, R106, R115 ;  /* 0x0000006a632a723e */ /* 0x000fe40004807073 */
[----:B------:R-:W-:-:S07]  /*5410*/  F2FP.SATFINITE.E4M3.F32.PACK_AB_MERGE_C R41, R13, R14, R12 ;  /* 0x0000000e0d29723e */ /* 0x000fce000480700c */
.L_x_1179:
[----:B------:R-:W-:Y:S05]  /*5420*/  BSYNC B2 ;  /* 0x0000000000027941 */ /* 0x000fea0003800000 */
.L_x_1178:
[--C-:B------:R-:W-:Y:S02]  /*5430*/  @!P4 SHF.R.S32.HI R12, RZ, 0x1f, R102.reuse ;  /* 0x0000001fff0cc819 */ /* 0x100fe40000011466 */
[----:B------:R-:W-:-:S04]  /*5440*/  @!P4 IADD3 R15, P5, P6, R58, R78, R102 ;  /* 0x0000004e3a0fc210 */ /* 0x000fc80007ebe066 */
[----:B------:R-:W-:Y:S02]  /*5450*/  @!P4 IADD3.X R32, R80, R95, R12, P5, P6 ;  /* 0x0000005f5020c210 */ /* 0x000fe40002fec40c */
[----:B------:R-:W-:-:S05]  /*5460*/  IADD3 R12, P5, R103, R76, RZ ;  /* 0x0000004c670c7210 */ /* 0x000fca0007fbe0ff */
[----:B------:R-:W-:Y:S01]  /*5470*/  IMAD.X R13, R101, 0x1, R77, P5 ;  /* 0x00000001650d7824 */ /* 0x000fe200028e064d */
[----:B------:R-:W-:-:S04]  /*5480*/  @!P4 IADD3 R14, P5, R15, R76, RZ ;  /* 0x0000004c0f0ec210 */ /* 0x000fc80007fbe0ff */
[----:B-1----:R1:W-:Y:S01]  /*5490*/  STG.E.128 desc[UR42][R12.64], R36 ;  /* 0x000000240c007986 */ /* 0x0023e2000c101d2a */
[----:B------:R-:W-:-:S05]  /*54a0*/  @!P4 IMAD.X R15, R32, 0x1, R77, P5 ;  /* 0x00000001200fc824 */ /* 0x000fca00028e064d */
[----:B--2---:R1:W-:Y:S03]  /*54b0*/  @!P4 STG.E.128 desc[UR42][R14.64], R40 ;  /* 0x000000280e00c986 */ /* 0x0043e6000c101d2a */
.L_x_1177:
[----:B------:R-:W-:Y:S05]  /*54c0*/  BSYNC B1 ;  /* 0x0000000000017941 */ /* 0x000fea0003800000 */
.L_x_1176:
[----:B------:R-:W-:-:S13]  /*54d0*/  ISETP.NE.AND P4, PT, R45, RZ, PT ;  /* 0x000000ff2d00720c */ /* 0x000fda0003f85270 */
[----:B------:R-:W-:Y:S05]  /*54e0*/  @!P4 BRA `(.L_x_1160) ;  /* 0x000000100030c947 */ /* 0x000fea0003800000 */
[----:B------:R-:W2:Y:S04]  /*54f0*/  LDL R32, [R1+0x1c] ;  /* 0x00001c0001207983 */ /* 0x000ea80000100800 */
[----:B-1----:R-:W3:Y:S04]  /*5500*/  LDL R15, [R1+0x74] ;  /* 0x00007400010f7983 */ /* 0x002ee80000100800 */
[----:B------:R-:W4:Y:S01]  /*5510*/  LDL R14, [R1+0x2c] ;  /* 0x00002c00010e7983 */ /* 0x000f220000100800 */
[----:B------:R-:W-:Y:S01]  /*5520*/  ISETP.NE.AND P5, PT, R82, RZ, PT ;  /* 0x000000ff5200720c */ /* 0x000fe20003fa5270 */
[----:B------:R-:W-:Y:S03]  /*5530*/  BSSY B1, `(.L_x_1180) ;  /* 0x00000e6000017945 */ /* 0x000fe60003800000 */
[----:B------:R-:W-:-:S02]  /*5540*/  SEL R96, R61, R96, !P5 ;  /* 0x000000603d607207 */ /* 0x000fc40006800000 */
[----:B------:R-:W-:Y:S02]  /*5550*/  IADD3 R37, P4, P5, R58, R78, R7 ;  /* 0x0000004e3a257210 */ /* 0x000fe40007d9e007 */
[----:B------:R-:W-:Y:S02]  /*5560*/  SHF.R.S32.HI R13, RZ, 0x1f, R96 ;  /* 0x0000001fff0d7819 */ /* 0x000fe40000011460 */
[----:B------:R-:W-:Y:S02]  /*5570*/  IADD3.X R38, R80, R95, R3, P4, P5 ;  /* 0x0000005f50267210 */ /* 0x000fe400027ea403 */
[----:B------:R-:W-:Y:S02]  /*5580*/  LEA.HI R13, R13, R96, RZ, 0x5 ;  /* 0x000000600d0d7211 */ /* 0x000fe400078f28ff */
[----:B------:R-:W-:Y:S02]  /*5590*/  ISETP.GE.AND P5, PT, R81, R87, PT ;  /* 0x000000575100720c */ /* 0x000fe40003fa6270 */
[----:B------:R-:W-:-:S02]  /*55a0*/  SHF.R.S32.HI R13, RZ, 0x5, R13 ;  /* 0x00000005ff0d7819 */ /* 0x000fc4000001140d */
[----:B------:R-:W-:Y:S02]  /*55b0*/  IADD3 R36, P4, R37, R76, RZ ;  /* 0x0000004c25247210 */ /* 0x000fe40007f9e0ff */
[----:B------:R-:W-:-:S03]  /*55c0*/  LEA.HI.SX32 R13, R72, R13, 0x1c ;  /* 0x0000000d480d7211 */ /* 0x000fc600078fe2ff */
[----:B------:R-:W-:Y:S01]  /*55d0*/  IMAD.X R37, R38, 0x1, R77, P4 ;  /* 0x0000000126257824 */ /* 0x000fe200020e064d */
[C---:B------:R-:W-:Y:S01]  /*55e0*/  LEA.HI R12, R13.reuse, R13, RZ, 0x1 ;  /* 0x0000000d0d0c7211 */ /* 0x040fe200078f08ff */
[----:B------:R-:W-:-:S04]  /*55f0*/  IMAD.SHL.U32 R39, R13, 0x10, RZ ;  /* 0x000000100d277824 */ /* 0x000fc800078e00ff */
[----:B------:R-:W-:-:S05]  /*5600*/  IMAD.SHL.U32 R13, R12, 0x800, RZ ;  /* 0x000008000c0d7824 */ /* 0x000fca00078e00ff */
        /* <DEDUP_REMOVED lines=12> */
[--C-:B------:R-:W-:Y:S02]  /*56d0*/  SHF.R.U32.HI R41, RZ, 0x8, R11.reuse ;  /* 0x00000008ff297819 */ /* 0x100fe4000001160b */
[----:B------:R-:W-:Y:S02]  /*56e0*/  LOP3.LUT R28, R11, 0xff0000ff, RZ, 0xc0, !PT ;  /* 0xff0000ff0b1c7812 */ /* 0x000fe400078ec0ff */
[----:B------:R-:W-:Y:S01]  /*56f0*/  SHF.R.U32.HI R8, RZ, 0x10, R11 ;  /* 0x00000010ff087819 */ /* 0x000fe2000001160b */
[----:B------:R-:W-:Y:S01]  /*5700*/  IMAD.SHL.U32 R41, R41, 0x100, RZ ;  /* 0x0000010029297824 */ /* 0x000fe200078e00ff */
        /* <DEDUP_REMOVED lines=14> */
[----:B-1----:R-:W-:Y:S01]  /*57f0*/  IMAD.MOV.U32 R29, RZ, RZ, R12 ;  /* 0x000000ffff1d7224 */ /* 0x002fe200078e000c */
[----:B------:R-:W-:Y:S01]  /*5800*/  LOP3.LUT R10, R10, 0xff0000, R31, 0xf8, !PT ;  /* 0x00ff00000a0a7812 */ /* 0x000fe200078ef81f */
[----:B------:R-:W-:Y:S01]  /*5810*/  IMAD.U32 R31, R8, 0x10000, RZ ;  /* 0x00010000081f7824 */ /* 0x000fe200078e00ff */
[----:B------:R-:W-:Y:S01]  /*5820*/  LOP3.LUT R87, R38, 0xff00, R87, 0xf8, !PT ;  /* 0x0000ff0026577812 */ /* 0x000fe200078ef857 */
[----:B------:R-:W-:Y:S01]  /*5830*/  IMAD.U32 R9, R9, 0x10000, RZ ;  /* 0x0001000009097824 */ /* 0x000fe200078e00ff */
[----:B------:R-:W-:-:S02]  /*5840*/  LOP3.LUT R28, R28, 0xff00, R41, 0xf8, !PT ;  /* 0x0000ff001c1c7812 */ /* 0x000fc400078ef829 */
[----:B------:R-:W-:Y:S02]  /*5850*/  LOP3.LUT R42, R30, 0xff00, R43, 0xf8, !PT ;  /* 0x0000ff001e2a7812 */ /* 0x000fe400078ef82b */
[----:B------:R-:W-:Y:S02]  /*5860*/  F2FP.F16.E4M3.UNPACK_B R40, R90.H1 ;  /* 0x0000005aff28723e */ /* 0x000fe400030006ff */
[----:B--2---:R-:W-:Y:S02]  /*5870*/  F2FP.F16.E4M3.UNPACK_B R38, R32.H1 ;  /* 0x00000020ff26723e */ /* 0x004fe400030006ff */
[----:B------:R-:W-:Y:S01]  /*5880*/  F2FP.F16.E4M3.UNPACK_B R30, R29.H1 ;  /* 0x0000001dff1e723e */ /* 0x000fe200030006ff */
[----:B------:R-:W-:Y:S01]  /*5890*/  HADD2.F32 R43, -RZ, R40.H0_H0 ;  /* 0x20000028ff2b7230 */ /* 0x000fe20000004100 */
[----:B------:R-:W-:Y:S01]  /*58a0*/  LOP3.LUT R8, R28, 0xff0000, R31, 0xf8, !PT ;  /* 0x00ff00001c087812 */ /* 0x000fe200078ef81f */
[----:B------:R-:W-:Y:S01]  /*58b0*/  HADD2.F32 R28, -RZ, R38.H0_H0 ;  /* 0x20000026ff1c7230 */ /* 0x000fe20000004100 */
[----:B------:R-:W-:Y:S01]  /*58c0*/  F2FP.F16.E4M3.UNPACK_B R31, R92.H1 ;  /* 0x0000005cff1f723e */ /* 0x000fe200030006ff */
[----:B------:R-:W-:Y:S01]  /*58d0*/  HADD2.F32 R12, -RZ, R30.H0_H0 ;  /* 0x2000001eff0c7230 */ /* 0x000fe20000004100 */
[----:B------:R-:W-:Y:S01]  /*58e0*/  LOP3.LUT R11, R42, 0xff0000, R9, 0xf8, !PT ;  /* 0x00ff00002a0b7812 */ /* 0x000fe200078ef809 */
[----:B------:R-:W-:-:S02]  /*58f0*/  HADD2.F32 R40, -RZ, R40.H1_H1 ;  /* 0x30000028ff287230 */ /* 0x000fc40000004100 */
[-C--:B------:R-:W-:Y:S01]  /*5900*/  FMUL.FTZ R97, R28, R43.reuse ;  /* 0x0000002b1c617220 */ /* 0x080fe20000410000 */
[--C-:B------:R-:W-:Y:S02]  /*5910*/  HADD2.F32 R41, -RZ, R31.reuse.H0_H0 ;  /* 0x2000001fff297230 */ /* 0x100fe40000004100 */
        /* <DEDUP_REMOVED lines=8> */
[-C--:B------:R-:W-:Y:S01]  /*59a0*/  FMUL.FTZ R98, R31, R40.reuse ;  /* 0x000000281f627220 */ /* 0x080fe20000410000 */
[----:B------:R-:W-:Y:S01]  /*59b0*/  F2FP.F16.E4M3.UNPACK_B R38, R29 ;  /* 0x0000001dff26723e */ /* 0x000fe200020006ff */
[----:B------:R-:W-:Y:S01]  /*59c0*/  HADD2.F32 R43, -RZ, R90.H0_H0 ;  /* 0x2000005aff2b7230 */ /* 0x000fe20000004100 */
[----:B------:R-:W-:Y:S01]  /*59d0*/  LOP3.LUT R9, R87, 0xff0000, R96, 0xf8, !PT ;  /* 0x00ff000057097812 */ /* 0x000fe200078ef860 */
[----:B------:R-:W-:Y:S01]  /*59e0*/  FMUL.FTZ R96, R41, R40 ;  /* 0x0000002829607220 */ /* 0x000fe20000410000 */
[----:B------:R-:W-:Y:S01]  /*59f0*/  F2FP.F16.E4M3.UNPACK_B R92, R92 ;  /* 0x0000005cff5c723e */ /* 0x000fe200020006ff */
[----:B------:R-:W-:-:S02]  /*5a00*/  HADD2.F32 R40, -RZ, R32.H0_H0 ;  /* 0x20000020ff287230 */ /* 0x000fc40000004100 */
[----:B------:R-:W-:Y:S02]  /*5a10*/  HADD2.F32 R30, -RZ, R38.H0_H0 ;  /* 0x20000026ff1e7230 */ /* 0x000fe40000004100 */
[-C--:B------:R-:W-:Y:S01]  /*5a20*/  FFMA.FTZ R29, R31, R42.reuse, -R96 ;  /* 0x0000002a1f1d7223 */ /* 0x080fe20000010860 */
[----:B------:R-:W-:Y:S01]  /*5a30*/  FFMA.FTZ R31, R41, R42, R98 ;  /* 0x0000002a291f7223 */ /* 0x000fe20000010062 */
[----:B------:R-:W-:Y:S02]  /*5a40*/  HADD2.F32 R41, -RZ, R92.H0_H0 ;  /* 0x2000005cff297230 */ /* 0x000fe40000004100 */
[-C--:B------:R-:W-:Y:S01]  /*5a50*/  FMUL.FTZ R87, R40, R43.reuse ;  /* 0x0000002b28577220 */ /* 0x080fe20000410000 */
[----:B------:R-:W-:Y:S01]  /*5a60*/  FMUL.FTZ R97, R30, R43 ;  /* 0x0000002b1e617220 */ /* 0x000fe20000410000 */
[----:B------:R-:W-:Y:S01]  /*5a70*/  HADD2.F32 R90, -RZ, R90.H1_H1 ;  /* 0x3000005aff5a7230 */ /* 0x000fe20000004100 */
[----:B------:R-:W-:Y:S01]  /*5a80*/  F2FP.F16.E4M3.UNPACK_B R42, R34.H1 ;  /* 0x00000022ff2a723e */ /* 0x000fe200030006ff */
[----:B------:R-:W-:-:S02]  /*5a90*/  HADD2.F32 R43, -RZ, R32.H1_H1 ;  /* 0x30000020ff2b7230 */ /* 0x000fc40000004100 */
[-C--:B------:R-:W-:Y:S01]  /*5aa0*/  FFMA.FTZ R30, R30, R41.reuse, -R87 ;  /* 0x000000291e1e7223 */ /* 0x080fe20000010857 */
[----:B------:R-:W-:Y:S01]  /*5ab0*/  FFMA.FTZ R32, R40, R41, R97 ;  /* 0x0000002928207223 */ /* 0x000fe20000010061 */
[----:B------:R-:W-:Y:S01]  /*5ac0*/  HADD2.F32 R38, -RZ, R38.H1_H1 ;  /* 0x30000026ff267230 */ /* 0x000fe20000004100 */
[----:B------:R-:W-:Y:S01]  /*5ad0*/  F2FP.F16.E4M3.UNPACK_B R40, R91.H1 ;  /* 0x0000005bff28723e */ /* 0x000fe200030006ff */
[----:B------:R-:W-:Y:S02]  /*5ae0*/  HADD2.F32 R92, -RZ, R92.H1_H1 ;  /* 0x3000005cff5c7230 */ /* 0x000fe40000004100 */
[-C--:B------:R-:W-:Y:S01]  /*5af0*/  FMUL.FTZ R41, R43, R90.reuse ;  /* 0x0000005a2b297220 */ /* 0x080fe20000410000 */
[----:B------:R-:W-:Y:S01]  /*5b00*/  F2FP.F16.E4M3.UNPACK_B R96, R93.H1 ;  /* 0x0000005dff60723e */ /* 0x000fe200030006ff */
[C---:B------:R-:W-:Y:S01]  /*5b10*/  FMUL.FTZ R98, R38.reuse, R90 ;  /* 0x0000005a26627220 */ /* 0x040fe20000410000 */
[----:B------:R-:W-:Y:S02]  /*5b20*/  HADD2.F32 R99, -RZ, R40.H0_H0 ;  /* 0x20000028ff637230 */ /* 0x000fe40000004100 */
[----:B------:R-:W-:Y:S01]  /*5b30*/  FFMA.FTZ R41, R38, R92, -R41 ;  /* 0x0000005c26297223 */ /* 0x000fe20000010829 */
[----:B------:R-:W-:Y:S01]  /*5b40*/  F2FP.F16.E4M3.UNPACK_B R38, R14.H1 ;  /* 0x0000000eff26723e */ /* 0x000fe200030006ff */
[----:B------:R-:W-:-:S02]  /*5b50*/  HADD2.F32 R90, -RZ, R42.H0_H0 ;  /* 0x2000002aff5a7230 */ /* 0x000fc40000004100 */
[----:B------:R-:W-:Y:S01]  /*5b60*/  FFMA.FTZ R43, R43, R92, R98 ;  /* 0x0000005c2b2b7223 */ /* 0x000fe20000010062 */
[----:B------:R-:W-:Y:S01]  /*5b70*/  HADD2.F32 R92, -RZ, R40.H1_H1 ;  /* 0x30000028ff5c7230 */ /* 0x000fe20000004100 */
[----:B------:R-:W-:Y:S01]  /*5b80*/  F2FP.F16.E4M3.UNPACK_B R14, R14 ;  /* 0x0000000eff0e723e */ /* 0x000fe200020006ff */
[----:B------:R-:W-:Y:S02]  /*5b90*/  HADD2.F32 R40, -RZ, R38.H0_H0 ;  /* 0x20000026ff287230 */ /* 0x000fe40000004100 */
[----:B------:R-:W-:Y:S01]  /*5ba0*/  FMUL.FTZ R101, R90, R99 ;  /* 0x000000635a657220 */ /* 0x000fe20000410000 */
[----:B------:R-:W-:Y:S01]  /*5bb0*/  HADD2.F32 R97, -RZ, R96.H0_H0 ;  /* 0x20000060ff617230 */ /* 0x000fe20000004100 */
[----:B------:R-:W-:Y:S01]  /*5bc0*/  F2FP.F16.E4M3.UNPACK_B R93, R93 ;  /* 0x0000005dff5d723e */ /* 0x000fe200020006ff */
[----:B------:R-:W-:Y:S02]  /*5bd0*/  HADD2.F32 R87, -RZ, R38.H1_H1 ;  /* 0x30000026ff577230 */ /* 0x000fe40000004100 */
[----:B------:R-:W-:Y:S01]  /*5be0*/  FMUL.FTZ R99, R40, R99 ;  /* 0x0000006328637220 */ /* 0x000fe20000410000 */
[----:B------:R-:W-:-:S02]  /*5bf0*/  HADD2.F32 R42, -RZ, R42.H1_H1 ;  /* 0x3000002aff2a7230 */ /* 0x000fc40000004100 */
[-C--:B------:R-:W-:Y:S01]  /*5c00*/  FFMA.FTZ R38, R40, R97.reuse, -R101 ;  /* 0x0000006128267223 */ /* 0x080fe20000010865 */
[----:B------:R-:W-:Y:S02]  /*5c10*/  HADD2.F32 R96, -RZ, R96.H1_H1 ;  /* 0x30000060ff607230 */ /* 0x000fe40000004100 */
[-C--:B------:R-:W-:Y:S01]  /*5c20*/  FMUL.FTZ R101, R87, R92.reuse ;  /* 0x0000005c57657220 */ /* 0x080fe20000410000 */
[----:B------:R-:W-:Y:S01]  /*5c30*/  FFMA.FTZ R40, R90, R97, R99 ;  /* 0x000000615a287223 */ /* 0x000fe20000010063 */
[----:B------:R-:W-:Y:S01]  /*5c40*/  F2FP.F16.E4M3.UNPACK_B R90, R91 ;  /* 0x0000005bff5a723e */ /* 0x000fe200020006ff */
[C---:B------:R-:W-:Y:S01]  /*5c50*/  FMUL.FTZ R98, R42.reuse, R92 ;  /* 0x0000005c2a627220 */ /* 0x040fe20000410000 */
[----:B------:R-:W-:Y:S01]  /*5c60*/  FFMA.FTZ R91, R42, R96, R101 ;  /* 0x000000602a5b7223 */ /* 0x000fe20000010065 */
[----:B------:R-:W-:Y:S01]  /*5c70*/  F2FP.F16.E4M3.UNPACK_B R42, R34 ;  /* 0x00000022ff2a723e */ /* 0x000fe200020006ff */
[----:B------:R-:W-:Y:S01]  /*5c80*/  HADD2.F32 R34, -RZ, R14.H0_H0 ;  /* 0x2000000eff227230 */ /* 0x000fe20000004100 */
[----:B------:R-:W-:Y:S01]  /*5c90*/  F2FP.SATFINITE.E4M3.F32.PACK_AB_MERGE_C R12, R29, R12, RZ ;  /* 0x0000000c1d0c723e */ /* 0x000fe200048070ff */
[----:B------:R-:W-:-:S02]  /*5ca0*/  HADD2.F32 R99, -RZ, R90.H0_H0 ;  /* 0x2000005aff637230 */ /* 0x000fc40000004100 */
[----:B------:R-:W-:Y:S01]  /*5cb0*/  FFMA.FTZ R87, R87, R96, -R98 ;  /* 0x0000006057577223 */ /* 0x000fe20000010862 */
[----:B------:R-:W-:Y:S01]  /*5cc0*/  HADD2.F32 R101, -RZ, R90.H1_H1 ;  /* 0x3000005aff657230 */ /* 0x000fe20000004100 */
[----:B------:R-:W-:Y:S01]  /*5cd0*/  F2FP.SATFINITE.E4M3.F32.PACK_AB_MERGE_C R29, R31, R28, RZ ;  /* 0x0000001c1f1d723e */ /* 0x000fe200048070ff */
[--C-:B------:R-:W-:Y:S01]  /*5ce0*/  HADD2.F32 R90, -RZ, R42.reuse.H0_H0 ;  /* 0x2000002aff5a7230 */ /* 0x100fe20000004100 */
[----:B------:R-:W-:Y:S01]  /*5cf0*/  F2FP.SATFINITE.E4M3.F32.PACK_AB_MERGE_C R12, R41, R30, R12 ;  /* 0x0000001e290c723e */ /* 0x000fe2000480700c */
[----:B------:R-:W-:Y:S01]  /*5d00*/  HADD2.F32 R42, -RZ, R42.H1_H1 ;  /* 0x3000002aff2a7230 */ /* 0x000fe20000004100 */
[----:B------:R-:W-:Y:S01]  /*5d10*/  F2FP.SATFINITE.E4M3.F32.PACK_AB_MERGE_C R32, R43, R32, R29 ;  /* 0x000000202b20723e */ /* 0x000fe2000480701d */
[----:B------:R-:W-:Y:S02]  /*5d20*/  HADD2.F32 R14, -RZ, R14.H1_H1 ;  /* 0x3000000eff0e7230 */ /* 0x000fe40000004100 */
[----:B------:R-:W-:Y:S01]  /*5d30*/  FMUL.FTZ R103, R90, R99 ;  /* 0x000000635a677220 */ /* 0x000fe20000410000 */
[----:B------:R-:W-:-:S02]  /*5d40*/  HADD2.F32 R97, -RZ, R93.H0_H0 ;  /* 0x2000005dff617230 */ /* 0x000fc40000004100 */
[-C--:B------:R-:W-:Y:S01]  /*5d50*/  FMUL.FTZ R105, R42, R101.reuse ;  /* 0x000000652a697220 */ /* 0x080fe20000410000 */
[----:B------:R-:W-:Y:S02]  /*5d60*/  HADD2.F32 R93, -RZ, R93.H1_H1 ;  /* 0x3000005dff5d7230 */ /* 0x000fe40000004100 */
[----:B------:R-:W-:Y:S01]  /*5d70*/  FMUL.FTZ R101, R14, R101 ;  /* 0x000000650e657220 */ /* 0x000fe20000410000 */
[C---:B------:R-:W-:Y:S01]  /*5d80*/  FMUL.FTZ R99, R34.reuse, R99 ;  /* 0x0000006322637220 */ /* 0x040fe20000410000 */
        /* <DEDUP_REMOVED lines=42> */
[----:B------:R-:W-:Y:S01]  /*6030*/  F2FP.F16.E4M3.UNPACK_B R91, R8.H1 ;  /* 0x00000008ff5b723e */ /* 0x000fe200030006ff */
        /* <DEDUP_REMOVED lines=12> */
[----:B------:R-:W-:Y:S01]  /*6100*/  HADD2.F32 R97, -RZ, R97.H1_H1 ;  /* 0x30000061ff617230 */ /* 0x000fe20000004100 */
[----:B------:R-:W-:Y:S01]  /*6110*/  F2FP.F16.E4M3.UNPACK_B R42, R35.H1 ;  /* 0x00000023ff2a723e */ /* 0x000fe200030006ff */
[----:B------:R-:W-:Y:S01]  /*6120*/  HADD2.F32 R35, -RZ, R33.H0_H0 ;  /* 0x20000021ff237230 */ /* 0x000fe20000004100 */
[----:B------:R-:W-:Y:S01]  /*6130*/  F2FP.F16.E4M3.UNPACK_B R90, R8 ;  /* 0x00000008ff5a723e */ /* 0x000fe200020006ff */
        /* <DEDUP_REMOVED lines=8> */
[----:B------:R-:W-:Y:S02]  /*61c0*/  HADD2.F32 R92, -RZ, R90.H0_H0 ;  /* 0x2000005aff5c7230 */ /* 0x000fe40000004100 */
[----:B------:R-:W-:Y:S01]  /*61d0*/  FMUL.FTZ R100, R35, R8 ;  /* 0x0000000823647220 */ /* 0x000fe20000410000 */
[----:B------:R-:W-:Y:S02]  /*61e0*/  HADD2.F32 R42, -RZ, R42.H1_H1 ;  /* 0x3000002aff2a7230 */ /* 0x000fe40000004100 */
[-C--:B------:R-:W-:Y:S01]  /*61f0*/  FMUL.FTZ R99, R87, R9.reuse ;  /* 0x0000000957637220 */ /* 0x080fe20000410000 */
[----:B------:R-:W-:Y:S02]  /*6200*/  HADD2.F32 R15, -RZ, R15.H1_H1 ;  /* 0x3000000fff0f7230 */ /* 0x000fe40000004100 */
[----:B------:R-:W-:Y:S01]  /*6210*/  FMUL.FTZ R102, R40, R9 ;  /* 0x0000000928667220 */ /* 0x000fe20000410000 */
[----:B------:R-:W-:-:S02]  /*6220*/  HADD2.F32 R93, -RZ, R91.H0_H0 ;  /* 0x2000005bff5d7230 */ /* 0x000fc40000004100 */
[-C--:B------:R-:W-:Y:S01]  /*6230*/  FFMA.FTZ R8, R35, R92.reuse, -R98 ;  /* 0x0000005c23087223 */ /* 0x080fe20000010862 */
        /* <DEDUP_REMOVED lines=8> */
[-C--:B------:R-:W-:Y:S01]  /*62c0*/  FMUL.FTZ R40, R41, R96.reuse ;  /* 0x0000006029287220 */ /* 0x080fe20000410000 */
        /* <DEDUP_REMOVED lines=12> */
.L_x_1181:
[----:B------:R-:W-:Y:S05]  /*6390*/  BSYNC B1 ;  /* 0x0000000000017941 */ /* 0x000fea0003800000 */
.L_x_1180:
[----:B-1----:R4:W-:Y:S01]  /*63a0*/  STG.E.128 desc[UR42][R36.64], R12 ;  /* 0x0000000c24007986 */ /* 0x0029e2000c101d2a */
        /* <DEDUP_REMOVED lines=9> */
.L_x_1153:
[----:B------:R-:W-:-:S06]  /*6440*/  UISETP.NE.AND UP0, UPT, UR38, 0x3, UPT ;  /* 0x000000032600788c */ /* 0x000fcc000bf05270 */
[----:B------:R-:W-:-:S13]  /*6450*/  PLOP3.LUT P3, PT, PT, PT, UP0, 0x80, 0x0 ;  /* 0x000000000000781c */ /* 0x000fda0003f6f008 */
[----:B------:R-:W-:Y:S05]  /*6460*/  @!P3 BRA `(.L_x_1182) ;  /* 0x000000000004b947 */ /* 0x000fea0003800000 */
[----:B------:R-:W-:Y:S01]  /*6470*/  BPT.TRAP 0x1 ;  /* 0x000000040000795c */ /* 0x000fe20000300000 */
.L_x_1182:
[----:B------:R-:W2:Y:S01]  /*6480*/  LDL R8, [R1+0x4] ;  /* 0x0000040001087983 */ /* 0x000ea20000100800 */
[----:B------:R-:W-:Y:S01]  /*6490*/  IMAD R83, R18, 0x8, R16 ;  /* 0x0000000812537824 */ /* 0x000fe200078e0210 */
[----:B------:R-:W-:Y:S01]  /*64a0*/  BSSY B1, `(.L_x_1183) ;  /* 0x0000007000017945 */ /* 0x000fe20003800000 */
[----:B------:R-:W-:-:S05]  /*64b0*/  IMAD R85, R2, -0x80, R27 ;  /* 0xffffff8002557824 */ /* 0x000fca00078e021b */
[----:B------:R-:W-:-:S04]  /*64c0*/  VIMNMX R85, R85, 0x80, PT ;  /* 0x0000008055557848 */ /* 0x000fc80003fe0100 */
[----:B------:R-:W-:Y:S02]  /*64d0*/  ISETP.GE.AND P4, PT, R23, R85, PT ;  /* 0x000000551700720c */ /* 0x000fe40003f86270 */
[----:B--2---:R-:W-:-:S04]  /*64e0*/  SHF.L.U32 R86, R8, 0x1f, RZ ;  /* 0x0000001f08567819 */ /* 0x004fc800000006ff */
[----:B------:R-:W0:Y:S02]  /*64f0*/  SYNCS.PHASECHK.TRANS64.TRYWAIT P5, [R83+URZ+0x19c90], R86 ;  /* 0x019c9056530075a7 */ /* 0x000e2400080a017f */
[----:B0-----:R-:W-:Y:S05]  /*6500*/  @!P5 BRA `(.L_x_1184) ;  /* 0x000001c80050d947 */ /* 0x001fea0003800000 */
.L_x_1486:
[----:B------:R-:W-:Y:S05]  /*6510*/  BSYNC B1 ;  /* 0x0000000000017941 */ /* 0x000fea0003800000 */
.L_x_1183:
        /* <DEDUP_REMOVED lines=9> */
.L_x_1160:
[----:B------:R-:W-:Y:S05]  /*65b0*/  BSYNC B0 ;  /* 0x0000000000007941 */ /* 0x000fea0003800000 */
.L_x_1152:
        /* <DEDUP_REMOVED lines=17> */
.L_x_1186:
[----:B------:R-:W-:Y:S05]  /*66d0*/  BSYNC B0 ;  /* 0x0000000000007941 */ /* 0x000fea0003800000 */
.L_x_1185:
[----:B------:R-:W2:Y:S01]  /*66e0*/  SYNCS.PHASECHK.TRANS64.TRYWAIT P5, [R83+URZ+0x19cb0], R86 ;  /* 0x019cb056530075a7 */ /* 0x000ea200080a017f */
[----:B------:R-:W-:Y:S01]  /*66f0*/  BSSY B0, `(.L_x_1187) ;  /* 0x0000003000007945 */ /* 0x000fe20003800000 */
[----:B------:R-:W-:-:S03]  /*6700*/  ISETP.GE.AND P3, PT, R23, R85, PT ;  /* 0x000000551700720c */ /* 0x000fc60003f66270 */
[----:B--2---:R-:W-:Y:S10]  /*6710*/  @!P5 BRA `(.L_x_1188) ;  /* 0x000001c400e0d947 */ /* 0x004ff40003800000 */
.L_x_1487:
[----:B------:R-:W-:Y:S05]  /*6720*/  BSYNC B0 ;  /* 0x0000000000007941 */ /* 0x000fea0003800000 */
.L_x_1187:
[----:B------:R-:W-:Y:S04]  /*6730*/  BSSY B0, `(.L_x_1189) ;  /* 0x0000016000007945 */ /* 0x000fe80003800000 */
[----:B------:R-:W-:Y:S05]  /*6740*/  @P3 BRA `(.L_x_1190) ;  /* 0x0000000000503947 */ /* 0x000fea0003800000 */
[----:B------:R-:W-:Y:S01]  /*6750*/  ULDC UR8, c[0x0][0x2f4] ;  /* 0x0000bd0000087ab9 */ /* 0x000fe20000000800 */
[----:B----4-:R-:W-:Y:S01]  /*6760*/  IMAD.WIDE R12, R2, 0x80, R46 ;  /* 0x00000080020c7825 */ /* 0x010fe200078e022e */
[----:B------:R-:W-:Y:S01]  /*6770*/  ISETP.GE.AND P5, PT, R152, UR8, PT ;  /* 0x0000000898007c0c */ /* 0x000fe2000bfa6270 */
[----:B------:R-:W-:Y:S01]  /*6780*/  ULDC.64 UR4, c[0x0][0x328] ;  /* 0x0000ca0000047ab9 */ /* 0x000fe20000000a00 */
[----:B------:R-:W-:Y:S01]  /*6790*/  ULDC.64 UR6, c[0x0][0x318] ;  /* 0x0000c60000067ab9 */ /* 0x000fe20000000a00 */
[----:B------:R-:W-:Y:S02]  /*67a0*/  IMAD.MOV.U32 R14, RZ, RZ, R56 ;  /* 0x000000ffff0e7224 */ /* 0x000fe400078e0038 */
[----:B------:R-:W-:Y:S02]  /*67b0*/  IMAD.MOV.U32 R15, RZ, RZ, R0 ;  /* 0x000000ffff0f7224 */ /* 0x000fe400078e0000 */
[----:B------:R-:W-:Y:S02]  /*67c0*/  IMAD R13, R13, UR4, RZ ;  /* 0x000000040d0d7c24 */ /* 0x000fe4000f8e02ff */
[----:B------:R-:W-:-:S04]  /*67d0*/  IMAD.WIDE.U32 R14, R12, UR4, R14 ;  /* 0x000000040c0e7c25 */ /* 0x000fc8000f8e000e */
[----:B-1----:R-:W1:Y:S01]  /*67e0*/  @!P5 LDS.128 R8, [R84+0x9000] ;  /* 0x009000005408d984 */ /* 0x002e620000000c00 */
[----:B------:R-:W-:Y:S01]  /*67f0*/  IMAD R13, R12, UR5, R13 ;  /* 0x000000050c0d7c24 */ /* 0x000fe2000f8e020d */
[----:B------:R-:W-:-:S04]  /*6800*/  IADD3 R28, P3, R14, UR6, RZ ;  /* 0x000000060e1c7c10 */ /* 0x000fc8000ff7e0ff */
[----:B------:R-:W-:Y:S02]  /*6810*/  IADD3.X R29, R15, UR7, R13, P3, !PT ;  /* 0x000000070f1d7c10 */ /* 0x000fe40009ffe40d */
[----:B------:R-:W-:-:S03]  /*6820*/  ISETP.GE.AND P3, PT, R81, UR8, PT ;  /* 0x0000000851007c0c */ /* 0x000fc6000bf66270 */
[----:B-1----:R-:W-:Y:S01]  /*6830*/  @!P5 STG.E.128 desc[UR42][R28.64], R8 ;  /* 0x000000081c00d986 */ /* 0x002fe2000c101d2a */
[----:B------:R-:W-:-:S09]  /*6840*/  ISETP.GE.AND P5, PT, R65, UR8, PT ;  /* 0x0000000841007c0c */ /* 0x000fd2000bfa6270 */
[----:B------:R-:W1:Y:S04]  /*6850*/  @!P3 LDS.128 R8, [R84+0xa000] ;  /* 0x00a000005408b984 */ /* 0x000e680000000c00 */
[----:B------:R-:W3:Y:S04]  /*6860*/  @!P5 LDS.128 R12, [R84+0xb000] ;  /* 0x00b00000540cd984 */ /* 0x000ee80000000c00 */
[----:B-1----:R1:W-:Y:S04]  /*6870*/  @!P3 STG.E.128 desc[UR42][R28.64+0x20], R8 ;  /* 0x000020081c00b986 */ /* 0x0023e8000c101d2a */
[----:B---3--:R1:W-:Y:S02]  /*6880*/  @!P5 STG.E.128 desc[UR42][R28.64+0x40], R12 ;  /* 0x0000400c1c00d986 */ /* 0x0083e4000c101d2a */
.L_x_1190:
[----:B------:R-:W-:Y:S05]  /*6890*/  BSYNC B0 ;  /* 0x0000000000007941 */ /* 0x000fea0003800000 */
.L_x_1189:
[----:B-1----:R-:W3:Y:S01]  /*68a0*/  LDL.LU R9, [R1+0x4] ;  /* 0x0000040001097983 */ /* 0x002ee20000300800 */
[----:B0-2---:R-:W-:Y:S01]  /*68b0*/  @!P4 VIADD R83, R83, 0x19cc0 ;  /* 0x00019cc05353c836 */ /* 0x005fe20000000000 */
[----:B------:R-:W-:Y:S01]  /*68c0*/  PLOP3.LUT P3, PT, PT, PT, PT, 0x8, 0x0 ;  /* 0x000000000000781c */ /* 0x000fe20003f6e170 */
[----:B------:R-:W-:Y:S01]  /*68d0*/  VIADD R18, R18, 0x1 ;  /* 0x0000000112127836 */ /* 0x000fe20000000000 */
[----:B------:R-:W-:Y:S01]  /*68e0*/  @!PT LDS RZ, [RZ] ;  /* 0x00000000fffff984 */ /* 0x000fe20000000800 */
[----:B------:R-:W-:Y:S01]  /*68f0*/  @!PT LDS RZ, [RZ] ;  /* 0x00000000fffff984 */ /* 0x000fe20000000800 */
[----:B------:R-:W-:Y:S01]  /*6900*/  @!PT LDS RZ, [RZ] ;  /* 0x00000000fffff984 */ /* 0x000fe20000000800 */
[----:B------:R-:W-:Y:S01]  /*6910*/  @!PT LDS RZ, [RZ] ;  /* 0x00000000fffff984 */ /* 0x000fe20000000800 */
[----:B------:R0:W-:Y:S06]  /*6920*/  MEMBAR.ALL.CTA ;  /* 0x0000000000007992 */ /* 0x0001ec0000008000 */
[----:B0-----:R-:W0:Y:S01]  /*6930*/  FENCE.VIEW.ASYNC.S ;  /* 0x00000000000073c6 */ /* 0x001e220000000000 */
[----:B------:R-:W-:Y:S01]  /*6940*/  @!P4 PRMT R83, RZ, 0x654, R83 ;  /* 0x00000654ff53c816 */ /* 0x000fe20000000053 */
[----:B0-----:R0:W-:Y:S06]  /*6950*/  BAR.SYNC.DEFER_BLOCKING R62, 0x80 ;  /* 0x0002003e0000751d */ /* 0x0011ec0000010000 */
[----:B------:R0:W-:Y:S01]  /*6960*/  @!P4 SYNCS.ARRIVE.TRANS64.RED.A1T0 RZ, [R83+URZ], RZ ;  /* 0x000000ff53ffc9a7 */ /* 0x0001e2000810043f */
[----:B------:R-:W-:-:S04]  /*6970*/  ISETP.NE.AND P4, PT, R18, 0x2, PT ;  /* 0x000000021200780c */ /* 0x000fc80003f85270 */
[----:B------:R-:W-:Y:S02]  /*6980*/  SEL R8, RZ, 0x1, P4 ;  /* 0x00000001ff087807 */ /* 0x000fe40002000000 */
[----:B------:R-:W-:Y:S02]  /*6990*/  SEL R18, R18, RZ, P4 ;  /* 0x000000ff12127207 */ /* 0x000fe40002000000 */
[----:B---3--:R-:W-:-:S05]  /*69a0*/  LOP3.LUT R9, R9, R8, RZ, 0x3c, !PT ;  /* 0x0000000809097212 */ /* 0x008fca00078e3cff */
[----:B------:R0:W-:Y:S01]  /*69b0*/  STL [R1+0x4], R9 ;  /* 0x0000040901007387 */ /* 0x0001e20000100800 */
[----:B------:R-:W-:Y:S05]  /*69c0*/  @P2 BRA `(.L_x_1191) ;  /* 0xffffffbc00582947 */ /* 0x000fea000383ffff */
.L_x_1147:
[----:B------:R-:W2:Y:S01]  /*69d0*/  LDL R8, [R1+0x10] ;  /* 0x0000100001087983 */ /* 0x000ea20000100800 */
[----:B------:R-:W1:Y:S01]  /*69e0*/  LDC R0, c[0x0][0x448] ;  /* 0x00011200ff007b82 */ /* 0x000e620000000800 */
[----:B------:R-:W-:Y:S07]  /*69f0*/  BSSY B0, `(.L_x_1192) ;  /* 0x000000d000007945 */ /* 0x000fee0003800000 */
[----:B------:R-:W3:Y:S01]  /*6a00*/  LDC.64 R2, c[0x0][0x9e0] ;  /* 0x00027800ff027b82 */ /* 0x000ee20000000a00 */
[----:B-1----:R-:W-:-:S02]  /*6a10*/  ISETP.NE.AND P1, PT, R0, 0x1, PT ;  /* 0x000000010000780c */ /* 0x002fc40003f25270 */
[----:B---3--:R-:W-:-:S11]  /*6a20*/  ISETP.GE.AND P2, PT, R3, 0x1, PT ;  /* 0x000000010300780c */ /* 0x008fd60003f46270 */
[----:B------:R-:W1:Y:S08]  /*6a30*/  @P1 LDC R0, c[0x0][0x44c] ;  /* 0x00011300ff001b82 */ /* 0x000e700000000800 */
[----:B------:R-:W3:Y:S01]  /*6a40*/  @P1 LDC R7, c[0x0][0x450] ;  /* 0x00011400ff071b82 */ /* 0x000ee20000000800 */
[----:B--2---:R-:W-:-:S04]  /*6a50*/  VIADD R5, R8, 0xbf ;  /* 0x000000bf08057836 */ /* 0x004fc80000000000 */
[----:B-1----:R-:W-:-:S05]  /*6a60*/  @P1 IMAD.HI.U32 R0, R5, R0, RZ ;  /* 0x0000000005001227 */ /* 0x002fca00078e00ff */
[----:B---3--:R-:W-:-:S05]  /*6a70*/  @P1 SHF.R.U32.HI R5, RZ, R7, R0 ;  /* 0x00000007ff051219 */ /* 0x008fca0000011600 */
[----:B------:R-:W-:Y:S01]  /*6a80*/  IMAD.IADD R5, R26, 0x1, R5 ;  /* 0x000000011a057824 */ /* 0x000fe200078e0205 */
[----:B------:R-:W-:Y:S06]  /*6a90*/  @P3 BRA `(.L_x_1193) ;  /* 0x0000000000083947 */ /* 0x000fec0003800000 */
[----:B------:R-:W1:Y:S02]  /*6aa0*/  FENCE.VIEW.ASYNC.G ;  /* 0x00000000000073c6 */ /* 0x000e640000000100 */
[----:B-1----:R-:W-:Y:S06]  /*6ab0*/  BAR.ARV 0xc, 0x200 ;  /* 0x0308000000007b1d */ /* 0x002fec0000002000 */
.L_x_1193:
[----:B------:R-:W-:Y:S05]  /*6ac0*/  BSYNC B0 ;  /* 0x0000000000007941 */ /* 0x000fea0003800000 */
.L_x_1192:
[----:B------:R-:W-:Y:S01]  /*6ad0*/  IMAD.IADD R2, R5, 0x1, R2 ;  /* 0x0000000105027824 */ /* 0x000fe200078e0202 */
[----:B------:R-:W-:Y:S06]  /*6ae0*/  @!P2 BRA `(.L_x_1194) ;  /* 0x000000000048a947 */ /* 0x000fec0003800000 */
[C---:B------:R-:W-:Y:S01]  /*6af0*/  ISETP.GT.AND P0, PT, R5.reuse, RZ, PT ;  /* 0x000000ff0500720c */ /* 0x040fe20003f04270 */
[----:B------:R-:W-:Y:S01]  /*6b00*/  BSSY B0, `(.L_x_1195) ;  /* 0x000000e000007945 */ /* 0x000fe20003800000 */
[----:B------:R-:W-:-:S11]  /*6b10*/  VIADD R0, R5, 0xffffffff ;  /* 0xffffffff05007836 */ /* 0x000fd60000000000 */
[----:B------:R-:W-:Y:S05]  /*6b20*/  @P0 BRA `(.L_x_1196) ;  /* 0x00000000001c0947 */ /* 0x000fea0003800000 */
[----:B------:R-:W-:Y:S01]  /*6b30*/  ISETP.NE.AND P0, PT, R3, 0x1, PT ;  /* 0x000000010300780c */ /* 0x000fe20003f05270 */
[----:B------:R-:W-:-:S12]  /*6b40*/  IMAD.MOV R5, RZ, RZ, -R5 ;  /* 0x000000ffff057224 */ /* 0x000fd800078e0a05 */
[----:B------:R-:W1:Y:S02]  /*6b50*/  @P0 LDC.64 R6, c[0x0][0x9e8] ;  /* 0x00027a00ff060b82 */ /* 0x000e640000000a00 */
[----:B-1----:R-:W-:-:S05]  /*6b60*/  @P0 IMAD.HI.U32 R0, R5, R6, RZ ;  /* 0x0000000605000227 */ /* 0x002fca00078e00ff */
[----:B------:R-:W-:-:S04]  /*6b70*/  @P0 SHF.R.U32.HI R5, RZ, R7, R0 ;  /* 0x00000007ff050219 */ /* 0x000fc80000011600 */
[----:B------:R-:W-:Y:S01]  /*6b80*/  LOP3.LUT R0, RZ, R5, RZ, 0x33, !PT ;  /* 0x00000005ff007212 */ /* 0x000fe200078e33ff */
[----:B------:R-:W-:Y:S06]  /*6b90*/  BRA `(.L_x_1197) ;  /* 0x0000000000107947 */ /* 0x000fec0003800000 */
.L_x_1196:
[----:B------:R-:W-:-:S13]  /*6ba0*/  ISETP.NE.AND P0, PT, R3, 0x1, PT ;  /* 0x000000010300780c */ /* 0x000fda0003f05270 */
[----:B------:R-:W1:Y:S02]  /*6bb0*/  @P0 LDC.64 R4, c[0x0][0x9e8] ;  /* 0x00027a00ff040b82 */ /* 0x000e640000000a00 */
[----:B-1----:R-:W-:-:S05]  /*6bc0*/  @P0 IMAD.HI.U32 R4, R0, R4, RZ ;  /* 0x0000000400040227 */ /* 0x002fca00078e00ff */
[----:B------:R-:W-:-:S07]  /*6bd0*/  @P0 SHF.R.U32.HI R0, RZ, R5, R4 ;  /* 0x00000005ff000219 */ /* 0x000fce0000011604 */
.L_x_1197:
[----:B------:R-:W-:Y:S05]  /*6be0*/  BSYNC B0 ;  /* 0x0000000000007941 */ /* 0x000fea0003800000 */
.L_x_1195:
[----:B------:R-:W-:-:S05]  /*6bf0*/  IMAD R5, R0, R3, R3 ;  /* 0x0000000300057224 */ /* 0x000fca00078e0203 */
[----:B------:R-:W-:-:S07]  /*6c00*/  VIMNMX R2, R2, R5, PT ;  /* 0x0000000502027248 */ /* 0x000fce0003fe0100 */
.L_x_1194:
[----:B------:R-:W1:Y:S01]  /*6c10*/  @P1 LDC R0, c[0x0][0x44c] ;  /* 0x00011300ff001b82 */ /* 0x000e620000000800 */
[----:B------:R-:W-:Y:S01]  /*6c20*/  VIADD R2, R2, 0x7f ;  /* 0x0000007f02027836 */ /* 0x000fe20000000000 */
[----:B------:R-:W-:-:S04]  /*6c30*/  ULDC UR4, c[0x0][0x9dc] ;  /* 0x0002770000047ab9 */ /* 0x000fc80000000800 */
[----:B------:R-:W-:Y:S02]  /*6c40*/  SHF.R.S32.HI R5, RZ, 0x1f, R2 ;  /* 0x0000001fff057819 */ /* 0x000fe40000011402 */
[----:B------:R-:W2:Y:S02]  /*6c50*/  @P1 LDC R7, c[0x0][0x450] ;  /* 0x00011400ff071b82 */ /* 0x000ea40000000800 */
[----:B------:R-:W-:-:S04]  /*6c60*/  LEA.HI R5, R5, R2, RZ, 0x7 ;  /* 0x0000000205057211 */ /* 0x000fc800078f38ff */
[----:B------:R-:W-:-:S04]  /*6c70*/  SHF.R.S32.HI R5, RZ, 0x7, R5 ;  /* 0x00000007ff057819 */ /* 0x000fc80000011405 */
[----:B------:R-:W-:Y:S01]  /*6c80*/  VIMNMX R88, R88, R5, PT ;  /* 0x0000000558587248 */ /* 0x000fe20003fe0100 */
[----:B-1----:R-:W-:-:S04]  /*6c90*/  @P1 IMAD.HI.U32 R4, R8, R0, RZ ;  /* 0x0000000008041227 */ /* 0x002fc800078e00ff */
[----:B------:R-:W-:Y:S01]  /*6ca0*/  IMAD.MOV.U32 R0, RZ, RZ, R8 ;  /* 0x000000ffff007224 */ /* 0x000fe200078e0008 */
[----:B--2---:R-:W-:-:S05]  /*6cb0*/  @P1 SHF.R.U32.HI R0, RZ, R7, R4 ;  /* 0x00000007ff001219 */ /* 0x004fca0000011604 */
        /* <DEDUP_REMOVED lines=8> */
[----:B------:R-:W1:Y:S02]  /*6d40*/  @P0 LDC.64 R6, c[0x0][0x9e8] ;  /* 0x00027a00ff060b82 */ /* 0x000e640000000a00 */
[----:B-1----:R-:W-:-:S05]  /*6d50*/  @P0 IMAD.HI.U32 R0, R5, R6, RZ ;  /* 0x0000000605000227 */ /* 0x002fca00078e00ff */
[----:B------:R-:W-:-:S04]  /*6d60*/  @P0 SHF.R.U32.HI R5, RZ, R7, R0 ;  /* 0x00000007ff050219 */ /* 0x000fc80000011600 */
[----:B------:R-:W-:Y:S01]  /*6d70*/  LOP3.LUT R0, RZ, R5, RZ, 0x33, !PT ;  /* 0x00000005ff007212 */ /* 0x000fe200078e33ff */
[----:B------:R-:W-:Y:S06]  /*6d80*/  BRA `(.L_x_1201) ;  /* 0x0000000000107947 */ /* 0x000fec0003800000 */
.L_x_1200:
[----:B------:R-:W-:-:S13]  /*6d90*/  ISETP.NE.AND P0, PT, R3, 0x1, PT ;  /* 0x000000010300780c */ /* 0x000fda0003f05270 */
[----:B------:R-:W1:Y:S02]  /*6da0*/  @P0 LDC.64 R6, c[0x0][0x9e8] ;  /* 0x00027a00ff060b82 */ /* 0x000e640000000a00 */
[----:B-1----:R-:W-:-:S05]  /*6db0*/  @P0 IMAD.HI.U32 R2, R0, R6, RZ ;  /* 0x0000000600020227 */ /* 0x002fca00078e00ff */
[----:B------:R-:W-:-:S07]  /*6dc0*/  @P0 SHF.R.U32.HI R0, RZ, R7, R2 ;  /* 0x00000007ff000219 */ /* 0x000fce0000011602 */
.L_x_1201:
[----:B------:R-:W-:Y:S05]  /*6dd0*/  BSYNC B0 ;  /* 0x0000000000007941 */ /* 0x000fea0003800000 */
.L_x_1199:
[----:B------:R-:W-:-:S05]  /*6de0*/  IMAD R3, R0, R3, RZ ;  /* 0x0000000300037224 */ /* 0x000fca00078e02ff */
[----:B------:R-:W-:-:S07]  /*6df0*/  VIMNMX R4, R4, R3, !PT ;  /* 0x0000000304047248 */ /* 0x000fce0007fe0100 */
.L_x_1198:
[----:B------:R-:W-:Y:S01]  /*6e00*/  SHF.R.S32.HI R3, RZ, 0x1f, R4 ;  /* 0x0000001fff037819 */ /* 0x000fe20000011404 */
[----:B------:R-:W-:Y:S01]  /*6e10*/  IMAD.MOV.U32 R0, RZ, RZ, RZ ;  /* 0x000000ffff007224 */ /* 0x000fe200078e00ff */
[----:B------:R-:W-:Y:S02]  /*6e20*/  PLOP3.LUT P0, PT, PT, PT, PT, 0x80, 0x0 ;  /* 0x000000000000781c */ /* 0x000fe40003f0f070 */
[----:B------:R-:W-:Y:S02]  /*6e30*/  CS2R R134, SRZ ;  /* 0x0000000000867805 */ /* 0x000fe4000001ff00 */
[----:B------:R-:W-:Y:S02]  /*6e40*/  LEA.HI R3, R3, R4, RZ, 0x7 ;  /* 0x0000000403037211 */ /* 0x000fe400078f38ff */
[----:B------:R-:W-:Y:S02]  /*6e50*/  CS2R R26, SRZ ;  /* 0x00000000001a7805 */ /* 0x000fe4000001ff00 */
[----:B------:R-:W-:-:S02]  /*6e60*/  CS2R R20, SRZ ;  /* 0x0000000000147805 */ /* 0x000fc4000001ff00 */
[----:B------:R-:W-:Y:S02]  /*6e70*/  CS2R R128, SRZ ;  /* 0x0000000000807805 */ /* 0x000fe4000001ff00 */
[----:B------:R-:W-:Y:S02]  /*6e80*/  SHF.R.S32.HI R3, RZ, 0x7, R3 ;  /* 0x00000007ff037819 */ /* 0x000fe40000011403 */
[----:B----4-:R-:W-:Y:S02]  /*6e90*/  CS2R R12, SRZ ;  /* 0x00000000000c7805 */ /* 0x010fe4000001ff00 */
[----:B------:R-:W-:Y:S02]  /*6ea0*/  CS2R R126, SRZ ;  /* 0x00000000007e7805 */ /* 0x000fe4000001ff00 */
[----:B------:R-:W-:Y:S02]  /*6eb0*/  CS2R R28, SRZ ;  /* 0x00000000001c7805 */ /* 0x000fe4000001ff00 */
[----:B------:R-:W-:-:S02]  /*6ec0*/  VIMNMX R5, RZ, R3, !PT ;  /* 0x00000003ff057248 */ /* 0x000fc40007fe0100 */
[----:B------:R-:W-:Y:S02]  /*6ed0*/  CS2R R14, SRZ ;  /* 0x00000000000e7805 */ /* 0x000fe4000001ff00 */
[----:B------:R-:W-:Y:S01]  /*6ee0*/  CS2R R120, SRZ ;  /* 0x0000000000787805 */ /* 0x000fe2000001ff00 */
[----:B------:R-:W-:Y:S01]  /*6ef0*/  IMAD.MOV.U32 R25, RZ, RZ, RZ ;  /* 0x000000ffff197224 */ /* 0x000fe200078e00ff */
[----:B------:R-:W-:Y:S01]  /*6f00*/  ISETP.GT.AND P1, PT, R88, R5, PT ;  /* 0x000000055800720c */ /* 0x000fe20003f24270 */
[----:B------:R1:W-:Y:S01]  /*6f10*/  STL [R1+0x34], R5 ;  /* 0x0000340501007387 */ /* 0x0003e20000100800 */
[----:B------:R-:W-:Y:S02]  /*6f20*/  CS2R R10, SRZ ;  /* 0x00000000000a7805 */ /* 0x000fe4000001ff00 */
[----:B------:R-:W-:Y:S02]  /*6f30*/  CS2R R118, SRZ ;  /* 0x0000000000767805 */ /* 0x000fe4000001ff00 */
[----:B------:R-:W-:-:S02]  /*6f40*/  CS2R R30, SRZ ;  /* 0x00000000001e7805 */ /* 0x000fc4000001ff00 */
[----:B------:R-:W-:Y:S02]  /*6f50*/  CS2R R112, SRZ ;  /* 0x0000000000707805 */ /* 0x000fe4000001ff00 */
[----:B0-----:R-:W-:Y:S02]  /*6f60*/  CS2R R8, SRZ ;  /* 0x0000000000087805 */ /* 0x001fe4000001ff00 */
[----:B------:R-:W-:Y:S02]  /*6f70*/  CS2R R110, SRZ ;  /* 0x00000000006e7805 */ /* 0x000fe4000001ff00 */
[----:B------:R-:W-:Y:S02]  /*6f80*/  CS2R R32, SRZ ;  /* 0x0000000000207805 */ /* 0x000fe4000001ff00 */
[----:B------:R-:W-:Y:S02]  /*6f90*/  CS2R R104, SRZ ;  /* 0x0000000000687805 */ /* 0x000fe4000001ff00 */
[----:B------:R-:W-:-:S02]  /*6fa0*/  CS2R R6, SRZ ;  /* 0x0000000000067805 */ /* 0x000fc4000001ff00 */
[----:B------:R-:W-:Y:S01]  /*6fb0*/  CS2R R102, SRZ ;  /* 0x0000000000667805 */ /* 0x000fe2000001ff00 */
[----:B------:R-:W-:Y:S01]  /*6fc0*/  IMAD.MOV.U32 R34, RZ, RZ, RZ ;  /* 0x000000ffff227224 */ /* 0x000fe200078e00ff */
[----:B------:R-:W-:Y:S02]  /*6fd0*/  CS2R R96, SRZ ;  /* 0x0000000000607805 */ /* 0x000fe4000001ff00 */
[----:B------:R-:W-:Y:S01]  /*6fe0*/  CS2R R94, SRZ ;  /* 0x00000000005e7805 */ /* 0x000fe2000001ff00 */
[----:B------:R-:W-:Y:S01]  /*6ff0*/  IMAD.MOV.U32 R36, RZ, RZ, RZ ;  /* 0x000000ffff247224 */ /* 0x000fe200078e00ff */
[----:B------:R-:W-:Y:S02]  /*7000*/  CS2R R92, SRZ ;  /* 0x00000000005c7805 */ /* 0x000fe4000001ff00 */
[----:B------:R-:W-:Y:S01]  /*7010*/  CS2R R2, SRZ ;  /* 0x0000000000027805 */ /* 0x000fe2000001ff00 */
[----:B-1----:R-:W-:Y:S06]  /*7020*/  @!P1 BRA `(.L_x_1202) ;  /* 0x00000128003c9947 */ /* 0x002fec0003800000 */
[----:B------:R-:W0:Y:S01]  /*7030*/  S2R R5, SR_TID.X ;  /* 0x0000000000057919 */ /* 0x000e220000002100 */
[----:B------:R-:W-:Y:S01]  /*7040*/  VIADD R26, R16, 0xf000 ;  /* 0x0000f000101a7836 */ /* 0x000fe20000000000 */
[----:B------:R-:W-:Y:S04]  /*7050*/  BSSY B6, `(.L_x_1203) ;  /* 0x000001e000067945 */ /* 0x000fe80003800000 */
[----:B------:R-:W-:Y:S01]  /*7060*/  LOP3.LUT P0, RZ, R26, 0x3ff, RZ, 0xc0, !PT ;  /* 0x000003ff1aff7812 */ /* 0x000fe2000780c0ff */
[----:B0-----:R-:W-:-:S05]  /*7070*/  VIADD R35, R5, 0xffffff80 ;  /* 0xffffff8005237836 */ /* 0x001fca0000000000 */
        /* <DEDUP_REMOVED lines=27> */
.L_x_1204:
[----:B------:R-:W-:Y:S05]  /*7230*/  BSYNC B6 ;  /* 0x0000000000067941 */ /* 0x000fea0003800000 */
.L_x_1203:
[----:B------:R-:W2:Y:S01]  /*7240*/  LDL R21, [R1+0x4c] ;  /* 0x00004c0001157983 */ /* 0x000ea20000100800 */
[----:B------:R-:W-:Y:S01]  /*7250*/  ULDC.64 UR4, c[0x0][0x990] ;  /* 0x0002640000047ab9 */ /* 0x000fe20000000a00 */
[----:B------:R-:W-:Y:S02]  /*7260*/  ULDC.64 UR6, c[0x0][0x998] ;  /* 0x0002660000067ab9 */ /* 0x000fe40000000a00 */
[----:B------:R-:W3:Y:S01]  /*7270*/  LDL R20, [R1+0x48] ;  /* 0x0000480001147983 */ /* 0x000ee20000100800 */
[----:B------:R-:W-:Y:S02]  /*7280*/  ISETP.NE.U32.AND P0, PT, RZ, UR4, PT ;  /* 0x00000004ff007c0c */ /* 0x000fe4000bf05070 */
[----:B------:R-:W-:Y:S02]  /*7290*/  ISETP.NE.U32.AND P1, PT, RZ, UR6, PT ;  /* 0x00000006ff007c0c */ /* 0x000fe4000bf25070 */
[----:B------:R-:W-:Y:S02]  /*72a0*/  ISETP.NE.AND.EX P0, PT, RZ, UR5, PT, P0 ;  /* 0x00000005ff007c0c */ /* 0x000fe4000bf05300 */
[----:B------:R-:W-:-:S11]  /*72b0*/  ISETP.NE.AND.EX P1, PT, RZ, UR7, PT, P1 ;  /* 0x00000007ff007c0c */ /* 0x000fd6000bf25310 */
[----:B------:R-:W0:Y:S08]  /*72c0*/  @P0 LDC.64 R6, c[0x0][0x9a8] ;  /* 0x00026a00ff060b82 */ /* 0x000e300000000a00 */
[----:B------:R-:W1:Y:S08]  /*72d0*/  @P1 LDC.64 R8, c[0x0][0x9b8] ;  /* 0x00026e00ff081b82 */ /* 0x000e700000000a00 */
[----:B------:R-:W4:Y:S08]  /*72e0*/  @P0 LDC.64 R10, c[0x0][0x9b0] ;  /* 0x00026c00ff0a0b82 */ /* 0x000f300000000a00 */
[----:B------:R-:W4:Y:S01]  /*72f0*/  @P1 LDC.64 R12, c[0x0][0x9c0] ;  /* 0x00027000ff0c1b82 */ /* 0x000f220000000a00 */
[----:B--2---:R-:W-:-:S02]  /*7300*/  @P0 SHF.R.S32.HI R3, RZ, 0x1f, R21 ;  /* 0x0000001fff030819 */ /* 0x004fc40000011415 */
[----:B------:R-:W-:Y:S02]  /*7310*/  @P1 SHF.R.S32.HI R5, RZ, 0x1f, R21 ;  /* 0x0000001fff051819 */ /* 0x000fe40000011415 */
[----:B---3--:R-:W-:Y:S01]  /*7320*/  @P0 SHF.R.S32.HI R15, RZ, 0x1f, R20 ;  /* 0x0000001fff0f0819 */ /* 0x008fe20000011414 */
[-C--:B0-----:R-:W-:Y:S02]  /*7330*/  @P0 IMAD R0, R3, R6.reuse, RZ ;  /* 0x0000000603000224 */ /* 0x081fe400078e02ff */
[----:B------:R-:W-:-:S04]  /*7340*/  @P0 IMAD.WIDE.U32 R2, R21, R6, RZ ;  /* 0x0000000615020225 */ /* 0x000fc800078e00ff */
[----:B------:R-:W-:Y:S02]  /*7350*/  @P0 IMAD R7, R21, R7, R0 ;  /* 0x0000000715070224 */ /* 0x000fe400078e0200 */
[-C--:B-1----:R-:W-:Y:S02]  /*7360*/  @P1 IMAD R4, R5, R8.reuse, RZ ;  /* 0x0000000805041224 */ /* 0x082fe400078e02ff */
[----:B------:R-:W-:Y:S01]  /*7370*/  @P0 IMAD.IADD R3, R3, 0x1, R7 ;  /* 0x0000000103030824 */ /* 0x000fe200078e0207 */
[----:B------:R-:W-:Y:S01]  /*7380*/  @P1 SHF.R.S32.HI R7, RZ, 0x1f, R20 ;  /* 0x0000001fff071819 */ /* 0x000fe20000011414 */
[C---:B------:R-:W-:Y:S02]  /*7390*/  @P1 IMAD R9, R21.reuse, R9, R4 ;  /* 0x0000000915091224 */ /* 0x040fe400078e0204 */
[----:B------:R-:W-:-:S04]  /*73a0*/  @P1 IMAD.WIDE.U32 R4, R21, R8, RZ ;  /* 0x0000000815041225 */ /* 0x000fc800078e00ff */
[----:B----4-:R-:W-:Y:S02]  /*73b0*/  @P0 IMAD R0, R15, R10, RZ ;  /* 0x0000000a0f000224 */ /* 0x010fe400078e02ff */
        /* <DEDUP_REMOVED lines=32> */
.L_x_1208:
[----:B-1----:R1:W2:Y:S02]  /*75c0*/  SYNCS.PHASECHK.TRANS64.TRYWAIT P0, [R16+URZ+0x19c00], R3 ;  /* 0x019c0003100075a7 */ /* 0x0022a4000800017f */
[----:B--2---:R-:W-:Y:S05]  /*75d0*/  @!P0 NANOSLEEP.SYNCS 0x989680 ;  /* 0x009896800000895d */ /* 0x004fea0003900000 */
[----:B------:R-:W2:Y:S02]  /*75e0*/  @!P0 SYNCS.PHASECHK.TRANS64 P0, [R16+URZ+0x19c00], R3 ;  /* 0x019c0003100085a7 */ /* 0x000ea4000800007f */
[----:B--2---:R-:W-:Y:S05]  /*75f0*/  @!P0 BRA `(.L_x_1208) ;  /* 0xfffffffc00f08947 */ /* 0x004fea000383ffff */
.L_x_1207:
[----:B------:R-:W-:Y:S05]  /*7600*/  BSYNC B0 ;  /* 0x0000000000007941 */ /* 0x000fea0003800000 */
.L_x_1206:
[----:B------:R-:W-:Y:S05]  /*7610*/  BRA `(.L_x_1209) ;  /* 0x0000004400647947 */ /* 0x000fea0003800000 */
.L_x_1205:
[----:B------:R-:W-:Y:S01]  /*7620*/  LOP3.LUT P0, RZ, R26, 0x9f, RZ, 0xc0, !PT ;  /* 0x0000009f1aff7812 */ /* 0x000fe2000780c0ff */
[----:B------:R-:W-:Y:S01]  /*7630*/  ULDC.64 UR4, c[0x0][0x3f8] ;  /* 0x0000fe0000047ab9 */ /* 0x000fe20000000a00 */
[----:B-----5:R-:W-:Y:S01]  /*7640*/  SHF.R.S32.HI R0, RZ, 0x1f, R24 ;  /* 0x0000001fff007819 */ /* 0x020fe20000011418 */
[----:B------:R-:W-:Y:S01]  /*7650*/  ULDC.64 UR6, c[0x0][0x408] ;  /* 0x0001020000067ab9 */ /* 0x000fe20000000a00 */
[----:B------:R-:W-:Y:S01]  /*7660*/  IMAD.WIDE.U32 R26, R24, UR4, RZ ;  /* 0x00000004181a7c25 */ /* 0x000fe2000f8e00ff */
[----:B------:R-:W-:Y:S03]  /*7670*/  BSSY B6, `(.L_x_1210) ;  /* 0x0000019000067945 */ /* 0x000fe60003800000 */
[C---:B------:R-:W-:Y:S02]  /*7680*/  IMAD R3, R0.reuse, UR4, RZ ;  /* 0x0000000400037c24 */ /* 0x040fe4000f8e02ff */
[----:B------:R-:W-:-:S02]  /*7690*/  IMAD R5, R0, UR6, RZ ;  /* 0x0000000600057c24 */ /* 0x000fc4000f8e02ff */
[C---:B------:R-:W-:Y:S02]  /*76a0*/  IMAD R3, R24.reuse, UR5, R3 ;  /* 0x0000000518037c24 */ /* 0x040fe4000f8e0203 */
[C---:B------:R-:W-:Y:S02]  /*76b0*/  IMAD R5, R24.reuse, UR7, R5 ;  /* 0x0000000718057c24 */ /* 0x040fe4000f8e0205 */
[----:B------:R-:W-:-:S04]  /*76c0*/  IMAD.WIDE.U32 R24, R24, UR6, RZ ;  /* 0x0000000618187c25 */ /* 0x000fc8000f8e00ff */
        /* <DEDUP_REMOVED lines=19> */
.L_x_1211:
[----:B------:R-:W-:Y:S05]  /*7800*/  BSYNC B6 ;  /* 0x0000000000067941 */ /* 0x000fea0003800000 */
.L_x_1210:
[----:B------:R-:W2:Y:S01]  /*7810*/  LDL R21, [R1+0x10] ;  /* 0x0000100001157983 */ /* 0x000ea20000100800 */
[----:B------:R-:W-:-:S03]  /*7820*/  ULDC.U8 UR4, c[0x0][0x410] ;  /* 0x0001040000047ab9 */ /* 0x000fc60000000000 */
[----:B------:R-:W3:Y:S01]  /*7830*/  LDL R20, [R1+0x38] ;  /* 0x0000380001147983 */ /* 0x000ee20000100800 */
[----:B------:R-:W-:Y:S01]  /*7840*/  ISETP.NE.AND P0, PT, RZ, UR4, PT ;  /* 0x00000004ff007c0c */ /* 0x000fe2000bf05270 */
[----:B------:R-:W-:Y:S01]  /*7850*/  BSSY B0, `(.L_x_1212) ;  /* 0x000042d000007945 */ /* 0x000fe20003800000 */
[----:B--2---:R-:W-:Y:S02]  /*7860*/  IMAD.IADD R10, R23, 0x1, R21 ;  /* 0x00000001170a7824 */ /* 0x004fe400078e0215 */
[----:B---3--:R-:W-:-:S09]  /*7870*/  IMAD.IADD R37, R16, 0x1, R20 ;  /* 0x0000000110257824 */ /* 0x008fd200078e0214 */
[----:B------:R-:W-:Y:S05]  /*7880*/  @!P0 BRA `(.L_x_1213) ;  /* 0x0000001c00408947 */ /* 0x000fea0003800000 */
[----:B------:R-:W0:Y:S01]  /*7890*/  LDC R39, c[0x0][0x448] ;  /* 0x00011200ff277b82 */ /* 0x000e220000000800 */
[----:B------:R-:W-:Y:S01]  /*78a0*/  IMAD.MOV.U32 R5, RZ, RZ, R10 ;  /* 0x000000ffff057224 */ /* 0x000fe200078e000a */
[----:B------:R-:W-:Y:S01]  /*78b0*/  ULDC.64 UR4, c[0x0][0x3f8] ;  /* 0x0000fe0000047ab9 */ /* 0x000fe20000000a00 */
[----:B------:R-:W-:Y:S01]  /*78c0*/  IMAD.MOV.U32 R6, RZ, RZ, R26 ;  /* 0x000000ffff067224 */ /* 0x000fe200078e001a */
[----:B------:R-:W-:Y:S01]  /*78d0*/  ULDC.64 UR6, c[0x0][0x408] ;  /* 0x0001020000067ab9 */ /* 0x000fe20000000a00 */
[----:B------:R-:W-:Y:S01]  /*78e0*/  IMAD.MOV.U32 R8, RZ, RZ, R24 ;  /* 0x000000ffff087224 */ /* 0x000fe200078e0018 */
[----:B------:R-:W-:Y:S01]  /*78f0*/  ULDC.64 UR8, c[0x0][0x400] ;  /* 0x0001000000087ab9 */ /* 0x000fe20000000a00 */
[----:B------:R-:W-:Y:S01]  /*7900*/  IMAD.MOV.U32 R9, RZ, RZ, R31 ;  /* 0x000000ffff097224 */ /* 0x000fe200078e001f */
[----:B0-----:R-:W-:-:S13]  /*7910*/  ISETP.NE.AND P0, PT, R39, 0x1, PT ;  /* 0x000000012700780c */ /* 0x001fda0003f05270 */
[----:B------:R-:W0:Y:S08]  /*7920*/  @P0 LDC R3, c[0x0][0x44c] ;  /* 0x00011300ff030b82 */ /* 0x000e300000000800 */
[----:B------:R-:W1:Y:S01]  /*7930*/  @P0 LDC R7, c[0x0][0x450] ;  /* 0x00011400ff070b82 */ /* 0x000e620000000800 */
[----:B0-----:R-:W-:-:S05]  /*7940*/  @P0 IMAD.HI.U32 R0, R10, R3, RZ ;  /* 0x000000030a000227 */ /* 0x001fca00078e00ff */
[----:B-1----:R-:W-:Y:S01]  /*7950*/  @P0 SHF.R.U32.HI R5, RZ, R7, R0 ;  /* 0x00000007ff050219 */ /* 0x002fe20000011600 */
[----:B------:R-:W-:-:S03]  /*7960*/  IMAD.MOV.U32 R7, RZ, RZ, R29 ;  /* 0x000000ffff077224 */ /* 0x000fc600078e001d */
[----:B------:R-:W-:Y:S01]  /*7970*/  SHF.R.S32.HI R0, RZ, 0x1f, R5 ;  /* 0x0000001fff007819 */ /* 0x000fe20000011405 */
[----:B------:R-:W-:-:S04]  /*7980*/  IMAD.WIDE.U32 R6, R5, UR4, R6 ;  /* 0x0000000405067c25 */ /* 0x000fc8000f8e0006 */
[----:B------:R-:W-:Y:S02]  /*7990*/  IMAD R4, R0, UR4, RZ ;  /* 0x0000000400047c24 */ /* 0x000fe4000f8e02ff */
[----:B------:R-:W-:-:S04]  /*79a0*/  IMAD.WIDE.U32 R8, R5, UR6, R8 ;  /* 0x0000000605087c25 */ /* 0x000fc8000f8e0008 */
[----:B------:R-:W-:Y:S02]  /*79b0*/  IMAD R0, R0, UR6, RZ ;  /* 0x0000000600007c24 */ /* 0x000fe4000f8e02ff */
[C---:B------:R-:W-:Y:S01]  /*79c0*/  IMAD R13, R5.reuse, UR5, R4 ;  /* 0x00000005050d7c24 */ /* 0x040fe2000f8e0204 */
[----:B------:R-:W-:Y:S01]  /*79d0*/  ULDC.64 UR4, c[0x0][0x3e8] ;  /* 0x0000fa0000047ab9 */ /* 0x000fe20000000a00 */
[----:B------:R-:W-:Y:S01]  /*79e0*/  IMAD R11, R5, UR7, R0 ;  /* 0x00000007050b7c24 */ /* 0x000fe2000f8e0200 */
[----:B------:R-:W-:Y:S01]  /*79f0*/  IADD3 R3, P0, R6, UR4, RZ ;  /* 0x0000000406037c10 */ /* 0x000fe2000ff1e0ff */
[----:B------:R-:W-:Y:S01]  /*7a00*/  UMOV UR4, 0xffffffff ;  /* 0xffffffff00047882 */ /* 0x000fe20000000000 */
[----:B------:R-:W-:Y:S02]  /*7a10*/  IADD3 R5, P1, R8, UR8, RZ ;  /* 0x0000000808057c10 */ /* 0x000fe4000ff3e0ff */
[----:B------:R-:W-:Y:S02]  /*7a20*/  IADD3.X R13, R7, UR5, R13, P0, !PT ;  /* 0x00000005070d7c10 */ /* 0x000fe400087fe40d */
[----:B------:R-:W-:Y:S01]  /*7a30*/  IADD3.X R4, R9, UR9, R11, P1, !PT ;  /* 0x0000000909047c10 */ /* 0x000fe20008ffe40b */
[----:B------:R-:W-:Y:S08]  /*7a40*/  BRA.DIV UR4, `(.L_x_1214) ;  /* 0x000001b604287947 */ /* 0x000ff0000b800000 */
[----:B------:R0:W1:Y:S04]  /*7a50*/  SHFL.IDX PT, R0, R13, RZ, 0x1e1f ;  /* 0x001e1fff0d007589 */ /* 0x00006800000e0000 */
[----:B------:R-:W2:Y:S04]  /*7a60*/  SHFL.IDX PT, R3, R3, RZ, 0x1e1f ;  /* 0x001e1fff03037589 */ /* 0x000ea800000e0000 */
[----:B------:R-:W3:Y:S04]  /*7a70*/  SHFL.IDX PT, R4, R4, RZ, 0x1e1f ;  /* 0x001e1fff04047589 */ /* 0x000ee800000e0000 */
[----:B------:R0:W4:Y:S02]  /*7a80*/  SHFL.IDX PT, R14, R5, RZ, 0x1e1f ;  /* 0x001e1fff050e7589 */ /* 0x00012400000e0000 */
.L_x_1493:
[----:B------:R-:W5:Y:S01]  /*7a90*/  LDL R6, [R1+0x58] ;  /* 0x0000580001067983 */ /* 0x000f620000100800 */
[----:B------:R-:W-:Y:S01]  /*7aa0*/  IMAD R39, R156, R39, RZ ;  /* 0x000000279c277224 */ /* 0x000fe200078e02ff */
[----:B------:R-:W-:Y:S01]  /*7ab0*/  BSSY B1, `(.L_x_1215) ;  /* 0x000002f000017945 */ /* 0x000fe20003800000 */
[----:B------:R-:W-:Y:S02]  /*7ac0*/  CS2R R26, SRZ ;  /* 0x00000000001a7805 */ /* 0x000fe4000001ff00 */
[----:B------:R-:W-:Y:S02]  /*7ad0*/  CS2R R20, SRZ ;  /* 0x0000000000147805 */ /* 0x000fe4000001ff00 */
[----:B------:R-:W-:Y:S02]  /*7ae0*/  CS2R R8, SRZ ;  /* 0x0000000000087805 */ /* 0x000fe4000001ff00 */
[----:B------:R-:W-:Y:S02]  /*7af0*/  ISETP.GE.AND P0, PT, R10, R39, PT ;  /* 0x000000270a00720c */ /* 0x000fe40003f06270 */
[----:B------:R-:W-:-:S02]  /*7b00*/  CS2R R24, SRZ ;  /* 0x0000000000187805 */ /* 0x000fc4000001ff00 */
[----:B0-----:R-:W-:Y:S02]  /*7b10*/  CS2R R12, SRZ ;  /* 0x00000000000c7805 */ /* 0x001fe4000001ff00 */
[----:B------:R-:W-:Y:S02]  /*7b20*/  CS2R R10, SRZ ;  /* 0x00000000000a7805 */ /* 0x000fe4000001ff00 */
[----:B-----5:R-:W-:-:S04]  /*7b30*/  LEA.HI R5, R6, R6, RZ, 0x1 ;  /* 0x0000000606057211 */ /* 0x020fc800078f08ff */
[----:B------:R-:W-:-:S05]  /*7b40*/  LOP3.LUT R5, R5, 0xfffffffe, RZ, 0xc0, !PT ;  /* 0xfffffffe05057812 */ /* 0x000fca00078ec0ff */
[----:B------:R-:W-:-:S05]  /*7b50*/  IMAD.IADD R5, R6, 0x1, -R5 ;  /* 0x0000000106057824 */ /* 0x000fca00078e0a05 */
[----:B------:R-:W-:Y:S01]  /*7b60*/  SHF.L.U32 R5, R5, 0x1f, RZ ;  /* 0x0000001f05057819 */ /* 0x000fe200000006ff */
[----:B------:R-:W-:Y:S06]  /*7b70*/  @P0 BRA `(.L_x_1216) ;  /* 0x0000000000880947 */ /* 0x000fec0003800000 */
[----:B------:R-:W2:Y:S01]  /*7b80*/  LDL.64 R28, [R1+0x8] ;  /* 0x00000800011c7983 */ /* 0x000ea20000100a00 */
[----:B------:R-:W-:-:S03]  /*7b90*/  ULDC UR4, c[0x0][0x3f4] ;  /* 0x0000fd0000047ab9 */ /* 0x000fc60000000800 */
[----:B------:R-:W3:Y:S04]  /*7ba0*/  LDL R32, [R1+0x24] ;  /* 0x0000240001207983 */ /* 0x000ee80000100800 */
[----:B------:R-:W4:Y:S04]  /*7bb0*/  LDL R15, [R1+0x28] ;  /* 0x00002800010f7983 */ /* 0x000f280000100800 */
[----:B------:R-:W4:Y:S04]  /*7bc0*/  LDL R40, [R1+0x6c] ;  /* 0x00006c0001287983 */ /* 0x000f280000100800 */
[----:B------:R-:W4:Y:S01]  /*7bd0*/  LDL R38, [R1+0x68] ;  /* 0x0000680001267983 */ /* 0x000f220000100800 */
[----:B------:R-:W-:-:S02]  /*7be0*/  CS2R R24, SRZ ;  /* 0x0000000000187805 */ /* 0x000fc4000001ff00 */
[----:B------:R-:W-:Y:S02]  /*7bf0*/  CS2R R26, SRZ ;  /* 0x00000000001a7805 */ /* 0x000fe4000001ff00 */
[----:B------:R-:W-:Y:S02]  /*7c00*/  CS2R R12, SRZ ;  /* 0x00000000000c7805 */ /* 0x000fe4000001ff00 */
[----:B------:R-:W-:Y:S02]  /*7c10*/  CS2R R20, SRZ ;  /* 0x0000000000147805 */ /* 0x000fe4000001ff00 */
[----:B------:R-:W-:Y:S02]  /*7c20*/  CS2R R10, SRZ ;  /* 0x00000000000a7805 */ /* 0x000fe4000001ff00 */
[----:B--2---:R-:W-:Y:S02]  /*7c30*/  ISETP.GE.AND P5, PT, R28, UR4, PT ;  /* 0x000000041c007c0c */ /* 0x004fe4000bfa6270 */
[----:B---3--:R-:W-:-:S02]  /*7c40*/  ISETP.GE.AND P1, PT, R32, UR4, PT ;  /* 0x0000000420007c0c */ /* 0x008fc4000bf26270 */
[----:B----4-:R-:W-:-:S09]  /*7c50*/  ISETP.GE.AND P0, PT, R15, UR4, PT ;  /* 0x000000040f007c0c */ /* 0x010fd2000bf06270 */
[----:B------:R-:W-:Y:S02]  /*7c60*/  @!P5 SHF.R.S32.HI R9, RZ, 0x1f, R28 ;  /* 0x0000001fff09d819 */ /* 0x000fe4000001141c */
[CC--:B------:R-:W-:Y:S02]  /*7c70*/  @!P5 IADD3 R6, P2, R28.reuse, R3.reuse, RZ ;  /* 0x000000031c06d210 */ /* 0x0c0fe40007f5e0ff */
[-C--:B------:R-:W-:Y:S02]  /*7c80*/  @!P5 IADD3 R28, P3, R28, R14.reuse, RZ ;  /* 0x0000000e1c1cd210 */ /* 0x080fe40007f7e0ff */
[-C--:B------:R-:W-:Y:S01]  /*7c90*/  @!P1 IADD3 R30, P4, R32, R3.reuse, RZ ;  /* 0x00000003201e9210 */ /* 0x080fe20007f9e0ff */
[--C-:B-1----:R-:W-:Y:S01]  /*7ca0*/  @!P5 IMAD.X R7, R0, 0x1, R9.reuse, P2 ;  /* 0x000000010007d824 */ /* 0x102fe200010e0609 */
[-C--:B------:R-:W-:Y:S01]  /*7cb0*/  @!P1 IADD3 R32, P2, R32, R14.reuse, RZ ;  /* 0x0000000e20209210 */ /* 0x080fe20007f5e0ff */
[----:B------:R-:W-:Y:S01]  /*7cc0*/  @!P5 IMAD.X R29, R4, 0x1, R9, P3 ;  /* 0x00000001041dd824 */ /* 0x000fe200018e0609 */
[C---:B------:R-:W-:Y:S01]  /*7cd0*/  @!P0 IADD3 R34, P3, R15.reuse, R3, RZ ;  /* 0x000000030f228210 */ /* 0x040fe20007f7e0ff */
[----:B------:R-:W-:Y:S01]  /*7ce0*/  @!P1 IMAD.X R31, R0, 0x1, R40, P4 ;  /* 0x00000001001f9824 */ /* 0x000fe200020e0628 */
[----:B------:R-:W-:-:S02]  /*7cf0*/  @!P0 IADD3 R14, P4, R15, R14, RZ ;  /* 0x0000000e0f0e8210 */ /* 0x000fc40007f9e0ff */
[----:B------:R-:W-:Y:S01]  /*7d00*/  CS2R R8, SRZ ;  /* 0x0000000000087805 */ /* 0x000fe2000001ff00 */
[----:B------:R-:W-:Y:S01]  /*7d10*/  @!P1 IMAD.X R33, R4, 0x1, R40, P2 ;  /* 0x0000000104219824 */ /* 0x000fe200010e0628 */
[----:B------:R0:W5:Y:S01]  /*7d20*/  @!P5 LD.E.64 R24, desc[UR42][R6.64] ;  /* 0x0000002a0618d980 */ /* 0x000162000c101b00 */
[--C-:B------:R-:W-:Y:S02]  /*7d30*/  @!P0 IMAD.X R35, R0, 0x1, R38.reuse, P3 ;  /* 0x0000000100238824 */ /* 0x100fe400018e0626 */
[----:B------:R-:W-:Y:S01]  /*7d40*/  @!P0 IMAD.X R15, R4, 0x1, R38, P4 ;  /* 0x00000001040f8824 */ /* 0x000fe200020e0626 */
[----:B------:R0:W5:Y:S04]  /*7d50*/  @!P5 LD.E.64 R26, desc[UR42][R28.64] ;  /* 0x0000002a1c1ad980 */ /* 0x000168000c101b00 */
[----:B------:R0:W5:Y:S04]  /*7d60*/  @!P1 LD.E.64 R12, desc[UR42][R30.64] ;  /* 0x0000002a1e0c9980 */ /* 0x000168000c101b00 */
[----:B------:R0:W5:Y:S04]  /*7d70*/  @!P1 LD.E.64 R20, desc[UR42][R32.64] ;  /* 0x0000002a20149980 */ /* 0x000168000c101b00 */
[----:B------:R0:W5:Y:S04]  /*7d80*/  @!P0 LD.E.64 R10, desc[UR42][R34.64] ;  /* 0x0000002a220a8980 */ /* 0x000168000c101b00 */
[----:B------:R0:W5:Y:S02]  /*7d90*/  @!P0 LD.E.64 R8, desc[UR42][R14.64] ;  /* 0x0000002a0e088980 */ /* 0x000164000c101b00 */
.L_x_1216:
[----:B------:R-:W-:Y:S05]  /*7da0*/  BSYNC B1 ;  /* 0x0000000000017941 */ /* 0x000fea0003800000 */
.L_x_1215:
[----:B-1----:R-:W2:Y:S01]  /*7db0*/  LDL.LU R0, [R1+0x44] ;  /* 0x0000440001007983 */ /* 0x002ea20000300800 */
[----:B------:R-:W1:Y:S01]  /*7dc0*/  SYNCS.PHASECHK.TRANS64.TRYWAIT P0, [R16+URZ+0x19c00], R5 ;  /* 0x019c0005100075a7 */ /* 0x000e62000800017f */
[----:B------:R-:W-:Y:S01]  /*7dd0*/  BSSY B1, `(.L_x_1217) ;  /* 0x0000005000017945 */ /* 0x000fe20003800000 */
[----:B--2---:R-:W-:-:S05]  /*7de0*/  IMAD R0, R0, -0xc0, R39 ;  /* 0xffffff4000007824 */ /* 0x004fca00078e0227 */
[----:B------:R-:W-:-:S04]  /*7df0*/  VIMNMX R0, R0, 0xc0, PT ;  /* 0x000000c000007848 */ /* 0x000fc80003fe0100 */
[----:B------:R-:W-:Y:S01]  /*7e00*/  ISETP.GE.AND P1, PT, R23, R0, PT ;  /* 0x000000001700720c */ /* 0x000fe20003f26270 */
[----:B-1----:R-:W-:-:S12]  /*7e10*/  @!P0 BRA `(.L_x_1218) ;  /* 0x000001b000a08947 */ /* 0x002fd80003800000 */
.L_x_1494:
[----:B------:R-:W-:Y:S05]  /*7e20*/  BSYNC B1 ;  /* 0x0000000000017941 */ /* 0x000fea0003800000 */
.L_x_1217:
[----:B------:R-:W-:Y:S05]  /*7e30*/  @P1 BRA `(.L_x_1219) ;  /* 0x0000003c00381947 */ /* 0x000fea0003800000 */
[----:B0-----:R-:W2:Y:S01]  /*7e40*/  LDL.64 R6, [R1+0x8] ;  /* 0x0000080001067983 */ /* 0x001ea20000100a00 */
[----:B------:R-:W2:Y:S03]  /*7e50*/  LDC R0, c[0x0][0x3f4] ;  /* 0x0000fd00ff007b82 */ /* 0x000ea60000000800 */
[----:B---3--:R-:W3:Y:S04]  /*7e60*/  LDL R4, [R1+0x24] ;  /* 0x0000240001047983 */ /* 0x008ee80000100800 */
[----:B------:R-:W4:Y:S01]  /*7e70*/  LDL R3, [R1+0x28] ;  /* 0x0000280001037983 */ /* 0x000f220000100800 */
[----:B------:R-:W-:Y:S01]  /*7e80*/  BSSY B1, `(.L_x_1220) ;  /* 0x000007b000017945 */ /* 0x000fe20003800000 */
[----:B--2---:R-:W-:-:S02]  /*7e90*/  ISETP.GE.AND P0, PT, R6, R0, PT ;  /* 0x000000000600720c */ /* 0x004fc40003f06270 */
[-C--:B---3--:R-:W-:Y:S02]  /*7ea0*/  ISETP.GE.AND P1, PT, R4, R0.reuse, PT ;  /* 0x000000000400720c */ /* 0x088fe40003f26270 */
[----:B----4-:R-:W-:-:S09]  /*7eb0*/  ISETP.GE.AND P2, PT, R3, R0, PT ;  /* 0x000000000300720c */ /* 0x010fd20003f46270 */
[----:B------:R-:W-:Y:S05]  /*7ec0*/  @P0 BRA `(.L_x_1221) ;  /* 0x0000000400d80947 */ /* 0x000fea0003800000 */
[----:B-1----:R-:W0:Y:S01]  /*7ed0*/  LDS.128 R4, [R37+0xf000] ;  /* 0x00f0000025047984 */ /* 0x002e220000000c00 */
[----:B-----5:R-:W-:Y:S02]  /*7ee0*/  SHF.R.U32.HI R15, RZ, 0x8, R25 ;  /* 0x00000008ff0f7819 */ /* 0x020fe40000011619 */
[----:B------:R-:W-:Y:S02]  /*7ef0*/  LOP3.LUT R14, R25, 0xff, RZ, 0xc0, !PT ;  /* 0x000000ff190e7812 */ /* 0x000fe400078ec0ff */
[----:B------:R-:W-:Y:S02]  /*7f00*/  LOP3.LUT R15, R15, 0xff, RZ, 0xc0, !PT ;  /* 0x000000ff0f0f7812 */ /* 0x000fe400078ec0ff */
[----:B------:R-:W-:Y:S02]  /*7f10*/  SHF.R.U32.HI R31, RZ, 0x8, R27 ;  /* 0x00000008ff1f7819 */ /* 0x000fe4000001161b */
[----:B------:R-:W-:Y:S02]  /*7f20*/  SHF.R.U32.HI R3, RZ, 0x8, R24 ;  /* 0x00000008ff037819 */ /* 0x000fe40000011618 */
[----:B------:R-:W-:-:S02]  /*7f30*/  PRMT R14, R15, 0x7604, R14 ;  /* 0x000076040f0e7816 */ /* 0x000fc4000000000e */
[----:B------:R-:W-:Y:S02]  /*7f40*/  LOP3.LUT R28, R27, 0xff, RZ, 0xc0, !PT ;  /* 0x000000ff1b1c7812 */ /* 0x000fe400078ec0ff */
[----:B------:R-:W-:Y:S02]  /*7f50*/  LOP3.LUT R31, R31, 0xff, RZ, 0xc0, !PT ;  /* 0x000000ff1f1f7812 */ /* 0x000fe400078ec0ff */
[----:B------:R-:W-:Y:S02]  /*7f60*/  SHF.R.U32.HI R30, RZ, 0x10, R27 ;  /* 0x00000010ff1e7819 */ /* 0x000fe4000001161b */
[----:B------:R-:W-:Y:S02]  /*7f70*/  LOP3.LUT R0, R24, 0xff, RZ, 0xc0, !PT ;  /* 0x000000ff18007812 */ /* 0x000fe400078ec0ff */
[----:B------:R-:W-:Y:S02]  /*7f80*/  LOP3.LUT R3, R3, 0xff, RZ, 0xc0, !PT ;  /* 0x000000ff03037812 */ /* 0x000fe400078ec0ff */
[----:B------:R-:W-:-:S02]  /*7f90*/  SHF.R.U32.HI R32, RZ, 0x10, R25 ;  /* 0x00000010ff207819 */ /* 0x000fc40000011619 */
[----:B------:R-:W-:Y:S02]  /*7fa0*/  SHF.R.U32.HI R15, RZ, 0x8, R26 ;  /* 0x00000008ff0f7819 */ /* 0x000fe4000001161a */
[----:B------:R-:W-:Y:S01]  /*7fb0*/  PRMT R28, R31, 0x7604, R28 ;  /* 0x000076041f1c7816 */ /* 0x000fe2000000001c */
[----:B------:R-:W-:Y:S01]  /*7fc0*/  IMAD.U32 R31, R30, 0x10000, RZ ;  /* 0x000100001e1f7824 */ /* 0x000fe200078e00ff */
[----:B------:R-:W-:Y:S02]  /*7fd0*/  PRMT R3, R3, 0x7604, R0 ;  /* 0x0000760403037816 */ /* 0x000fe40000000000 */
[----:B------:R-:W-:Y:S01]  /*7fe0*/  LOP3.LUT R29, R15, 0xff, RZ, 0xc0, !PT ;  /* 0x000000ff0f1d7812 */ /* 0x000fe200078ec0ff */
[----:B------:R-:W-:Y:S01]  /*7ff0*/  IMAD.U32 R15, R32, 0x10000, RZ ;  /* 0x00010000200f7824 */ /* 0x000fe200078e00ff */
[----:B------:R-:W-:Y:S02]  /*8000*/  LOP3.LUT R0, R26, 0xff, RZ, 0xc0, !PT ;  /* 0x000000ff1a007812 */ /* 0x000fe400078ec0ff */
[----:B------:R-:W-:-:S02]  /*8010*/  LOP3.LUT R31, R28, 0xff0000, R31, 0xf8, !PT ;  /* 0x00ff00001c1f7812 */ /* 0x000fc400078ef81f */
[----:B------:R-:W-:Y:S02]  /*8020*/  PRMT R29, R29, 0x7604, R0 ;  /* 0x000076041d1d7816 */ /* 0x000fe40000000000 */
[----:B------:R-:W-:Y:S02]  /*8030*/  LOP3.LUT R15, R14, 0xff0000, R15, 0xf8, !PT ;  /* 0x00ff00000e0f7812 */ /* 0x000fe400078ef80f */
[--C-:B------:R-:W-:Y:S02]  /*8040*/  LOP3.LUT R29, R29, 0xff0000, R26.reuse, 0xf8, !PT ;  /* 0x00ff00001d1d7812 */ /* 0x100fe400078ef81a */
[----:B------:R-:W-:Y:S02]  /*8050*/  LOP3.LUT R31, R31, 0xff000000, R27, 0xf8, !PT ;  /* 0xff0000001f1f7812 */ /* 0x000fe400078ef81b */
[----:B------:R-:W-:Y:S02]  /*8060*/  LOP3.LUT R27, R15, 0xff000000, R25, 0xf8, !PT ;  /* 0xff0000000f1b7812 */ /* 0x000fe400078ef819 */
[----:B------:R-:W-:-:S02]  /*8070*/  LOP3.LUT R30, R29, 0xff000000, R26, 0xf8, !PT ;  /* 0xff0000001d1e7812 */ /* 0x000fc400078ef81a */
[--C-:B------:R-:W-:Y:S02]  /*8080*/  LOP3.LUT R3, R3, 0xff0000, R24.reuse, 0xf8, !PT ;  /* 0x00ff000003037812 */ /* 0x100fe400078ef818 */
[-C--:B0-----:R-:W-:Y:S02]  /*8090*/  F2FP.F16.E4M3.UNPACK_B R0, R6.reuse.H1 ;  /* 0x00000006ff00723e */ /* 0x081fe400030006ff */
[----:B------:R-:W-:Y:S02]  /*80a0*/  F2FP.F16.E4M3.UNPACK_B R32, R31 ;  /* 0x0000001fff20723e */ /* 0x000fe400020006ff */
[----:B------:R-:W-:Y:S01]  /*80b0*/  F2FP.F16.E4M3.UNPACK_B R26, R27 ;  /* 0x0000001bff1a723e */ /* 0x000fe200020006ff */
[----:B------:R-:W-:Y:S01]  /*80c0*/  HADD2.F32 R15, -RZ, R0.H1_H1 ;  /* 0x30000000ff0f7230 */ /* 0x000fe20000004100 */
        /* <DEDUP_REMOVED lines=8> */
[----:B------:R-:W-:Y:S01]  /*8150*/  F2FP.F16.E4M3.UNPACK_B R6, R5 ;  /* 0x00000005ff06723e */ /* 0x000fe200020006ff */
        /* <DEDUP_REMOVED lines=16> */
[----:B------:R-:W-:Y:S01]  /*8260*/  FFMA.FTZ R34, R3, R32, R29 ;  /* 0x0000002003227223 */ /* 0x000fe2000001001d */
[----:B------:R-:W-:Y:S01]  /*8270*/  HADD2.F32 R14, -RZ, R27.H0_H0 ;  /* 0x2000001bff0e7230 */ /* 0x000fe20000004100 */
[----:B------:R-:W-:Y:S01]  /*8280*/  F2FP.F16.E4M3.UNPACK_B R4, R4.H1 ;  /* 0x00000004ff04723e */ /* 0x000fe200030006ff */
        /* <DEDUP_REMOVED lines=11> */
[-C--:B------:R-:W-:Y:S01]  /*8340*/  FMUL.FTZ R24, R3, R14.reuse ;  /* 0x0000000e03187220 */ /* 0x080fe20000410000 */
[----:B------:R-:W-:Y:S02]  /*8350*/  HADD2.F32 R5, -RZ, R4.H1_H1 ;  /* 0x30000004ff057230 */ /* 0x000fe40000004100 */
        /* <DEDUP_REMOVED lines=8> */
[C---:B------:R-:W-:Y:S01]  /*83e0*/  FMUL.FTZ R25, R5.reuse, R26 ;  /* 0x0000001a05197220 */ /* 0x040fe20000410000 */
[----:B------:R-:W-:Y:S02]  /*83f0*/  HADD2.F32 R3, -RZ, R0.H1_H1 ;  /* 0x30000000ff037230 */ /* 0x000fe40000004100 */
[----:B------:R-:W-:Y:S02]  /*8400*/  HADD2.F32 R14, -RZ, R14.H0_H0 ;  /* 0x2000000eff0e7230 */ /* 0x000fe40000004100 */
[-C--:B------:R-:W-:Y:S01]  /*8410*/  FMUL.FTZ R29, R5, R15.reuse ;  /* 0x0000000f051d7220 */ /* 0x080fe20000410000 */
[----:B------:R-:W-:Y:S02]  /*8420*/  HADD2.F32 R4, -RZ, R4.H0_H0 ;  /* 0x20000004ff047230 */ /* 0x000fe40000004100 */
[C---:B------:R-:W-:Y:S01]  /*8430*/  FMUL.FTZ R5, R3.reuse, R24 ;  /* 0x0000001803057220 */ /* 0x040fe20000410000 */
[----:B------:R-:W-:Y:S02]  /*8440*/  HADD2.F32 R0, -RZ, R0.H0_H0 ;  /* 0x20000000ff007230 */ /* 0x000fe40000004100 */
[----:B------:R-:W-:Y:S01]  /*8450*/  FMUL.FTZ R3, R3, R14 ;  /* 0x0000000e03037220 */ /* 0x000fe20000410000 */
[C---:B------:R-:W-:Y:S01]  /*8460*/  FFMA.FTZ R27, R4.reuse, R15, -R25 ;  /* 0x0000000f041b7223 */ /* 0x040fe20000010819 */
[----:B------:R-:W-:Y:S01]  /*8470*/  FFMA.FTZ R26, R4, R26, R29 ;  /* 0x0000001a041a7223 */ /* 0x000fe2000001001d */
[C---:B------:R-:W-:Y:S01]  /*8480*/  FFMA.FTZ R25, R0.reuse, R14, -R5 ;  /* 0x0000000e00197223 */ /* 0x040fe20000010805 */
[----:B------:R-:W-:Y:S01]  /*8490*/  FFMA.FTZ R24, R0, R24, R3 ;  /* 0x0000001800187223 */ /* 0x000fe20000010003 */
[----:B------:R-:W-:-:S02]  /*84a0*/  HADD2.F32 R4, -RZ, R28.H1_H1 ;  /* 0x3000001cff047230 */ /* 0x000fc40000004100 */
[--C-:B------:R-:W-:Y:S02]  /*84b0*/  HADD2.F32 R3, -RZ, R7.reuse.H1_H1 ;  /* 0x30000007ff037230 */ /* 0x100fe40000004100 */
        /* <DEDUP_REMOVED lines=23> */
.L_x_1221:
[----:B------:R-:W-:Y:S05]  /*8630*/  BSYNC B1 ;  /* 0x0000000000017941 */ /* 0x000fea0003800000 */
.L_x_1220:
[----:B------:R-:W-:Y:S04]  /*8640*/  BSSY B1, `(.L_x_1222) ;  /* 0x000007c000017945 */ /* 0x000fe80003800000 */
[----:B------:R-:W-:Y:S05]  /*8650*/  @P1 BRA `(.L_x_1223) ;  /* 0x0000000400e81947 */ /* 0x000fea0003800000 */
[----:B01----:R-:W0:Y:S01]  /*8660*/  LDS.128 R4, [R37+0x10800] ;  /* 0x0108000025047984 */ /* 0x003e220000000c00 */
[----:B-----5:R-:W-:Y:S02]  /*8670*/  SHF.R.U32.HI R26, RZ, 0x8, R21 ;  /* 0x00000008ff1a7819 */ /* 0x020fe40000011615 */
[----:B------:R-:W-:Y:S02]  /*8680*/  SHF.R.U32.HI R14, RZ, 0x8, R13 ;  /* 0x00000008ff0e7819 */ /* 0x000fe4000001160d */
[----:B------:R-:W-:Y:S02]  /*8690*/  SHF.R.U32.HI R24, RZ, 0x8, R20 ;  /* 0x00000008ff187819 */ /* 0x000fe40000011614 */
        /* <DEDUP_REMOVED lines=27> */
[----:B------:R-:W-:Y:S02]  /*8850*/  LOP3.LUT R26, R25, 0xff000000, R20, 0xf8, !PT ;  /* 0xff000000191a7812 */ /* 0x000fe400078ef814 */
        /* <DEDUP_REMOVED lines=90> */
.L_x_1223:
[----:B------:R-:W-:Y:S05]  /*8e00*/  BSYNC B1 ;  /* 0x0000000000017941 */ /* 0x000fea0003800000 */
.L_x_1222:
[----:B------:R-:W-:Y:S05]  /*8e10*/  @P2 BRA `(.L_x_1219) ;  /* 0x0000002c00402947 */ /* 0x000fea0003800000 */
[----:B012---:R-:W0:Y:S01]  /*8e20*/  LDS.128 R4, [R37+0x12000] ;  /* 0x0120000025047984 */ /* 0x007e220000000c00 */
[----:B-----5:R-:W-:Y:S02]  /*8e30*/  SHF.R.U32.HI R13, RZ, 0x8, R11 ;  /* 0x00000008ff0d7819 */ /* 0x020fe4000001160b */
[----:B------:R-:W-:Y:S02]  /*8e40*/  LOP3.LUT R12, R11, 0xff, RZ, 0xc0, !PT ;  /* 0x000000ff0b0c7812 */ /* 0x000fe400078ec0ff */
[----:B------:R-:W-:Y:S02]  /*8e50*/  LOP3.LUT R13, R13, 0xff, RZ, 0xc0, !PT ;  /* 0x000000ff0d0d7812 */ /* 0x000fe400078ec0ff */
[----:B------:R-:W-:Y:S02]  /*8e60*/  SHF.R.U32.HI R21, RZ, 0x8, R9 ;  /* 0x00000008ff157819 */ /* 0x000fe40000011609 */
[----:B------:R-:W-:Y:S02]  /*8e70*/  PRMT R12, R13, 0x7604, R12 ;  /* 0x000076040d0c7816 */ /* 0x000fe4000000000c */
[----:B------:R-:W-:-:S02]  /*8e80*/  SHF.R.U32.HI R24, RZ, 0x10, R11 ;  /* 0x00000010ff187819 */ /* 0x000fc4000001160b */
[----:B------:R-:W-:Y:S02]  /*8e90*/  SHF.R.U32.HI R13, RZ, 0x8, R8 ;  /* 0x00000008ff0d7819 */ /* 0x000fe40000011608 */
[----:B------:R-:W-:Y:S02]  /*8ea0*/  LOP3.LUT R14, R9, 0xff, RZ, 0xc0, !PT ;  /* 0x000000ff090e7812 */ /* 0x000fe400078ec0ff */
[----:B------:R-:W-:Y:S02]  /*8eb0*/  LOP3.LUT R21, R21, 0xff, RZ, 0xc0, !PT ;  /* 0x000000ff15157812 */ /* 0x000fe400078ec0ff */
[----:B------:R-:W-:Y:S02]  /*8ec0*/  SHF.R.U32.HI R20, RZ, 0x10, R9 ;  /* 0x00000010ff147819 */ /* 0x000fe40000011609 */
[----:B------:R-:W-:Y:S02]  /*8ed0*/  SHF.R.U32.HI R3, RZ, 0x8, R10 ;  /* 0x00000008ff037819 */ /* 0x000fe4000001160a */
[----:B------:R-:W-:Y:S01]  /*8ee0*/  LOP3.LUT R15, R13, 0xff, RZ, 0xc0, !PT ;  /* 0x000000ff0d0f7812 */ /* 0x000fe200078ec0ff */
[----:B------:R-:W-:Y:S01]  /*8ef0*/  IMAD.U32 R13, R24, 0x10000, RZ ;  /* 0x00010000180d7824 */ /* 0x000fe200078e00ff */
[----:B------:R-:W-:Y:S01]  /*8f00*/  PRMT R14, R21, 0x7604, R14 ;  /* 0x00007604150e7816 */ /* 0x000fe2000000000e */
[----:B------:R-:W-:Y:S01]  /*8f10*/  IMAD.U32 R21, R20, 0x10000, RZ ;  /* 0x0001000014157824 */ /* 0x000fe200078e00ff */
[----:B------:R-:W-:-:S02]  /*8f20*/  LOP3.LUT R0, R10, 0xff, RZ, 0xc0, !PT ;  /* 0x000000ff0a007812 */ /* 0x000fc400078ec0ff */
[----:B------:R-:W-:Y:S02]  /*8f30*/  LOP3.LUT R3, R3, 0xff, RZ, 0xc0, !PT ;  /* 0x000000ff03037812 */ /* 0x000fe400078ec0ff */
[----:B------:R-:W-:Y:S02]  /*8f40*/  LOP3.LUT R13, R12, 0xff0000, R13, 0xf8, !PT ;  /* 0x00ff00000c0d7812 */ /* 0x000fe400078ef80d */
[----:B------:R-:W-:Y:S02]  /*8f50*/  PRMT R3, R3, 0x7604, R0 ;  /* 0x0000760403037816 */ /* 0x000fe40000000000 */
[----:B------:R-:W-:Y:S02]  /*8f60*/  LOP3.LUT R0, R8, 0xff, RZ, 0xc0, !PT ;  /* 0x000000ff08007812 */ /* 0x000fe400078ec0ff */
[----:B------:R-:W-:Y:S02]  /*8f70*/  LOP3.LUT R21, R14, 0xff0000, R21, 0xf8, !PT ;  /* 0x00ff00000e157812 */ /* 0x000fe400078ef815 */
[----:B------:R-:W-:-:S02]  /*8f80*/  PRMT R15, R15, 0x7604, R0 ;  /* 0x000076040f0f7816 */ /* 0x000fc40000000000 */
[----:B------:R-:W-:Y:S02]  /*8f90*/  LOP3.LUT R21, R21, 0xff000000, R9, 0xf8, !PT ;  /* 0xff00000015157812 */ /* 0x000fe400078ef809 */
[----:B------:R-:W-:Y:S02]  /*8fa0*/  LOP3.LUT R13, R13, 0xff000000, R11, 0xf8, !PT ;  /* 0xff0000000d0d7812 */ /* 0x000fe400078ef80b */
[----:B------:R-:W-:Y:S02]  /*8fb0*/  LOP3.LUT R3, R3, 0xff0000, R10, 0xf8, !PT ;  /* 0x00ff000003037812 */ /* 0x000fe400078ef80a */
[----:B0-----:R-:W-:Y:S02]  /*8fc0*/  F2FP.F16.E4M3.UNPACK_B R0, R6.H1 ;  /* 0x00000006ff00723e */ /* 0x001fe400030006ff */
[----:B------:R-:W-:Y:S02]  /*8fd0*/  LOP3.LUT R15, R15, 0xff0000, R8, 0xf8, !PT ;  /* 0x00ff00000f0f7812 */ /* 0x000fe400078ef808 */
[----:B------:R-:W-:Y:S01]  /*8fe0*/  F2FP.F16.E4M3.UNPACK_B R24, R21 ;  /* 0x00000015ff18723e */ /* 0x000fe200020006ff */
[----:B------:R-:W-:Y:S01]  /*8ff0*/  HADD2.F32 R9, -RZ, R0.H1_H1 ;  /* 0x30000000ff097230 */ /* 0x000fe20000004100 */
[----:B------:R-:W-:-:S02]  /*9000*/  F2FP.F16.E4M3.UNPACK_B R14, R13 ;  /* 0x0000000dff0e723e */ /* 0x000fc400020006ff */
[----:B------:R-:W-:Y:S01]  /*9010*/  LOP3.LUT R12, R3, 0xff000000, R10, 0xf8, !PT ;  /* 0xff000000030c7812 */ /* 0x000fe200078ef80a */
[----:B------:R-:W-:Y:S01]  /*9020*/  HADD2.F32 R25, -RZ, R24.H1_H1 ;  /* 0x30000018ff197230 */ /* 0x000fe20000004100 */
[----:B------:R-:W-:Y:S01]  /*9030*/  LOP3.LUT R20, R15, 0xff000000, R8, 0xf8, !PT ;  /* 0xff0000000f147812 */ /* 0x000fe200078ef808 */
[----:B------:R-:W-:Y:S01]  /*9040*/  HADD2.F32 R15, -RZ, R14.H1_H1 ;  /* 0x3000000eff0f7230 */ /* 0x000fe20000004100 */
[----:B------:R-:W-:Y:S01]  /*9050*/  F2FP.F16.E4M3.UNPACK_B R3, R6 ;  /* 0x00000006ff03723e */ /* 0x000fe200020006ff */
[----:B------:R-:W-:Y:S01]  /*9060*/  HADD2.F32 R8, -RZ, R0.H0_H0 ;  /* 0x20000000ff087230 */ /* 0x000fe20000004100 */
[----:B------:R-:W-:Y:S01]  /*9070*/  F2FP.F16.E4M3.UNPACK_B R10, R7 ;  /* 0x00000007ff0a723e */ /* 0x000fe200020006ff */
[C---:B------:R-:W-:Y:S01]  /*9080*/  FMUL.FTZ R27, R9.reuse, R25 ;  /* 0x00000019091b7220 */ /* 0x040fe20000410000 */
[----:B------:R-:W-:Y:S01]  /*9090*/  F2FP.F16.E4M3.UNPACK_B R11, R7.H1 ;  /* 0x00000007ff0b723e */ /* 0x000fe200030006ff */
[----:B------:R-:W-:Y:S01]  /*90a0*/  FMUL.FTZ R26, R9, R15 ;  /* 0x0000000f091a7220 */ /* 0x000fe20000410000 */
[-C--:B------:R-:W-:Y:S01]  /*90b0*/  F2FP.F16.E4M3.UNPACK_B R6, R5.reuse ;  /* 0x00000005ff06723e */ /* 0x080fe200020006ff */
[----:B------:R-:W-:Y:S01]  /*90c0*/  HADD2.F32 R24, -RZ, R24.H0_H0 ;  /* 0x20000018ff187230 */ /* 0x000fe20000004100 */
[----:B------:R-:W-:Y:S01]  /*90d0*/  F2FP.F16.E4M3.UNPACK_B R7, R5.H1 ;  /* 0x00000005ff07723e */ /* 0x000fe200030006ff */
[----:B------:R-:W-:Y:S01]  /*90e0*/  HADD2.F32 R5, -RZ, R3.H1_H1 ;  /* 0x30000003ff057230 */ /* 0x000fe20000004100 */
[----:B------:R-:W-:Y:S01]  /*90f0*/  F2FP.F16.E4M3.UNPACK_B R21, R21.H1 ;  /* 0x00000015ff15723e */ /* 0x000fe200030006ff */
[----:B------:R-:W-:-:S02]  /*9100*/  HADD2.F32 R14, -RZ, R14.H0_H0 ;  /* 0x2000000eff0e7230 */ /* 0x000fc40000004100 */
[C---:B------:R-:W-:Y:S01]  /*9110*/  FFMA.FTZ R27, R8.reuse, R15, -R27 ;  /* 0x0000000f081b7223 */ /* 0x040fe2000001081b */
[----:B------:R-:W-:Y:S01]  /*9120*/  FFMA.FTZ R26, R8, R25, R26 ;  /* 0x00000019081a7223 */ /* 0x000fe2000001001a */
[----:B------:R-:W-:Y:S01]  /*9130*/  HADD2.F32 R3, -RZ, R3.H0_H0 ;  /* 0x20000003ff037230 */ /* 0x000fe20000004100 */
[----:B------:R-:W-:Y:S01]  /*9140*/  F2FP.F16.E4M3.UNPACK_B R13, R13.H1 ;  /* 0x0000000dff0d723e */ /* 0x000fe200030006ff */
[C---:B------:R-:W-:Y:S01]  /*9150*/  FMUL.FTZ R8, R5.reuse, R24 ;  /* 0x0000001805087220 */ /* 0x040fe20000410000 */
[----:B------:R-:W-:Y:S01]  /*9160*/  FMUL.FTZ R15, R5, R14 ;  /* 0x0000000e050f7220 */ /* 0x000fe20000410000 */
[--C-:B------:R-:W-:Y:S01]  /*9170*/  HADD2.F32 R5, -RZ, R10.reuse.H1_H1 ;  /* 0x3000000aff057230 */ /* 0x100fe20000004100 */
[----:B------:R-:W-:Y:S01]  /*9180*/  F2FP.F16.E4M3.UNPACK_B R0, R4 ;  /* 0x00000004ff00723e */ /* 0x000fe200020006ff */
[----:B------:R-:W-:Y:S02]  /*9190*/  HADD2.F32 R9, -RZ, R21.H0_H0 ;  /* 0x20000015ff097230 */ /* 0x000fe40000004100 */
[C---:B------:R-:W-:Y:S01]  /*91a0*/  FFMA.FTZ R25, R3.reuse, R14, -R8 ;  /* 0x0000000e03197223 */ /* 0x040fe20000010808 */
[----:B------:R-:W-:Y:S01]  /*91b0*/  FFMA.FTZ R24, R3, R24, R15 ;  /* 0x0000001803187223 */ /* 0x000fe2000001000f */
[----:B------:R-:W-:Y:S01]  /*91c0*/  HADD2.F32 R8, -RZ, R13.H0_H0 ;  /* 0x2000000dff087230 */ /* 0x000fe20000004100 */
[----:B------:R-:W-:Y:S01]  /*91d0*/  F2FP.F16.E4M3.UNPACK_B R4, R4.H1 ;  /* 0x00000004ff04723e */ /* 0x000fe200030006ff */
        /* <DEDUP_REMOVED lines=57> */
[----:B------:R0:W-:Y:S01]  /*9570*/  STS.128 [R37+0x12000], R4 ;  /* 0x0120000425007388 */ /* 0x0001e20000000c00 */
[----:B------:R-:W-:Y:S05]  /*9580*/  BRA `(.L_x_1219) ;  /* 0x0000002400647947 */ /* 0x000fea0003800000 */
.L_x_1213:
[----:B------:R-:W0:Y:S01]  /*9590*/  LDC R25, c[0x0][0x448] ;  /* 0x00011200ff197b82 */ /* 0x000e220000000800 */
[----:B------:R-:W-:Y:S01]  /*95a0*/  IMAD.MOV.U32 R9, RZ, RZ, R10 ;  /* 0x000000ffff097224 */ /* 0x000fe200078e000a */
[----:B------:R-:W-:Y:S01]  /*95b0*/  ULDC.64 UR4, c[0x0][0x3f8] ;  /* 0x0000fe0000047ab9 */ /* 0x000fe20000000a00 */
[----:B------:R-:W-:Y:S01]  /*95c0*/  IMAD.MOV.U32 R4, RZ, RZ, R26 ;  /* 0x000000ffff047224 */ /* 0x000fe200078e001a */
[----:B------:R-:W-:Y:S01]  /*95d0*/  ULDC.64 UR6, c[0x0][0x408] ;  /* 0x0001020000067ab9 */ /* 0x000fe20000000a00 */
[----:B------:R-:W-:Y:S01]  /*95e0*/  IMAD.MOV.U32 R5, RZ, RZ, R29 ;  /* 0x000000ffff057224 */ /* 0x000fe200078e001d */
[----:B------:R-:W-:Y:S01]  /*95f0*/  ULDC.64 UR8, c[0x0][0x400] ;  /* 0x0001000000087ab9 */ /* 0x000fe20000000a00 */
[----:B------:R-:W-:Y:S02]  /*9600*/  IMAD.MOV.U32 R6, RZ, RZ, R24 ;  /* 0x000000ffff067224 */ /* 0x000fe400078e0018 */
[----:B------:R-:W-:Y:S01]  /*9610*/  IMAD.MOV.U32 R7, RZ, RZ, R31 ;  /* 0x000000ffff077224 */ /* 0x000fe200078e001f */
[----:B0-----:R-:W-:-:S13]  /*9620*/  ISETP.NE.AND P0, PT, R25, 0x1, PT ;  /* 0x000000011900780c */ /* 0x001fda0003f05270 */
[----:B------:R-:W0:Y:S08]  /*9630*/  @P0 LDC R3, c[0x0][0x44c] ;  /* 0x00011300ff030b82 */ /* 0x000e300000000800 */
[----:B------:R-:W1:Y:S01]  /*9640*/  @P0 LDC R0, c[0x0][0x450] ;  /* 0x00011400ff000b82 */ /* 0x000e620000000800 */
[----:B0-----:R-:W-:-:S05]  /*9650*/  @P0 IMAD.HI.U32 R3, R10, R3, RZ ;  /* 0x000000030a030227 */ /* 0x001fca00078e00ff */
[----:B-1----:R-:W-:-:S04]  /*9660*/  @P0 SHF.R.U32.HI R9, RZ, R0, R3 ;  /* 0x00000000ff090219 */ /* 0x002fc80000011603 */
[----:B------:R-:W-:Y:S01]  /*9670*/  SHF.R.S32.HI R0, RZ, 0x1f, R9 ;  /* 0x0000001fff007819 */ /* 0x000fe20000011409 */
[----:B------:R-:W-:-:S04]  /*9680*/  IMAD.WIDE.U32 R4, R9, UR4, R4 ;  /* 0x0000000409047c25 */ /* 0x000fc8000f8e0004 */
[----:B------:R-:W-:Y:S02]  /*9690*/  IMAD R8, R0, UR4, RZ ;  /* 0x0000000400087c24 */ /* 0x000fe4000f8e02ff */
[----:B------:R-:W-:-:S04]  /*96a0*/  IMAD.WIDE.U32 R6, R9, UR6, R6 ;  /* 0x0000000609067c25 */ /* 0x000fc8000f8e0006 */
[----:B------:R-:W-:Y:S01]  /*96b0*/  IMAD R0, R0, UR6, RZ ;  /* 0x0000000600007c24 */ /* 0x000fe2000f8e02ff */
[----:B------:R-:W-:Y:S01]  /*96c0*/  IADD3 R21, P1, R6, UR8, RZ ;  /* 0x0000000806157c10 */ /* 0x000fe2000ff3e0ff */
[C---:B------:R-:W-:Y:S01]  /*96d0*/  IMAD R13, R9.reuse, UR5, R8 ;  /* 0x00000005090d7c24 */ /* 0x040fe2000f8e0208 */
[----:B------:R-:W-:Y:S01]  /*96e0*/  ULDC.64 UR4, c[0x0][0x3e8] ;  /* 0x0000fa0000047ab9 */ /* 0x000fe20000000a00 */
[----:B------:R-:W-:Y:S01]  /*96f0*/  IMAD R9, R9, UR7, R0 ;  /* 0x0000000709097c24 */ /* 0x000fe2000f8e0200 */
[----:B------:R-:W-:Y:S01]  /*9700*/  IADD3 R3, P0, R4, UR4, RZ ;  /* 0x0000000404037c10 */ /* 0x000fe2000ff1e0ff */
[----:B------:R-:W-:-:S03]  /*9710*/  UMOV UR4, 0xffffffff ;  /* 0xffffffff00047882 */ /* 0x000fc60000000000 */
[----:B------:R-:W-:Y:S02]  /*9720*/  IADD3.X R13, R5, UR5, R13, P0, !PT ;  /* 0x00000005050d7c10 */ /* 0x000fe400087fe40d */
[----:B------:R-:W-:Y:S01]  /*9730*/  IADD3.X R20, R7, UR9, R9, P1, !PT ;  /* 0x0000000907147c10 */ /* 0x000fe20008ffe409 */
[----:B------:R-:W-:Y:S06]  /*9740*/  BRA.DIV UR4, `(.L_x_1224) ;  /* 0x0000019a04687947 */ /* 0x000fec000b800000 */
[----:B------:R0:W1:Y:S04]  /*9750*/  SHFL.IDX PT, R0, R13, RZ, 0x1e1f ;  /* 0x001e1fff0d007589 */ /* 0x00006800000e0000 */
[----:B------:R-:W2:Y:S04]  /*9760*/  SHFL.IDX PT, R3, R3, RZ, 0x1e1f ;  /* 0x001e1fff03037589 */ /* 0x000ea800000e0000 */
[----:B------:R-:W3:Y:S04]  /*9770*/  SHFL.IDX PT, R20, R20, RZ, 0x1e1f ;  /* 0x001e1fff14147589 */ /* 0x000ee800000e0000 */
[----:B0-----:R-:W4:Y:S02]  /*9780*/  SHFL.IDX PT, R21, R21, RZ, 0x1e1f ;  /* 0x001e1fff15157589 */ /* 0x001f2400000e0000 */
.L_x_1500:
        /* <DEDUP_REMOVED lines=8> */
[----:B------:R-:W-:Y:S02]  /*9810*/  CS2R R24, SRZ ;  /* 0x0000000000187805 */ /* 0x000fe4000001ff00 */
        /* <DEDUP_REMOVED lines=8> */
[----:B------:R-:W2:Y:S01]  /*98a0*/  LDL R28, [R1+0x64] ;  /* 0x00006400011c7983 */ /* 0x000ea20000100800 */
        /* <DEDUP_REMOVED lines=12> */
[----:B----4-:R-:W-:-:S05]  /*9970*/  @!P4 IADD3 R30, P1, R152, R21, RZ ;  /* 0x00000015981ec210 */ /* 0x010fca0007f3e0ff */
[----:B---3--:R-:W-:Y:S02]  /*9980*/  @!P4 IMAD.X R31, R20, 0x1, R5, P1 ;  /* 0x00000001141fc824 */ /* 0x008fe400008e0605 */
[----:B--2---:R-:W-:Y:S01]  /*9990*/  @!P5 IMAD.SHL.U32 R4, R28, 0x10, RZ ;  /* 0x000000101c04d824 */ /* 0x004fe200078e00ff */
[----:B------:R-:W-:-:S04]  /*99a0*/  @!P4 IADD3 R28, P0, R152, R3, RZ ;  /* 0x00000003981cc210 */ /* 0x000fc80007f1e0ff */
[-C--:B------:R-:W-:Y:S01]  /*99b0*/  @!P5 IADD3 R32, P2, R3, R4.reuse, RZ ;  /* 0x000000040320d210 */ /* 0x080fe20007f5e0ff */
[C---:B-1----:R-:W-:Y:S01]  /*99c0*/  @!P4 IMAD.X R29, R0.reuse, 0x1, R5, P0 ;  /* 0x00000001001dc824 */ /* 0x042fe200000e0605 */
[----:B------:R-:W-:Y:S02]  /*99d0*/  @!P5 IADD3 R34, P3, R21, R4, RZ ;  /* 0x000000041522d210 */ /* 0x000fe40007f7e0ff */
[----:B------:R-:W-:Y:S02]  /*99e0*/  @!P5 SHF.R.S32.HI R3, RZ, 0x1f, R4 ;  /* 0x0000001fff03d819 */ /* 0x000fe40000011404 */
[----:B------:R-:W-:Y:S01]  /*99f0*/  CS2R R4, SRZ ;  /* 0x0000000000047805 */ /* 0x000fe2000001ff00 */
[----:B------:R0:W5:Y:S02]  /*9a00*/  @!P4 LD.E.128 R12, desc[UR42][R28.64] ;  /* 0x0000002a1c0cc980 */ /* 0x000164000c101d00 */
[--C-:B------:R-:W-:Y:S02]  /*9a10*/  @!P5 IMAD.X R33, R0, 0x1, R3.reuse, P2 ;  /* 0x000000010021d824 */ /* 0x100fe400010e0603 */
[----:B------:R-:W-:Y:S01]  /*9a20*/  @!P5 IMAD.X R35, R20, 0x1, R3, P3 ;  /* 0x000000011423d824 */ /* 0x000fe200018e0603 */
[----:B------:R0:W5:Y:S04]  /*9a30*/  @!P4 LD.E.128 R4, desc[UR42][R30.64] ;  /* 0x0000002a1e04c980 */ /* 0x000168000c101d00 */
[----:B------:R0:W5:Y:S04]  /*9a40*/  @!P5 LD.E.128 R24, desc[UR42][R32.64] ;  /* 0x0000002a2018d980 */ /* 0x000168000c101d00 */
[----:B------:R0:W5:Y:S02]  /*9a50*/  @!P5 LD.E.128 R8, desc[UR42][R34.64] ;  /* 0x0000002a2208d980 */ /* 0x000164000c101d00 */
.L_x_1226:
[----:B------:R-:W-:Y:S05]  /*9a60*/  BSYNC B1 ;  /* 0x0000000000017941 */ /* 0x000fea0003800000 */
.L_x_1225:
[----:B-1----:R-:W2:Y:S01]  /*9a70*/  LDL.LU R0, [R1+0x44] ;  /* 0x0000440001007983 */ /* 0x002ea20000300800 */
[----:B------:R-:W1:Y:S01]  /*9a80*/  SYNCS.PHASECHK.TRANS64.TRYWAIT P0, [R16+URZ+0x19c00], R39 ;  /* 0x019c0027100075a7 */ /* 0x000e62000800017f */
[----:B------:R-:W-:Y:S01]  /*9a90*/  BSSY B1, `(.L_x_1227) ;  /* 0x0000005000017945 */ /* 0x000fe20003800000 */
[----:B--2---:R-:W-:-:S05]  /*9aa0*/  IMAD R0, R0, -0xc0, R41 ;  /* 0xffffff4000007824 */ /* 0x004fca00078e0229 */
[----:B------:R-:W-:-:S04]  /*9ab0*/  VIMNMX R0, R0, 0xc0, PT ;  /* 0x000000c000007848 */ /* 0x000fc80003fe0100 */
[----:B------:R-:W-:Y:S01]  /*9ac0*/  ISETP.GE.AND P1, PT, R23, R0, PT ;  /* 0x000000001700720c */ /* 0x000fe20003f26270 */
[----:B-1----:R-:W-:-:S12]  /*9ad0*/  @!P0 BRA `(.L_x_1228) ;  /* 0x0000019400f48947 */ /* 0x002fd80003800000 */
.L_x_1501:
[----:B------:R-:W-:Y:S05]  /*9ae0*/  BSYNC B1 ;  /* 0x0000000000017941 */ /* 0x000fea0003800000 */
.L_x_1227:
[----:B------:R-:W-:Y:S05]  /*9af0*/  @P1 BRA `(.L_x_1219) ;  /* 0x0000002000081947 */ /* 0x000fea0003800000 */
[----:B------:R2:W5:Y:S01]  /*9b00*/  LDL R62, [R1+0x1c] ;  /* 0x00001c00013e7983 */ /* 0x0005620000100800 */
[----:B------:R-:W0:Y:S03]  /*9b10*/  LDC R3, c[0x0][0x3f4] ;  /* 0x0000fd00ff037b82 */ /* 0x000e260000000800 */
[----:B------:R2:W5:Y:S04]  /*9b20*/  LDL R61, [R1+0x2c] ;  /* 0x00002c00013d7983 */ /* 0x0005680000100800 */
[----:B------:R2:W5:Y:S01]  /*9b30*/  LDL R60, [R1+0x74] ;  /* 0x00007400013c7983 */ /* 0x0005620000100800 */
[C---:B------:R-:W-:Y:S01]  /*9b40*/  VIADD R0, R152.reuse, 0x20 ;  /* 0x0000002098007836 */ /* 0x040fe20000000000 */
[----:B------:R-:W-:Y:S01]  /*9b50*/  BSSY B1, `(.L_x_1229) ;  /* 0x00000fd000017945 */ /* 0x000fe20003800000 */
[----:B0-----:R-:W-:-:S03]  /*9b60*/  ISETP.GE.AND P0, PT, R152, R3, PT ;  /* 0x000000039800720c */ /* 0x001fc60003f06270 */
[----:B------:R-:W-:-:S10]  /*9b70*/  ISETP.GE.AND P1, PT, R0, R3, PT ;  /* 0x000000030000720c */ /* 0x000fd40003f26270 */
[----:B--2---:R-:W-:Y:S05]  /*9b80*/  @P0 BRA `(.L_x_1230) ;  /* 0x0000000c00e40947 */ /* 0x004fea0003800000 */
[----:B----4-:R-:W0:Y:S01]  /*9b90*/  S2R R21, SR_TID.X ;  /* 0x0000000000157919 */ /* 0x010e220000002100 */
[----:B---3-5:R-:W-:Y:S02]  /*9ba0*/  SHF.R.U32.HI R20, RZ, 0x8, R12 ;  /* 0x00000008ff147819 */ /* 0x028fe4000001160c */
[----:B------:R-:W-:Y:S02]  /*9bb0*/  LOP3.LUT R0, R12, 0xff, RZ, 0xc0, !PT ;  /* 0x000000ff0c007812 */ /* 0x000fe400078ec0ff */
[----:B------:R-:W-:Y:S02]  /*9bc0*/  SHF.R.U32.HI R30, RZ, 0x8, R14 ;  /* 0x00000008ff1e7819 */ /* 0x000fe4000001160e */
[----:B------:R-:W-:Y:S02]  /*9bd0*/  SHF.R.U32.HI R29, RZ, 0x8, R13 ;  /* 0x00000008ff1d7819 */ /* 0x000fe4000001160d */
[----:B------:R-:W-:Y:S02]  /*9be0*/  LOP3.LUT R28, R13, 0xff, RZ, 0xc0, !PT ;  /* 0x000000ff0d1c7812 */ /* 0x000fe400078ec0ff */
[----:B------:R-:W-:-:S02]  /*9bf0*/  LOP3.LUT R29, R29, 0xff, RZ, 0xc0, !PT ;  /* 0x000000ff1d1d7812 */ /* 0x000fc400078ec0ff */
[----:B------:R-:W-:Y:S02]  /*9c00*/  SHF.R.U32.HI R47, RZ, 0x8, R7 ;  /* 0x00000008ff2f7819 */ /* 0x000fe40000011607 */
[----:B------:R-:W-:Y:S02]  /*9c10*/  PRMT R38, R29, 0x7604, R28 ;  /* 0x000076041d267816 */ /* 0x000fe4000000001c */
[----:B------:R-:W-:Y:S02]  /*9c20*/  SHF.R.U32.HI R29, RZ, 0x8, R15 ;  /* 0x00000008ff1d7819 */ /* 0x000fe4000001160f */
[----:B------:R-:W-:Y:S02]  /*9c30*/  LOP3.LUT R28, R15, 0xff, RZ, 0xc0, !PT ;  /* 0x000000ff0f1c7812 */ /* 0x000fe400078ec0ff */
[----:B------:R-:W-:Y:S02]  /*9c40*/  LOP3.LUT R29, R29, 0xff, RZ, 0xc0, !PT ;  /* 0x000000ff1d1d7812 */ /* 0x000fe400078ec0ff */
[----:B------:R-:W-:-:S02]  /*9c50*/  SHF.R.U32.HI R40, RZ, 0x8, R5 ;  /* 0x00000008ff287819 */ /* 0x000fc40000011605 */
[----:B------:R-:W-:Y:S02]  /*9c60*/  LOP3.LUT R44, R7, 0xff, RZ, 0xc0, !PT ;  /* 0x000000ff072c7812 */ /* 0x000fe400078ec0ff */
[----:B------:R-:W-:Y:S02]  /*9c70*/  LOP3.LUT R47, R47, 0xff, RZ, 0xc0, !PT ;  /* 0x000000ff2f2f7812 */ /* 0x000fe400078ec0ff */
[----:B------:R-:W-:Y:S02]  /*9c80*/  SHF.R.U32.HI R43, RZ, 0x8, R6 ;  /* 0x00000008ff2b7819 */ /* 0x000fe40000011606 */
[----:B------:R-:W-:Y:S01]  /*9c90*/  LOP3.LUT R40, R40, 0xff, RZ, 0xc0, !PT ;  /* 0x000000ff28287812 */ /* 0x000fe200078ec0ff */
[----:B0-----:R-:W-:Y:S01]  /*9ca0*/  VIADD R31, R21, 0xffffff80 ;  /* 0xffffff80151f7836 */ /* 0x001fe20000000000 */
[----:B------:R-:W-:Y:S02]  /*9cb0*/  LOP3.LUT R21, R20, 0xff, RZ, 0xc0, !PT ;  /* 0x000000ff14157812 */ /* 0x000fe400078ec0ff */
[----:B------:R-:W-:-:S02]  /*9cc0*/  LOP3.LUT R20, R14, 0xff, RZ, 0xc0, !PT ;  /* 0x000000ff0e147812 */ /* 0x000fc400078ec0ff */
[----:B------:R-:W-:Y:S02]  /*9cd0*/  LEA.HI R32, R31, R31, RZ, 0x1 ;  /* 0x0000001f1f207211 */ /* 0x000fe400078f08ff */
[----:B-1----:R-:W-:Y:S02]  /*9ce0*/  PRMT R39, R21, 0x7604, R0 ;  /* 0x0000760415277816 */ /* 0x002fe40000000000 */
[----:B------:R-:W-:Y:S02]  /*9cf0*/  LOP3.LUT R32, R32, 0xfffffffe, RZ, 0xc0, !PT ;  /* 0xfffffffe20207812 */ /* 0x000fe400078ec0ff */
[----:B------:R-:W-:Y:S02]  /*9d00*/  SHF.R.U32.HI R21, RZ, 0x8, R4 ;  /* 0x00000008ff157819 */ /* 0x000fe40000011604 */
[----:B------:R-:W-:Y:S01]  /*9d10*/  PRMT R44, R47, 0x7604, R44 ;  /* 0x000076042f2c7816 */ /* 0x000fe2000000002c */
[----:B------:R-:W-:Y:S01]  /*9d20*/  IMAD.IADD R32, R31, 0x1, -R32 ;  /* 0x000000011f207824 */ /* 0x000fe200078e0a20 */
[----:B------:R-:W-:-:S02]  /*9d30*/  LOP3.LUT R31, R30, 0xff, RZ, 0xc0, !PT ;  /* 0x000000ff1e1f7812 */ /* 0x000fc400078ec0ff */
[----:B------:R-:W-:Y:S02]  /*9d40*/  LOP3.LUT R33, R21, 0xff, RZ, 0xc0, !PT ;  /* 0x000000ff15217812 */ /* 0x000fe400078ec0ff */
[----:B------:R-:W-:Y:S02]  /*9d50*/  LEA.HI R0, R3, R32, RZ, 0x1c ;  /* 0x0000002003007211 */ /* 0x000fe400078fe0ff */
[----:B------:R-:W-:Y:S02]  /*9d60*/  PRMT R41, R31, 0x7604, R20 ;  /* 0x000076041f297816 */ /* 0x000fe40000000014 */
[C---:B------:R-:W-:Y:S01]  /*9d70*/  LEA.HI R20, R0.reuse, R0, RZ, 0x1 ;  /* 0x0000000000147211 */ /* 0x040fe200078f08ff */
[----:B------:R-:W-:Y:S01]  /*9d80*/  IMAD.SHL.U32 R0, R0, 0x10, RZ ;  /* 0x0000001000007824 */ /* 0x000fe200078e00ff */
[----:B------:R-:W-:Y:S02]  /*9d90*/  LOP3.LUT R32, R4, 0xff, RZ, 0xc0, !PT ;  /* 0x000000ff04207812 */ /* 0x000fe400078ec0ff */
[----:B------:R-:W-:-:S02]  /*9da0*/  SHF.R.S32.HI R20, RZ, 0x1, R20 ;  /* 0x00000001ff147819 */ /* 0x000fc40000011414 */
[----:B------:R-:W-:Y:S02]  /*9db0*/  LOP3.LUT R0, R62, 0x10, R0, 0xf8, !PT ;  /* 0x000000103e007812 */ /* 0x000fe400078ef800 */
[----:B------:R-:W-:Y:S01]  /*9dc0*/  PRMT R45, R33, 0x7604, R32 ;  /* 0x00007604212d7816 */ /* 0x000fe20000000020 */
[----:B------:R-:W-:Y:S01]  /*9dd0*/  IMAD R21, R20, 0x1800, R61 ;  /* 0x0000180014157824 */ /* 0x000fe200078e023d */
[----:B------:R-:W-:Y:S02]  /*9de0*/  LOP3.LUT R0, R0, R60, RZ, 0x3c, !PT ;  /* 0x0000003c00007212 */ /* 0x000fe400078e3cff */
[----:B------:R-:W-:Y:S02]  /*9df0*/  PRMT R20, R29, 0x7604, R28 ;  /* 0x000076041d147816 */ /* 0x000fe4000000001c */
[----:B------:R-:W-:Y:S01]  /*9e00*/  IADD3 R0, R16, R21, R0 ;  /* 0x0000001510007210 */ /* 0x000fe20007ffe000 */
[----:B------:R-:W0:Y:S01]  /*9e10*/  LDS.128 R28, [R37+0xf000] ;  /* 0x00f00000251c7984 */ /* 0x000e220000000c00 */
[----:B------:R-:W-:-:S02]  /*9e20*/  LOP3.LUT R21, R5, 0xff, RZ, 0xc0, !PT ;  /* 0x000000ff05157812 */ /* 0x000fc400078ec0ff */
[----:B------:R-:W-:Y:S01]  /*9e30*/  LOP3.LUT R42, R6, 0xff, RZ, 0xc0, !PT ;  /* 0x000000ff062a7812 */ /* 0x000fe200078ec0ff */
[----:B------:R-:W1:Y:S01]  /*9e40*/  LDS.128 R32, [R0+0xf000] ;  /* 0x00f0000000207984 */ /* 0x000e620000000c00 */
[----:B------:R-:W-:Y:S02]  /*9e50*/  LOP3.LUT R43, R43, 0xff, RZ, 0xc0, !PT ;  /* 0x000000ff2b2b7812 */ /* 0x000fe400078ec0ff */
[----:B------:R-:W-:Y:S02]  /*9e60*/  PRMT R40, R40, 0x7604, R21 ;  /* 0x0000760428287816 */ /* 0x000fe40000000015 */
[----:B------:R-:W-:Y:S02]  /*9e70*/  SHF.R.U32.HI R47, RZ, 0x10, R5 ;  /* 0x00000010ff2f7819 */ /* 0x000fe40000011605 */
[----:B------:R-:W-:Y:S02]  /*9e80*/  SHF.R.U32.HI R21, RZ, 0x10, R13 ;  /* 0x00000010ff157819 */ /* 0x000fe4000001160d */
[----:B------:R-:W-:Y:S01]  /*9e90*/  PRMT R49, R43, 0x7604, R42 ;  /* 0x000076042b317816 */ /* 0x000fe2000000002a */
[----:B------:R-:W-:Y:S01]  /*9ea0*/  IMAD.U32 R47, R47, 0x10000, RZ ;  /* 0x000100002f2f7824 */ /* 0x000fe200078e00ff */
[----:B------:R-:W-:Y:S01]  /*9eb0*/  SHF.R.U32.HI R51, RZ, 0x10, R7 ;  /* 0x00000010ff337819 */ /* 0x000fe20000011607 */
[----:B------:R-:W-:Y:S01]  /*9ec0*/  IMAD.U32 R21, R21, 0x10000, RZ ;  /* 0x0001000015157824 */ /* 0x000fe200078e00ff */
[----:B------:R-:W-:-:S02]  /*9ed0*/  SHF.R.U32.HI R43, RZ, 0x10, R15 ;  /* 0x00000010ff2b7819 */ /* 0x000fc4000001160f */
[----:B------:R-:W-:Y:S01]  /*9ee0*/  LOP3.LUT R45, R45, 0xff0000, R4, 0xf8, !PT ;  /* 0x00ff00002d2d7812 */ /* 0x000fe200078ef804 */
[----:B------:R-:W-:Y:S01]  /*9ef0*/  IMAD.U32 R51, R51, 0x10000, RZ ;  /* 0x0001000033337824 */ /* 0x000fe200078e00ff */
[----:B------:R-:W-:Y:S01]  /*9f00*/  LOP3.LUT R47, R40, 0xff0000, R47, 0xf8, !PT ;  /* 0x00ff0000282f7812 */ /* 0x000fe200078ef82f */
[----:B------:R-:W-:Y:S01]  /*9f10*/  IMAD.U32 R43, R43, 0x10000, RZ ;  /* 0x000100002b2b7824 */ /* 0x000fe200078e00ff */
[----:B------:R-:W-:Y:S02]  /*9f20*/  LOP3.LUT R21, R38, 0xff0000, R21, 0xf8, !PT ;  /* 0x00ff000026157812 */ /* 0x000fe400078ef815 */
[----:B------:R-:W-:Y:S02]  /*9f30*/  LOP3.LUT R39, R39, 0xff0000, R12, 0xf8, !PT ;  /* 0x00ff000027277812 */ /* 0x000fe400078ef80c */
[----:B------:R-:W-:Y:S02]  /*9f40*/  LOP3.LUT R41, R41, 0xff0000, R14, 0xf8, !PT ;  /* 0x00ff000029297812 */ /* 0x000fe400078ef80e */
[----:B------:R-:W-:-:S02]  /*9f50*/  LOP3.LUT R38, R45, 0xff000000, R4, 0xf8, !PT ;  /* 0xff0000002d267812 */ /* 0x000fc400078ef804 */
[----:B------:R-:W-:Y:S02]  /*9f60*/  LOP3.LUT R51, R44, 0xff0000, R51, 0xf8, !PT ;  /* 0x00ff00002c337812 */ /* 0x000fe400078ef833 */
[----:B------:R-:W-:Y:S02]  /*9f70*/  LOP3.LUT R45, R47, 0xff000000, R5, 0xf8, !PT ;  /* 0xff0000002f2d7812 */ /* 0x000fe400078ef805 */
[----:B------:R-:W-:Y:S02]  /*9f80*/  LOP3.LUT R43, R20, 0xff0000, R43, 0xf8, !PT ;  /* 0x00ff0000142b7812 */ /* 0x000fe400078ef82b */
[----:B------:R-:W-:Y:S02]  /*9f90*/  LOP3.LUT R44, R21, 0xff000000, R13, 0xf8, !PT ;  /* 0xff000000152c7812 */ /* 0x000fe400078ef80d */
[----:B------:R-:W-:Y:S02]  /*9fa0*/  LOP3.LUT R20, R39, 0xff000000, R12, 0xf8, !PT ;  /* 0xff00000027147812 */ /* 0x000fe400078ef80c */
[----:B------:R-:W-:-:S02]  /*9fb0*/  LOP3.LUT R12, R41, 0xff000000, R14, 0xf8, !PT ;  /* 0xff000000290c7812 */ /* 0x000fc400078ef80e */
[--C-:B------:R-:W-:Y:S02]  /*9fc0*/  LOP3.LUT R13, R49, 0xff0000, R6.reuse, 0xf8, !PT ;  /* 0x00ff0000310d7812 */ /* 0x100fe400078ef806 */
[-C--:B0-----:R-:W-:Y:S02]  /*9fd0*/  F2FP.F16.E4M3.UNPACK_B R14, R29.reuse ;  /* 0x0000001dff0e723e */ /* 0x081fe400020006ff */
[----:B------:R-:W-:Y:S02]  /*9fe0*/  F2FP.F16.E4M3.UNPACK_B R40, R29.H1 ;  /* 0x0000001dff28723e */ /* 0x000fe400030006ff */
[----:B------:R-:W-:Y:S02]  /*9ff0*/  F2FP.F16.E4M3.UNPACK_B R48, R45 ;  /* 0x0000002dff30723e */ /* 0x000fe400020006ff */
[----:B-1----:R-:W-:Y:S02]  /*a000*/  F2FP.F16.E4M3.UNPACK_B R21, R33 ;  /* 0x00000021ff15723e */ /* 0x002fe400020006ff */
[----:B------:R-:W-:Y:S01]  /*a010*/  F2FP.F16.E4M3.UNPACK_B R29, R44 ;  /* 0x0000002cff1d723e */ /* 0x000fe200020006ff */
[----:B------:R-:W-:Y:S01]  /*a020*/  HADD2.F32 R50, -RZ, R48.H0_H0 ;  /* 0x20000030ff327230 */ /* 0x000fe20000004100 */
[----:B------:R-:W-:Y:S01]  /*a030*/  LOP3.LUT R4, R13, 0xff000000, R6, 0xf8, !PT ;  /* 0xff0000000d047812 */ /* 0x000fe200078ef806 */
[----:B------:R-:W-:Y:S01]  /*a040*/  HADD2.F32 R6, -RZ, R21.H0_H0 ;  /* 0x20000015ff067230 */ /* 0x000fe20000004100 */
[-C--:B------:R-:W-:Y:S01]  /*a050*/  F2FP.F16.E4M3.UNPACK_B R41, R31.reuse ;  /* 0x0000001fff29723e */ /* 0x080fe200020006ff */
[--C-:B------:R-:W-:Y:S01]  /*a060*/  HADD2.F32 R13, -RZ, R14.reuse.H0_H0 ;  /* 0x2000000eff0d7230 */ /* 0x100fe20000004100 */
[----:B------:R-:W-:Y:S01]  /*a070*/  F2FP.F16.E4M3.UNPACK_B R46, R31.H1 ;  /* 0x0000001fff2e723e */ /* 0x000fe200030006ff */
[----:B------:R-:W-:Y:S01]  /*a080*/  HADD2.F32 R31, -RZ, R29.H0_H0 ;  /* 0x2000001dff1f7230 */ /* 0x000fe20000004100 */
[----:B------:R-:W-:Y:S01]  /*a090*/  LOP3.LUT R49, R43, 0xff000000, R15, 0xf8, !PT ;  /* 0xff0000002b317812 */ /* 0x000fe200078ef80f */
[----:B------:R-:W-:Y:S01]  /*a0a0*/  HADD2.F32 R21, -RZ, R21.H1_H1 ;  /* 0x30000015ff157230 */ /* 0x000fe20000004100 */
[-C--:B------:R-:W-:Y:S01]  /*a0b0*/  F2FP.F16.E4M3.UNPACK_B R15, R28.reuse ;  /* 0x0000001cff0f723e */ /* 0x080fe200020006ff */
[----:B------:R-:W-:Y:S01]  /*a0c0*/  HADD2.F32 R14, -RZ, R14.H1_H1 ;  /* 0x3000000eff0e7230 */ /* 0x000fe20000004100 */
[----:B------:R-:W-:-:S02]  /*a0d0*/  F2FP.F16.E4M3.UNPACK_B R39, R28.H1 ;  /* 0x0000001cff27723e */ /* 0x000fc400030006ff */
[-C--:B------:R-:W-:Y:S02]  /*a0e0*/  F2FP.F16.E4M3.UNPACK_B R28, R32.reuse ;  /* 0x00000020ff1c723e */ /* 0x080fe400020006ff */
[----:B------:R-:W-:Y:S01]  /*a0f0*/  F2FP.F16.E4M3.UNPACK_B R43, R32.H1 ;  /* 0x00000020ff2b723e */ /* 0x000fe200030006ff */
[C---:B------:R-:W-:Y:S01]  /*a100*/  FMUL.FTZ R32, R6.reuse, R50 ;  /* 0x0000003206207220 */ /* 0x040fe20000410000 */
[-C--:B------:R-:W-:Y:S02]  /*a110*/  F2FP.F16.E4M3.UNPACK_B R42, R35.reuse ;  /* 0x00000023ff2a723e */ /* 0x080fe400020006ff */
[----:B------:R-:W-:Y:S01]  /*a120*/  F2FP.F16.E4M3.UNPACK_B R47, R35.H1 ;  /* 0x00000023ff2f723e */ /* 0x000fe200030006ff */
[-C--:B------:R-:W-:Y:S01]  /*a130*/  FMUL.FTZ R35, R6, R31.reuse ;  /* 0x0000001f06237220 */ /* 0x080fe20000410000 */
[----:B------:R-:W-:Y:S01]  /*a140*/  FFMA.FTZ R6, R13, R31, -R32 ;  /* 0x0000001f0d067223 */ /* 0x000fe20000010820 */
[----:B------:R-:W-:Y:S01]  /*a150*/  F2FP.F16.E4M3.UNPACK_B R33, R33.H1 ;  /* 0x00000021ff21723e */ /* 0x000fe200030006ff */
[----:B------:R-:W-:-:S02]  /*a160*/  HADD2.F32 R32, -RZ, R29.H1_H1 ;  /* 0x3000001dff207230 */ /* 0x000fc40000004100 */
[----:B------:R-:W-:Y:S01]  /*a170*/  FFMA.FTZ R13, R13, R50, R35 ;  /* 0x000000320d0d7223 */ /* 0x000fe20000010023 */
[----:B------:R-:W-:Y:S01]  /*a180*/  F2FP.F16.E4M3.UNPACK_B R35, R45.H1 ;  /* 0x0000002dff23723e */ /* 0x000fe200030006ff */
[----:B------:R-:W-:Y:S01]  /*a190*/  HADD2.F32 R45, -RZ, R48.H1_H1 ;  /* 0x30000030ff2d7230 */ /* 0x000fe20000004100 */
[----:B------:R-:W-:Y:S01]  /*a1a0*/  F2FP.F16.E4M3.UNPACK_B R44, R44.H1 ;  /* 0x0000002cff2c723e */ /* 0x000fe200030006ff */
[----:B------:R-:W-:Y:S01]  /*a1b0*/  HADD2.F32 R29, -RZ, R33.H0_H0 ;  /* 0x20000021ff1d7230 */ /* 0x000fe20000004100 */
[----:B------:R-:W-:Y:S01]  /*a1c0*/  LOP3.LUT R52, R51, 0xff000000, R7, 0xf8, !PT ;  /* 0xff00000033347812 */ /* 0x000fe200078ef807 */
[----:B------:R-:W-:Y:S02]  /*a1d0*/  HADD2.F32 R50, -RZ, R35.H0_H0 ;  /* 0x20000023ff327230 */ /* 0x000fe40000004100 */
[C---:B------:R-:W-:Y:S01]  /*a1e0*/  FMUL.FTZ R51, R21.reuse, R45 ;  /* 0x0000002d15337220 */ /* 0x040fe20000410000 */
[----:B------:R-:W-:Y:S02]  /*a1f0*/  HADD2.F32 R48, -RZ, R44.H0_H0 ;  /* 0x2000002cff307230 */ /* 0x000fe40000004100 */
[----:B------:R-:W-:Y:S01]  /*a200*/  FMUL.FTZ R54, R21, R32 ;  /* 0x0000002015367220 */ /* 0x000fe20000410000 */
[----:B------:R-:W-:-:S02]  /*a210*/  HADD2.F32 R31, -RZ, R40.H0_H0 ;  /* 0x20000028ff1f7230 */ /* 0x000fc40000004100 */
[C---:B------:R-:W-:Y:S01]  /*a220*/  FMUL.FTZ R56, R29.reuse, R50 ;  /* 0x000000321d387220 */ /* 0x040fe20000410000 */
[C---:B------:R-:W-:Y:S01]  /*a230*/  FFMA.FTZ R21, R14.reuse, R32, -R51 ;  /* 0x000000200e157223 */ /* 0x040fe20000010833 */
[-C--:B------:R-:W-:Y:S01]  /*a240*/  FMUL.FTZ R53, R29, R48.reuse ;  /* 0x000000301d357220 */ /* 0x080fe20000410000 */
[----:B------:R-:W-:Y:S01]  /*a250*/  FFMA.FTZ R14, R14, R45, R54 ;  /* 0x0000002d0e0e7223 */ /* 0x000fe20000010036 */
[C---:B------:R-:W-:Y:S01]  /*a260*/  FFMA.FTZ R29, R31.reuse, R48, -R56 ;  /* 0x000000301f1d7223 */ /* 0x040fe20000010838 */
[----:B------:R-:W-:Y:S02]  /*a270*/  HADD2.F32 R51, -RZ, R35.H1_H1 ;  /* 0x30000023ff337230 */ /* 0x000fe40000004100 */
[----:B------:R-:W-:Y:S01]  /*a280*/  FFMA.FTZ R31, R31, R50, R53 ;  /* 0x000000321f1f7223 */ /* 0x000fe20000010035 */
[----:B------:R-:W-:Y:S01]  /*a290*/  F2FP.F16.E4M3.UNPACK_B R50, R52 ;  /* 0x00000034ff32723e */ /* 0x000fe200020006ff */
[----:B------:R-:W-:Y:S01]  /*a2a0*/  HADD2.F32 R32, -RZ, R33.H1_H1 ;  /* 0x30000021ff207230 */ /* 0x000fe20000004100 */
[----:B------:R-:W-:Y:S01]  /*a2b0*/  F2FP.F16.E4M3.UNPACK_B R7, R34 ;  /* 0x00000022ff07723e */ /* 0x000fe200020006ff */
[----:B------:R-:W-:Y:S01]  /*a2c0*/  HADD2.F32 R45, -RZ, R44.H1_H1 ;  /* 0x3000002cff2d7230 */ /* 0x000fe20000004100 */
[----:B------:R-:W-:Y:S01]  /*a2d0*/  F2FP.F16.E4M3.UNPACK_B R44, R49 ;  /* 0x00000031ff2c723e */ /* 0x000fe200020006ff */
[----:B------:R-:W-:-:S02]  /*a2e0*/  HADD2.F32 R40, -RZ, R40.H1_H1 ;  /* 0x30000028ff287230 */ /* 0x000fc40000004100 */
[C---:B------:R-:W-:Y:S01]  /*a2f0*/  FMUL.FTZ R53, R32.reuse, R51 ;  /* 0x0000003320357220 */ /* 0x040fe20000410000 */
[----:B------:R-:W-:Y:S02]  /*a300*/  HADD2.F32 R54, -RZ, R50.H0_H0 ;  /* 0x20000032ff367230 */ /* 0x000fe40000004100 */
[-C--:B------:R-:W-:Y:S01]  /*a310*/  FMUL.FTZ R56, R32, R45.reuse ;  /* 0x0000002d20387220 */ /* 0x080fe20000410000 */
[----:B------:R-:W-:Y:S02]  /*a320*/  HADD2.F32 R35, -RZ, R42.H0_H0 ;  /* 0x2000002aff237230 */ /* 0x000fe40000004100 */
[C---:B------:R-:W-:Y:S01]  /*a330*/  FFMA.FTZ R32, R40.reuse, R45, -R53 ;  /* 0x0000002d28207223 */ /* 0x040fe20000010835 */
[----:B------:R-:W-:Y:S02]  /*a340*/  HADD2.F32 R48, -RZ, R44.H0_H0 ;  /* 0x2000002cff307230 */ /* 0x000fe40000004100 */
[----:B------:R-:W-:Y:S01]  /*a350*/  FFMA.FTZ R40, R40, R51, R56 ;  /* 0x0000003328287223 */ /* 0x000fe20000010038 */
[----:B------:R-:W-:-:S02]  /*a360*/  HADD2.F32 R33, -RZ, R41.H0_H0 ;  /* 0x20000029ff217230 */ /* 0x000fc40000004100 */
[C---:B------:R-:W-:Y:S01]  /*a370*/  FMUL.FTZ R58, R35.reuse, R54 ;  /* 0x00000036233a7220 */ /* 0x040fe20000410000 */
[----:B------:R-:W-:Y:S01]  /*a380*/  F2FP.F16.E4M3.UNPACK_B R51, R52.H1 ;  /* 0x00000034ff33723e */ /* 0x000fe200030006ff */
[-C--:B------:R-:W-:Y:S01]  /*a390*/  FMUL.FTZ R55, R35, R48.reuse ;  /* 0x0000003023377220 */ /* 0x080fe20000410000 */
[----:B------:R-:W-:Y:S01]  /*a3a0*/  F2FP.F16.E4M3.UNPACK_B R49, R49.H1 ;  /* 0x00000031ff31723e */ /* 0x000fe200030006ff */
[C---:B------:R-:W-:Y:S01]  /*a3b0*/  FFMA.FTZ R35, R33.reuse, R48, -R58 ;  /* 0x0000003021237223 */ /* 0x040fe2000001083a */
[----:B------:R-:W-:Y:S02]  /*a3c0*/  HADD2.F32 R48, -RZ, R44.H1_H1 ;  /* 0x3000002cff307230 */ /* 0x000fe40000004100 */
[----:B------:R-:W-:Y:S01]  /*a3d0*/  FFMA.FTZ R33, R33, R54, R55 ;  /* 0x0000003621217223 */ /* 0x000fe20000010037 */
[----:B------:R-:W-:Y:S01]  /*a3e0*/  HADD2.F32 R52, -RZ, R50.H1_H1 ;  /* 0x30000032ff347230 */ /* 0x000fe20000004100 */
[----:B------:R-:W-:Y:S01]  /*a3f0*/  F2FP.F16.E4M3.UNPACK_B R34, R34.H1 ;  /* 0x00000022ff22723e */ /* 0x000fe200030006ff */
[----:B------:R-:W-:Y:S01]  /*a400*/  HADD2.F32 R42, -RZ, R42.H1_H1 ;  /* 0x3000002aff2a7230 */ /* 0x000fe20000004100 */
[-C--:B------:R-:W-:Y:S01]  /*a410*/  F2FP.F16.E4M3.UNPACK_B R5, R30.reuse ;  /* 0x0000001eff05723e */ /* 0x080fe200020006ff */
[----:B------:R-:W-:Y:S01]  /*a420*/  HADD2.F32 R53, -RZ, R51.H0_H0 ;  /* 0x20000033ff357230 */ /* 0x000fe20000004100 */
[----:B------:R-:W-:Y:S01]  /*a430*/  F2FP.F16.E4M3.UNPACK_B R30, R30.H1 ;  /* 0x0000001eff1e723e */ /* 0x000fe200030006ff */
        /* <DEDUP_REMOVED lines=12> */
[----:B------:R-:W-:Y:S01]  /*a500*/  FFMA.FTZ R45, R45, R53, R58 ;  /* 0x000000352d2d7223 */ /* 0x000fe2000001003a */
[----:B------:R-:W-:Y:S01]  /*a510*/  F2FP.F16.E4M3.UNPACK_B R53, R38.H1 ;  /* 0x00000026ff35723e */ /* 0x000fe200030006ff */
[----:B------:R-:W-:Y:S01]  /*a520*/  HADD2.F32 R48, -RZ, R46.H1_H1 ;  /* 0x3000002eff307230 */ /* 0x000fe20000004100 */
[----:B------:R-:W-:Y:S01]  /*a530*/  F2FP.F16.E4M3.UNPACK_B R50, R20.H1 ;  /* 0x00000014ff32723e */ /* 0x000fe200030006ff */
[----:B------:R-:W-:Y:S01]  /*a540*/  HADD2.F32 R55, -RZ, R51.H1_H1 ;  /* 0x30000033ff377230 */ /* 0x000fe20000004100 */
[----:B------:R-:W-:Y:S01]  /*a550*/  F2FP.SATFINITE.E4M3.F32.PACK_AB_MERGE_C R31, R40, R31, RZ ;  /* 0x0000001f281f723e */ /* 0x000fe200048070ff */
[----:B------:R-:W-:Y:S02]  /*a560*/  HADD2.F32 R54, -RZ, R53.H0_H0 ;  /* 0x20000035ff367230 */ /* 0x000fe40000004100 */
[----:B------:R-:W-:-:S02]  /*a570*/  HADD2.F32 R46, -RZ, R43.H0_H0 ;  /* 0x2000002bff2e7230 */ /* 0x000fc40000004100 */
[C---:B------:R-:W-:Y:S01]  /*a580*/  FMUL.FTZ R59, R47.reuse, R55 ;  /* 0x000000372f3b7220 */ /* 0x040fe20000410000 */
[--C-:B------:R-:W-:Y:S01]  /*a590*/  HADD2.F32 R51, -RZ, R50.reuse.H0_H0 ;  /* 0x20000032ff337230 */ /* 0x100fe20000004100 */
[----:B------:R-:W-:Y:S01]  /*a5a0*/  F2FP.SATFINITE.E4M3.F32.PACK_AB_MERGE_C R13, R14, R13, R31 ;  /* 0x0000000d0e0d723e */ /* 0x000fe2000480701f */
[----:B------:R-:W-:Y:S02]  /*a5b0*/  HADD2.F32 R52, -RZ, R49.H1_H1 ;  /* 0x30000031ff347230 */ /* 0x000fe40000004100 */
[C---:B------:R-:W-:Y:S01]  /*a5c0*/  FMUL.FTZ R56, R46.reuse, R54 ;  /* 0x000000362e387220 */ /* 0x040fe20000410000 */
[----:B------:R-:W-:Y:S02]  /*a5d0*/  HADD2.F32 R49, -RZ, R39.H0_H0 ;  /* 0x20000027ff317230 */ /* 0x000fe40000004100 */
[-C--:B------:R-:W-:Y:S01]  /*a5e0*/  FMUL.FTZ R57, R46, R51.reuse ;  /* 0x000000332e397220 */ /* 0x080fe20000410000 */
[----:B------:R-:W-:Y:S02]  /*a5f0*/  HADD2.F32 R43, -RZ, R43.H1_H1 ;  /* 0x3000002bff2b7230 */ /* 0x000fe40000004100 */
[-C--:B------:R-:W-:Y:S01]  /*a600*/  FMUL.FTZ R58, R47, R52.reuse ;  /* 0x000000342f3a7220 */ /* 0x080fe20000410000 */
[----:B------:R-:W-:Y:S01]  /*a610*/  FFMA.FTZ R46, R48, R52, -R59 ;  /* 0x00000034302e7223 */ /* 0x000fe2000001083b */
[C---:B------:R-:W-:Y:S01]  /*a620*/  FFMA.FTZ R47, R49.reuse, R51, -R56 ;  /* 0x00000033312f7223 */ /* 0x040fe20000010838 */
[----:B------:R-:W-:Y:S01]  /*a630*/  FFMA.FTZ R49, R49, R54, R57 ;  /* 0x0000003631317223 */ /* 0x000fe20000010039 */
[----:B------:R-:W-:Y:S01]  /*a640*/  HADD2.F32 R54, -RZ, R53.H1_H1 ;  /* 0x30000035ff367230 */ /* 0x000fe20000004100 */
[----:B------:R-:W-:Y:S01]  /*a650*/  F2FP.F16.E4M3.UNPACK_B R51, R38 ;  /* 0x00000026ff33723e */ /* 0x000fe200020006ff */
[----:B------:R-:W-:Y:S01]  /*a660*/  HADD2.F32 R52, -RZ, R50.H1_H1 ;  /* 0x30000032ff347230 */ /* 0x000fe20000004100 */
[----:B------:R-:W-:Y:S01]  /*a670*/  F2FP.F16.E4M3.UNPACK_B R50, R20 ;  /* 0x00000014ff32723e */ /* 0x000fe200020006ff */
[----:B------:R-:W-:-:S02]  /*a680*/  HADD2.F32 R39, -RZ, R39.H1_H1 ;  /* 0x30000027ff277230 */ /* 0x000fc40000004100 */
[C---:B------:R-:W-:Y:S01]  /*a690*/  FMUL.FTZ R20, R43.reuse, R54 ;  /* 0x000000362b147220 */ /* 0x040fe20000410000 */
[----:B------:R-:W-:Y:S01]  /*a6a0*/  FFMA.FTZ R48, R48, R55, R58 ;  /* 0x0000003730307223 */ /* 0x000fe2000001003a */
[-C--:B------:R-:W-:Y:S01]  /*a6b0*/  FMUL.FTZ R53, R43, R52.reuse ;  /* 0x000000342b357220 */ /* 0x080fe20000410000 */
[--C-:B------:R-:W-:Y:S02]  /*a6c0*/  HADD2.F32 R43, -RZ, R51.reuse.H0_H0 ;  /* 0x20000033ff2b7230 */ /* 0x100fe40000004100 */
[C---:B------:R-:W-:Y:S01]  /*a6d0*/  FFMA.FTZ R56, R39.reuse, R52, -R20 ;  /* 0x0000003427387223 */ /* 0x040fe20000010814 */
[----:B------:R-:W-:Y:S02]  /*a6e0*/  HADD2.F32 R38, -RZ, R28.H0_H0 ;  /* 0x2000001cff267230 */ /* 0x000fe40000004100 */
[----:B------:R-:W-:Y:S01]  /*a6f0*/  FFMA.FTZ R58, R39, R54, R53 ;  /* 0x00000036273a7223 */ /* 0x000fe20000010035 */
[----:B------:R-:W-:Y:S01]  /*a700*/  HADD2.F32 R39, -RZ, R50.H0_H0 ;  /* 0x20000032ff277230 */ /* 0x000fe20000004100 */
[----:B------:R-:W-:Y:S01]  /*a710*/  F2FP.F16.E4M3.UNPACK_B R52, R4.H1 ;  /* 0x00000004ff34723e */ /* 0x000fe200030006ff */
[----:B------:R-:W-:-:S02]  /*a720*/  HADD2.F32 R51, -RZ, R51.H1_H1 ;  /* 0x30000033ff337230 */ /* 0x000fc40000004100 */
[C---:B------:R-:W-:Y:S01]  /*a730*/  FMUL.FTZ R53, R38.reuse, R43 ;  /* 0x0000002b26357220 */ /* 0x040fe20000410000 */
[----:B------:R-:W-:Y:S02]  /*a740*/  HADD2.F32 R28, -RZ, R28.H1_H1 ;  /* 0x3000001cff1c7230 */ /* 0x000fe40000004100 */
[----:B------:R-:W-:Y:S01]  /*a750*/  FMUL.FTZ R55, R38, R39 ;  /* 0x0000002726377220 */ /* 0x000fe20000410000 */
[----:B------:R-:W-:Y:S01]  /*a760*/  HADD2.F32 R50, -RZ, R50.H1_H1 ;  /* 0x30000032ff327230 */ /* 0x000fe20000004100 */
[----:B------:R-:W-:Y:S01]  /*a770*/  F2FP.F16.E4M3.UNPACK_B R38, R12.H1 ;  /* 0x0000000cff26723e */ /* 0x000fe200030006ff */
[--C-:B------:R-:W-:Y:S02]  /*a780*/  HADD2.F32 R20, -RZ, R15.reuse.H0_H0 ;  /* 0x2000000fff147230 */ /* 0x100fe40000004100 */
[C---:B------:R-:W-:Y:S01]  /*a790*/  FMUL.FTZ R54, R28.reuse, R51 ;  /* 0x000000331c367220 */ /* 0x040fe20000410000 */
[----:B------:R-:W-:Y:S02]  /*a7a0*/  HADD2.F32 R15, -RZ, R15.H1_H1 ;  /* 0x3000000fff0f7230 */ /* 0x000fe40000004100 */
[----:B------:R-:W-:Y:S01]  /*a7b0*/  FMUL.FTZ R28, R28, R50 ;  /* 0x000000321c1c7220 */ /* 0x000fe20000410000 */
[----:B------:R-:W-:Y:S01]  /*a7c0*/  F2FP.F16.E4M3.UNPACK_B R12, R12 ;  /* 0x0000000cff0c723e */ /* 0x000fe200020006ff */
[C---:B------:R-:W-:Y:S01]  /*a7d0*/  FFMA.FTZ R53, R20.reuse, R39, -R53 ;  /* 0x0000002714357223 */ /* 0x040fe20000010835 */
[----:B------:R-:W-:Y:S01]  /*a7e0*/  FFMA.FTZ R55, R20, R43, R55 ;  /* 0x0000002b14377223 */ /* 0x000fe20000010037 */
[----:B------:R-:W-:-:S02]  /*a7f0*/  HADD2.F32 R43, -RZ, R52.H0_H0 ;  /* 0x20000034ff2b7230 */ /* 0x000fc40000004100 */
[C---:B------:R-:W-:Y:S01]  /*a800*/  FFMA.FTZ R54, R15.reuse, R50, -R54 ;  /* 0x000000320f367223 */ /* 0x040fe20000010836 */
[----:B------:R-:W-:Y:S02]  /*a810*/  HADD2.F32 R20, -RZ, R34.H0_H0 ;  /* 0x20000022ff147230 */ /* 0x000fe40000004100 */
[----:B------:R-:W-:Y:S01]  /*a820*/  FFMA.FTZ R50, R15, R51, R28 ;  /* 0x000000330f327223 */ /* 0x000fe2000001001c */
[--C-:B------:R-:W-:Y:S01]  /*a830*/  HADD2.F32 R28, -RZ, R38.reuse.H0_H0 ;  /* 0x20000026ff1c7230 */ /* 0x100fe20000004100 */
[----:B------:R-:W-:Y:S01]  /*a840*/  F2FP.F16.E4M3.UNPACK_B R4, R4 ;  /* 0x00000004ff04723e */ /* 0x000fe200020006ff */
[----:B------:R-:W-:Y:S02]  /*a850*/  HADD2.F32 R39, -RZ, R38.H1_H1 ;  /* 0x30000026ff277230 */ /* 0x000fe40000004100 */
[C---:B------:R-:W-:Y:S01]  /*a860*/  FMUL.FTZ R38, R20.reuse, R43 ;  /* 0x0000002b14267220 */ /* 0x040fe20000410000 */
[----:B------:R-:W-:Y:S02]  /*a870*/  HADD2.F32 R15, -RZ, R30.H0_H0 ;  /* 0x2000001eff0f7230 */ /* 0x000fe40000004100 */
[----:B------:R-:W-:Y:S01]  /*a880*/  FMUL.FTZ R20, R20, R28 ;  /* 0x0000001c14147220 */ /* 0x000fe20000410000 */
[----:B------:R-:W-:-:S02]  /*a890*/  HADD2.F32 R34, -RZ, R34.H1_H1 ;  /* 0x30000022ff227230 */ /* 0x000fc40000004100 */
[----:B------:R-:W-:Y:S02]  /*a8a0*/  HADD2.F32 R51, -RZ, R52.H1_H1 ;  /* 0x30000034ff337230 */ /* 0x000fe40000004100 */
[C---:B------:R-:W-:Y:S01]  /*a8b0*/  FFMA.FTZ R38, R15.reuse, R28, -R38 ;  /* 0x0000001c0f267223 */ /* 0x040fe20000010826 */
[----:B------:R-:W-:Y:S02]  /*a8c0*/  HADD2.F32 R30, -RZ, R30.H1_H1 ;  /* 0x3000001eff1e7230 */ /* 0x000fe40000004100 */
[C---:B------:R-:W-:Y:S01]  /*a8d0*/  FMUL.FTZ R28, R34.reuse, R39 ;  /* 0x00000027221c7220 */ /* 0x040fe20000410000 */
[----:B------:R-:W-:Y:S01]  /*a8e0*/  FMUL.FTZ R57, R34, R51 ;  /* 0x0000003322397220 */ /* 0x000fe20000410000 */
[----:B------:R-:W-:Y:S01]  /*a8f0*/  FFMA.FTZ R34, R15, R43, R20 ;  /* 0x0000002b0f227223 */ /* 0x000fe20000010014 */
[--C-:B------:R-:W-:Y:S02]  /*a900*/  HADD2.F32 R15, -RZ, R12.reuse.H0_H0 ;  /* 0x2000000cff0f7230 */ /* 0x100fe40000004100 */
[----:B------:R-:W-:Y:S01]  /*a910*/  FFMA.FTZ R51, R30, R51, R28 ;  /* 0x000000331e337223 */ /* 0x000fe2000001001c */
[----:B------:R-:W-:-:S02]  /*a920*/  HADD2.F32 R20, -RZ, R12.H1_H1 ;  /* 0x3000000cff147230 */ /* 0x000fc40000004100 */
[----:B------:R-:W-:Y:S01]  /*a930*/  FFMA.FTZ R57, R30, R39, -R57 ;  /* 0x000000271e397223 */ /* 0x000fe20000010839 */
[--C-:B------:R-:W-:Y:S02]  /*a940*/  HADD2.F32 R12, -RZ, R7.reuse.H0_H0 ;  /* 0x20000007ff0c7230 */ /* 0x100fe40000004100 */
[--C-:B------:R-:W-:Y:S01]  /*a950*/  HADD2.F32 R28, -RZ, R4.reuse.H1_H1 ;  /* 0x30000004ff1c7230 */ /* 0x100fe20000004100 */
[----:B------:R-:W-:Y:S01]  /*a960*/  F2FP.SATFINITE.E4M3.F32.PACK_AB_MERGE_C R34, R51, R34, RZ ;  /* 0x000000223322723e */ /* 0x000fe200048070ff */
[----:B------:R-:W-:Y:S01]  /*a970*/  HADD2.F32 R7, -RZ, R7.H1_H1 ;  /* 0x30000007ff077230 */ /* 0x000fe20000004100 */
[----:B------:R-:W-:Y:S01]  /*a980*/  F2FP.SATFINITE.E4M3.F32.PACK_AB_MERGE_C R38, R57, R38, RZ ;  /* 0x000000263926723e */ /* 0x000fe200048070ff */
[----:B------:R-:W-:Y:S02]  /*a990*/  HADD2.F32 R39, -RZ, R4.H0_H0 ;  /* 0x20000004ff277230 */ /* 0x000fe40000004100 */
[--C-:B------:R-:W-:Y:S02]  /*a9a0*/  HADD2.F32 R4, -RZ, R5.reuse.H0_H0 ;  /* 0x20000005ff047230 */ /* 0x100fe40000004100 */
[----:B------:R-:W-:Y:S01]  /*a9b0*/  FMUL.FTZ R30, R7, R28 ;  /* 0x0000001c071e7220 */ /* 0x000fe20000410000 */
[----:B------:R-:W-:-:S02]  /*a9c0*/  HADD2.F32 R5, -RZ, R5.H1_H1 ;  /* 0x30000005ff057230 */ /* 0x000fc40000004100 */
[C---:B------:R-:W-:Y:S01]  /*a9d0*/  FMUL.FTZ R43, R12.reuse, R39 ;  /* 0x000000270c2b7220 */ /* 0x040fe20000410000 */
[-C--:B------:R-:W-:Y:S01]  /*a9e0*/  FMUL.FTZ R7, R7, R20.reuse ;  /* 0x0000001407077220 */ /* 0x080fe20000410000 */
[-C--:B------:R-:W-:Y:S01]  /*a9f0*/  FMUL.FTZ R12, R12, R15.reuse ;  /* 0x0000000f0c0c7220 */ /* 0x080fe20000410000 */
[C---:B------:R-:W-:Y:S02]  /*aa00*/  FFMA.FTZ R30, R5.reuse, R20, -R30 ;  /* 0x00000014051e7223 */ /* 0x040fe4000001081e */
[----:B------:R-:W-:Y:S01]  /*aa10*/  FFMA.FTZ R28, R5, R28, R7 ;  /* 0x0000001c051c7223 */ /* 0x000fe20000010007 */
[C---:B------:R-:W-:Y:S01]  /*aa20*/  FFMA.FTZ R43, R4.reuse, R15, -R43 ;  /* 0x0000000f042b7223 */ /* 0x040fe2000001082b */
[----:B------:R-:W-:Y:S01]  /*aa30*/  FFMA.FTZ R39, R4, R39, R12 ;  /* 0x0000002704277223 */ /* 0x000fe2000001000c */
[----:B------:R-:W-:Y:S02]  /*aa40*/  F2FP.SATFINITE.E4M3.F32.PACK_AB_MERGE_C R5, R32, R29, RZ ;  /* 0x0000001d2005723e */ /* 0x000fe400048070ff */
[----:B------:R-:W-:-:S02]  /*aa50*/  F2FP.SATFINITE.E4M3.F32.PACK_AB_MERGE_C R7, R46, R41, RZ ;  /* 0x000000292e07723e */ /* 0x000fc400048070ff */
[----:B------:R-:W-:Y:S02]  /*aa60*/  F2FP.SATFINITE.E4M3.F32.PACK_AB_MERGE_C R4, R56, R47, RZ ;  /* 0x0000002f3804723e */ /* 0x000fe400048070ff */
[----:B------:R-:W-:Y:S02]  /*aa70*/  F2FP.SATFINITE.E4M3.F32.PACK_AB_MERGE_C R15, R48, R45, RZ ;  /* 0x0000002d300f723e */ /* 0x000fe400048070ff */
[----:B------:R-:W-:Y:S02]  /*aa80*/  F2FP.SATFINITE.E4M3.F32.PACK_AB_MERGE_C R12, R58, R49, RZ ;  /* 0x000000313a0c723e */ /* 0x000fe400048070ff */
[----:B------:R-:W-:Y:S02]  /*aa90*/  F2FP.SATFINITE.E4M3.F32.PACK_AB_MERGE_C R5, R21, R6, R5 ;  /* 0x000000061505723e */ /* 0x000fe40004807005 */
[----:B------:R-:W-:Y:S02]  /*aaa0*/  F2FP.SATFINITE.E4M3.F32.PACK_AB_MERGE_C R7, R44, R35, R7 ;  /* 0x000000232c07723e */ /* 0x000fe40004807007 */
[----:B------:R-:W-:-:S02]  /*aab0*/  F2FP.SATFINITE.E4M3.F32.PACK_AB_MERGE_C R4, R54, R53, R4 ;  /* 0x000000353604723e */ /* 0x000fc40004807004 */
[----:B------:R-:W-:Y:S02]  /*aac0*/  F2FP.SATFINITE.E4M3.F32.PACK_AB_MERGE_C R6, R30, R43, R38 ;  /* 0x0000002b1e06723e */ /* 0x000fe40004807026 */
[----:B------:R-:W-:Y:S02]  /*aad0*/  F2FP.SATFINITE.E4M3.F32.PACK_AB_MERGE_C R15, R42, R33, R15 ;  /* 0x000000212a0f723e */ /* 0x000fe4000480700f */
[----:B------:R-:W-:Y:S01]  /*aae0*/  F2FP.SATFINITE.E4M3.F32.PACK_AB_MERGE_C R12, R50, R55, R12 ;  /* 0x00000037320c723e */ /* 0x000fe2000480700c */
[----:B------:R0:W-:Y:S01]  /*aaf0*/  STS.128 [R37+0xf000], R4 ;  /* 0x00f0000425007388 */ /* 0x0001e20000000c00 */
[----:B------:R-:W-:-:S05]  /*ab00*/  F2FP.SATFINITE.E4M3.F32.PACK_AB_MERGE_C R14, R28, R39, R34 ;  /* 0x000000271c0e723e */ /* 0x000fca0004807022 */
[----:B------:R0:W-:Y:S02]  /*ab10*/  STS.128 [R0+0xf000], R12 ;  /* 0x00f0000c00007388 */ /* 0x0001e40000000c00 */
.L_x_1230:
[----:B------:R-:W-:Y:S05]  /*ab20*/  BSYNC B1 ;  /* 0x0000000000017941 */ /* 0x000fea0003800000 */
.L_x_1229:
[----:B------:R-:W-:Y:S05]  /*ab30*/  @P1 BRA `(.L_x_1219) ;  /* 0x0000000c00f81947 */ /* 0x000fea0003800000 */
[----:B----4-:R-:W2:Y:S04]  /*ab40*/  LDL R21, [R1+0x64] ;  /* 0x0000640001157983 */ /* 0x010ea80000100800 */
[----:B------:R-:W4:Y:S01]  /*ab50*/  LDL R49, [R1+0x70] ;  /* 0x0000700001317983 */ /* 0x000f220000100800 */
[----:B0----5:R-:W-:Y:S02]  /*ab60*/  SHF.R.U32.HI R0, RZ, 0x8, R24 ;  /* 0x00000008ff007819 */ /* 0x021fe40000011618 */
[----:B------:R-:W-:Y:S02]  /*ab70*/  LOP3.LUT R5, R24, 0xff, RZ, 0xc0, !PT ;  /* 0x000000ff18057812 */ /* 0x000fe400078ec0ff */
[----:B------:R-:W-:Y:S02]  /*ab80*/  LOP3.LUT R0, R0, 0xff, RZ, 0xc0, !PT ;  /* 0x000000ff00007812 */ /* 0x000fe400078ec0ff */
[----:B------:R-:W-:-:S02]  /*ab90*/  SHF.R.U32.HI R14, RZ, 0x8, R25 ;  /* 0x00000008ff0e7819 */ /* 0x000fc40000011619 */
[----:B---3--:R-:W-:Y:S02]  /*aba0*/  PRMT R20, R0, 0x7604, R5 ;  /* 0x0000760400147816 */ /* 0x008fe40000000005 */
[----:B------:R-:W-:Y:S02]  /*abb0*/  LOP3.LUT R7, R25, 0xff, RZ, 0xc0, !PT ;  /* 0x000000ff19077812 */ /* 0x000fe400078ec0ff */
[----:B------:R-:W-:Y:S02]  /*abc0*/  SHF.R.U32.HI R6, RZ, 0x8, R27 ;  /* 0x00000008ff067819 */ /* 0x000fe4000001161b */
[----:B------:R-:W-:Y:S02]  /*abd0*/  LOP3.LUT R0, R14, 0xff, RZ, 0xc0, !PT ;  /* 0x000000ff0e007812 */ /* 0x000fe400078ec0ff */
[----:B------:R-:W-:Y:S02]  /*abe0*/  LOP3.LUT R13, R27, 0xff, RZ, 0xc0, !PT ;  /* 0x000000ff1b0d7812 */ /* 0x000fe400078ec0ff */
[----:B------:R-:W-:-:S02]  /*abf0*/  LOP3.LUT R6, R6, 0xff, RZ, 0xc0, !PT ;  /* 0x000000ff06067812 */ /* 0x000fc400078ec0ff */
[----:B------:R-:W-:Y:S02]  /*ac00*/  PRMT R28, R0, 0x7604, R7 ;  /* 0x00007604001c7816 */ /* 0x000fe40000000007 */
        /* <DEDUP_REMOVED lines=26> */
[----:B------:R-:W-:Y:S01]  /*adb0*/  PRMT R37, R14, 0x7604, R21 ;  /* 0x000076040e257816 */ /* 0x000fe20000000015 */
        /* <DEDUP_REMOVED lines=8> */
[----:B-1----:R-:W-:-:S02]  /*ae40*/  PRMT R39, R3, 0x7604, R34 ;  /* 0x0000760403277816 */ /* 0x002fc40000000022 */
[----:B------:R-:W-:Y:S01]  /*ae50*/  SHF.R.U32.HI R3, RZ, 0x10, R24 ;  /* 0x00000010ff037819 */ /* 0x000fe20000011618 */
[----:B------:R-:W0:Y:S01]  /*ae60*/  LDS.128 R12, [R0+0xf000] ;  /* 0x00f00000000c7984 */ /* 0x000e220000000c00 */
[----:B------:R-:W-:Y:S02]  /*ae70*/  LOP3.LUT R21, R21, 0xff, RZ, 0xc0, !PT ;  /* 0x000000ff15157812 */ /* 0x000fe400078ec0ff */
[----:B------:R-:W-:Y:S02]  /*ae80*/  LOP3.LUT R3, R3, 0xff, RZ, 0xc0, !PT ;  /* 0x000000ff03037812 */ /* 0x000fe400078ec0ff */
[----:B------:R-:W-:Y:S02]  /*ae90*/  SHF.R.U32.HI R29, RZ, 0x10, R26 ;  /* 0x00000010ff1d7819 */ /* 0x000fe4000001161a */
[----:B------:R-:W-:Y:S02]  /*aea0*/  PRMT R3, R3, 0x7054, R20 ;  /* 0x0000705403037816 */ /* 0x000fe40000000014 */
[----:B------:R-:W-:-:S02]  /*aeb0*/  PRMT R21, R21, 0x7054, R28 ;  /* 0x0000705415157816 */ /* 0x000fc4000000001c */
[----:B------:R-:W-:Y:S02]  /*aec0*/  SHF.R.U32.HI R20, RZ, 0x10, R8 ;  /* 0x00000010ff147819 */ /* 0x000fe40000011608 */
[----:B------:R-:W-:Y:S02]  /*aed0*/  SHF.R.U32.HI R28, RZ, 0x10, R9 ;  /* 0x00000010ff1c7819 */ /* 0x000fe40000011609 */
[----:B------:R-:W-:Y:S02]  /*aee0*/  LOP3.LUT R29, R29, 0xff, RZ, 0xc0, !PT ;  /* 0x000000ff1d1d7812 */ /* 0x000fe400078ec0ff */
[----:B------:R-:W-:Y:S02]  /*aef0*/  LOP3.LUT R20, R20, 0xff, RZ, 0xc0, !PT ;  /* 0x000000ff14147812 */ /* 0x000fe400078ec0ff */
[----:B------:R-:W-:Y:S02]  /*af00*/  LOP3.LUT R28, R28, 0xff, RZ, 0xc0, !PT ;  /* 0x000000ff1c1c7812 */ /* 0x000fe400078ec0ff */
[----:B------:R-:W-:-:S02]  /*af10*/  PRMT R29, R29, 0x7054, R30 ;  /* 0x000070541d1d7816 */ /* 0x000fc4000000001e */
[----:B------:R-:W-:Y:S02]  /*af20*/  SHF.R.U32.HI R30, RZ, 0x10, R10 ;  /* 0x00000010ff1e7819 */ /* 0x000fe4000001160a */
[----:B------:R-:W-:Y:S02]  /*af30*/  PRMT R33, R20, 0x7054, R33 ;  /* 0x0000705414217816 */ /* 0x000fe40000000021 */
[----:B------:R-:W-:Y:S02]  /*af40*/  PRMT R35, R28, 0x7054, R35 ;  /* 0x000070541c237816 */ /* 0x000fe40000000023 */
[----:B------:R-:W-:Y:S02]  /*af50*/  LOP3.LUT R28, R21, 0xff000000, R25, 0xf8, !PT ;  /* 0xff000000151c7812 */ /* 0x000fe400078ef819 */
[----:B------:R-:W-:Y:S02]  /*af60*/  LOP3.LUT R30, R30, 0xff, RZ, 0xc0, !PT ;  /* 0x000000ff1e1e7812 */ /* 0x000fe400078ec0ff */
[----:B------:R-:W-:-:S02]  /*af70*/  LOP3.LUT R21, R33, 0xff000000, R8, 0xf8, !PT ;  /* 0xff00000021157812 */ /* 0x000fc400078ef808 */
[----:B------:R-:W-:Y:S02]  /*af80*/  LOP3.LUT R33, R35, 0xff000000, R9, 0xf8, !PT ;  /* 0xff00000023217812 */ /* 0x000fe400078ef809 */
[----:B------:R-:W-:Y:S02]  /*af90*/  PRMT R37, R30, 0x7054, R37 ;  /* 0x000070541e257816 */ /* 0x000fe40000000025 */
[----:B------:R-:W-:Y:S02]  /*afa0*/  F2FP.F16.E4M3.UNPACK_B R40, R33 ;  /* 0x00000021ff28723e */ /* 0x000fe400020006ff */
[----:B0-----:R-:W-:Y:S02]  /*afb0*/  F2FP.F16.E4M3.UNPACK_B R25, R13 ;  /* 0x0000000dff19723e */ /* 0x001fe400020006ff */
[----:B------:R-:W-:Y:S01]  /*afc0*/  PRMT R41, R32, 0x7054, R39 ;  /* 0x0000705420297816 */ /* 0x000fe20000000027 */
[--C-:B------:R-:W-:Y:S01]  /*afd0*/  HADD2.F32 R42, -RZ, R40.reuse.H0_H0 ;  /* 0x20000028ff2a7230 */ /* 0x100fe20000004100 */
[----:B------:R-:W-:Y:S01]  /*afe0*/  LOP3.LUT R20, R3, 0xff000000, R24, 0xf8, !PT ;  /* 0xff00000003147812 */ /* 0x000fe200078ef818 */
[----:B------:R-:W-:Y:S01]  /*aff0*/  HADD2.F32 R40, -RZ, R40.H1_H1 ;  /* 0x30000028ff287230 */ /* 0x000fe20000004100 */
[----:B------:R-:W-:-:S02]  /*b000*/  LOP3.LUT R8, R37, 0xff000000, R10, 0xf8, !PT ;  /* 0xff00000025087812 */ /* 0x000fc400078ef80a */
[----:B------:R-:W-:Y:S02]  /*b010*/  F2FP.F16.E4M3.UNPACK_B R32, R28 ;  /* 0x0000001cff20723e */ /* 0x000fe400020006ff */
        /* <DEDUP_REMOVED lines=42> */
[----:B------:R-:W-:Y:S01]  /*b2c0*/  HADD2.F32 R28, -RZ, R24.H1_H1 ;  /* 0x30000018ff1c7230 */ /* 0x000fe20000004100 */
[----:B------:R-:W-:Y:S01]  /*b2d0*/  F2FP.F16.E4M3.UNPACK_B R29, R4.H1 ;  /* 0x00000004ff1d723e */ /* 0x000fe200030006ff */
[----:B------:R-:W-:-:S02]  /*b2e0*/  HADD2.F32 R42, -RZ, R40.H0_H0 ;  /* 0x20000028ff2a7230 */ /* 0x000fc40000004100 */
[C---:B------:R-:W-:Y:S01]  /*b2f0*/  FMUL.FTZ R45, R26.reuse, R41 ;  /* 0x000000291a2d7220 */ /* 0x040fe20000410000 */
[--C-:B------:R-:W-:Y:S02]  /*b300*/  HADD2.F32 R24, -RZ, R31.reuse.H0_H0 ;  /* 0x2000001fff187230 */ /* 0x100fe40000004100 */
[-C--:B------:R-:W-:Y:S01]  /*b310*/  FMUL.FTZ R26, R26, R33.reuse ;  /* 0x000000211a1a7220 */ /* 0x080fe20000410000 */
[----:B------:R-:W-:Y:S01]  /*b320*/  HADD2.F32 R38, -RZ, R32.H0_H0 ;  /* 0x20000020ff267230 */ /* 0x000fe20000004100 */
[----:B------:R-:W-:Y:S01]  /*b330*/  F2FP.F16.E4M3.UNPACK_B R11, R4 ;  /* 0x00000004ff0b723e */ /* 0x000fe200020006ff */
[----:B------:R-:W-:Y:S02]  /*b340*/  HADD2.F32 R25, -RZ, R30.H0_H0 ;  /* 0x2000001eff197230 */ /* 0x000fe40000004100 */
[C---:B------:R-:W-:Y:S01]  /*b350*/  FMUL.FTZ R44, R24.reuse, R42 ;  /* 0x0000002a182c7220 */ /* 0x040fe20000410000 */
[----:B------:R-:W-:Y:S02]  /*b360*/  HADD2.F32 R31, -RZ, R31.H1_H1 ;  /* 0x3000001fff1f7230 */ /* 0x000fe40000004100 */
[-C--:B------:R-:W-:Y:S01]  /*b370*/  FMUL.FTZ R47, R24, R38.reuse ;  /* 0x00000026182f7220 */ /* 0x080fe20000410000 */
[C---:B------:R-:W-:Y:S01]  /*b380*/  FFMA.FTZ R24, R28.reuse, R33, -R45 ;  /* 0x000000211c187223 */ /* 0x040fe2000001082d */
[----:B------:R-:W-:Y:S01]  /*b390*/  FFMA.FTZ R28, R28, R41, R26 ;  /* 0x000000291c1c7223 */ /* 0x000fe2000001001a */
[C---:B------:R-:W-:Y:S01]  /*b3a0*/  FFMA.FTZ R26, R25.reuse, R38, -R44 ;  /* 0x00000026191a7223 */ /* 0x040fe2000001082c */
[----:B------:R-:W-:Y:S01]  /*b3b0*/  FFMA.FTZ R25, R25, R42, R47 ;  /* 0x0000002a19197223 */ /* 0x000fe2000001002f */
[----:B------:R-:W-:Y:S01]  /*b3c0*/  F2FP.F16.E4M3.UNPACK_B R42, R43.H1 ;  /* 0x0000002bff2a723e */ /* 0x000fe200030006ff */
[----:B------:R-:W-:Y:S01]  /*b3d0*/  HADD2.F32 R38, -RZ, R32.H1_H1 ;  /* 0x30000020ff267230 */ /* 0x000fe20000004100 */
[-C--:B------:R-:W-:Y:S01]  /*b3e0*/  F2FP.F16.E4M3.UNPACK_B R4, R6.reuse ;  /* 0x00000006ff04723e */ /* 0x080fe200020006ff */
        /* <DEDUP_REMOVED lines=8> */
[----:B------:R-:W-:Y:S02]  /*b470*/  HADD2.F32 R33, -RZ, R35.H0_H0 ;  /* 0x20000023ff217230 */ /* 0x000fe40000004100 */
[CC--:B------:R-:W-:Y:S01]  /*b480*/  FMUL.FTZ R46, R32.reuse, R43.reuse ;  /* 0x0000002b202e7220 */ /* 0x0c0fe20000410000 */
[----:B------:R-:W-:Y:S02]  /*b490*/  HADD2.F32 R30, -RZ, R30.H1_H1 ;  /* 0x3000001eff1e7230 */ /* 0x000fe40000004100 */
[----:B------:R-:W-:Y:S01]  /*b4a0*/  FMUL.FTZ R48, R32, R40 ;  /* 0x0000002820307220 */ /* 0x000fe20000410000 */
[----:B------:R-:W-:Y:S01]  /*b4b0*/  F2FP.F16.E4M3.UNPACK_B R14, R14.H1 ;  /* 0x0000000eff0e723e */ /* 0x000fe200030006ff */
[C---:B------:R-:W-:Y:S01]  /*b4c0*/  FFMA.FTZ R32, R33.reuse, R40, -R46 ;  /* 0x0000002821207223 */ /* 0x040fe2000001082e */
[----:B------:R-:W-:Y:S01]  /*b4d0*/  F2FP.F16.E4M3.UNPACK_B R40, R20.H1 ;  /* 0x00000014ff28723e */ /* 0x000fe200030006ff */
[----:B------:R-:W-:Y:S01]  /*b4e0*/  FFMA.FTZ R33, R33, R43, R48 ;  /* 0x0000002b21217223 */ /* 0x000fe20000010030 */
[----:B------:R-:W-:Y:S01]  /*b4f0*/  F2FP.F16.E4M3.UNPACK_B R43, R21.H1 ;  /* 0x00000015ff2b723e */ /* 0x000fe200030006ff */
[C---:B------:R-:W-:Y:S01]  /*b500*/  FFMA.FTZ R31, R30.reuse, R38, -R45 ;  /* 0x000000261e1f7223 */ /* 0x040fe2000001082d */
[----:B------:R-:W-:Y:S01]  /*b510*/  FFMA.FTZ R30, R30, R41, R44 ;  /* 0x000000291e1e7223 */ /* 0x000fe2000001002c */
[----:B------:R-:W-:Y:S01]  /*b520*/  HADD2.F32 R41, -RZ, R39.H1_H1 ;  /* 0x30000027ff297230 */ /* 0x000fe20000004100 */
[----:B------:R-:W-:Y:S01]  /*b530*/  F2FP.SATFINITE.E4M3.F32.PACK_AB_MERGE_C R13, R24, R13, RZ ;  /* 0x0000000d180d723e */ /* 0x000fe200048070ff */
[----:B------:R-:W-:Y:S01]  /*b540*/  HADD2.F32 R45, -RZ, R42.H1_H1 ;  /* 0x3000002aff2d7230 */ /* 0x000fe20000004100 */
[----:B------:R-:W-:Y:S01]  /*b550*/  F2FP.SATFINITE.E4M3.F32.PACK_AB_MERGE_C R15, R28, R15, RZ ;  /* 0x0000000f1c0f723e */ /* 0x000fe200048070ff */
[----:B------:R-:W-:Y:S01]  /*b560*/  HADD2.F32 R38, -RZ, R35.H1_H1 ;  /* 0x30000023ff267230 */ /* 0x000fe20000004100 */
[----:B------:R-:W-:Y:S01]  /*b570*/  F2FP.SATFINITE.E4M3.F32.PACK_AB_MERGE_C R5, R12, R5, R13 ;  /* 0x000000050c05723e */ /* 0x000fe2000480700d */
[----:B------:R-:W-:Y:S01]  /*b580*/  HADD2.F32 R39, -RZ, R37.H1_H1 ;  /* 0x30000025ff277230 */ /* 0x000fe20000004100 */
[----:B------:R-:W-:Y:S01]  /*b590*/  F2FP.SATFINITE.E4M3.F32.PACK_AB_MERGE_C R9, R10, R9, R15 ;  /* 0x000000090a09723e */ /* 0x000fe2000480700f */
[----:B------:R-:W-:-:S02]  /*b5a0*/  HADD2.F32 R44, -RZ, R43.H0_H0 ;  /* 0x2000002bff2c7230 */ /* 0x000fc40000004100 */
[----:B------:R-:W-:Y:S02]  /*b5b0*/  HADD2.F32 R35, -RZ, R34.H0_H0 ;  /* 0x20000022ff237230 */ /* 0x000fe40000004100 */
[C---:B------:R-:W-:Y:S01]  /*b5c0*/  FMUL.FTZ R47, R39.reuse, R45 ;  /* 0x0000002d272f7220 */ /* 0x040fe20000410000 */
[----:B------:R-:W-:Y:S02]  /*b5d0*/  HADD2.F32 R42, -RZ, R40.H0_H0 ;  /* 0x20000028ff2a7230 */ /* 0x000fe40000004100 */
[----:B------:R-:W-:Y:S01]  /*b5e0*/  FMUL.FTZ R48, R39, R41 ;  /* 0x0000002927307220 */ /* 0x000fe20000410000 */
        /* <DEDUP_REMOVED lines=8> */
[C---:B------:R-:W-:Y:S01]  /*b670*/  FFMA.FTZ R35, R38.reuse, R41, -R47 ;  /* 0x0000002926237223 */ /* 0x040fe2000001082f */
[----:B------:R-:W-:Y:S01]  /*b680*/  FFMA.FTZ R52, R38, R45, R48 ;  /* 0x0000002d26347223 */ /* 0x000fe20000010030 */
[----:B------:R-:W-:Y:S01]  /*b690*/  F2FP.F16.E4M3.UNPACK_B R37, R20 ;  /* 0x00000014ff25723e */ /* 0x000fe200020006ff */
[----:B------:R-:W-:Y:S01]  /*b6a0*/  HADD2.F32 R29, -RZ, R29.H1_H1 ;  /* 0x3000001dff1d7230 */ /* 0x000fe20000004100 */
[----:B------:R-:W-:Y:S01]  /*b6b0*/  F2FP.F16.E4M3.UNPACK_B R38, R21 ;  /* 0x00000015ff26723e */ /* 0x000fe200020006ff */
[C---:B------:R-:W-:Y:S01]  /*b6c0*/  FMUL.FTZ R20, R34.reuse, R43 ;  /* 0x0000002b22147220 */ /* 0x040fe20000410000 */
[----:B------:R-:W-:Y:S01]  /*b6d0*/  FMUL.FTZ R34, R34, R40 ;  /* 0x0000002822227220 */ /* 0x000fe20000410000 */
[----:B------:R-:W-:-:S02]  /*b6e0*/  HADD2.F32 R21, -RZ, R27.H0_H0 ;  /* 0x2000001bff157230 */ /* 0x000fc40000004100 */
[--C-:B------:R-:W-:Y:S02]  /*b6f0*/  HADD2.F32 R39, -RZ, R38.reuse.H0_H0 ;  /* 0x20000026ff277230 */ /* 0x100fe40000004100 */
        /* <DEDUP_REMOVED lines=66> */
.L_x_1219:
[----:B------:R-:W-:Y:S05]  /*bb20*/  BSYNC B0 ;  /* 0x0000000000007941 */ /* 0x000fea0003800000 */
.L_x_1212:
        /* <DEDUP_REMOVED lines=8> */
.L_x_1209:
[----:B0-2---:R-:W-:Y:S01]  /*bbb0*/  IMAD.U32 R0, RZ, RZ, UR38 ;  /* 0x00000026ff007e24 */ /* 0x005fe2000f8e00ff */
[----:B------:R-:W-:-:S04]  /*bbc0*/  LOP3.LUT R22, R22, 0xfffffffe, RZ, 0xc0, !PT ;  /* 0xfffffffe16167812 */ /* 0x000fc800078ec0ff */
[----:B------:R-:W-:-:S13]  /*bbd0*/  ISETP.NE.AND P0, PT, R0, 0x3, PT ;  /* 0x000000030000780c */ /* 0x000fda0003f05270 */
[----:B------:R-:W-:Y:S01]  /*bbe0*/  @P0 LOP3.LUT R22, R22, 0x1, RZ, 0xfc, !PT ;  /* 0x0000000116160812 */ /* 0x000fe200078efcff */
[----:B------:R-:W-:Y:S06]  /*bbf0*/  @!P0 BRA `(.L_x_1231) ;  /* 0x0000000000048947 */ /* 0x000fec0003800000 */
[----:B------:R-:W-:Y:S01]  /*bc00*/  BPT.TRAP 0x1 ;  /* 0x000000040000795c */ /* 0x000fe20000300000 */
.L_x_1231:
[----:B-1----:R-:W-:Y:S01]  /*bc10*/  IMAD R3, R17, 0x8, R16 ;  /* 0x0000000811037824 */ /* 0x002fe200078e0210 */
[----:B------:R-:W-:-:S04]  /*bc20*/  SHF.L.U32 R0, R19, 0x1f, RZ ;  /* 0x0000001f13007819 */ /* 0x000fc800000006ff */
[----:B------:R0:W1:Y:S01]  /*bc30*/  SYNCS.PHASECHK.TRANS64.TRYWAIT P1, [R3+URZ+0x19c30], R0 ;  /* 0x019c3000030075a7 */ /* 0x000062000802017f */
[----:B------:R-:W-:Y:S05]  /*bc40*/  @!P0 BRA `(.L_x_1232) ;  /* 0x0000000000048947 */ /* 0x000fea0003800000 */
[----:B------:R-:W-:Y:S01]  /*bc50*/  BPT.TRAP 0x1 ;  /* 0x000000040000795c */ /* 0x000fe20000300000 */
.L_x_1232:
[----:B---3-5:R-:W2:Y:S02]  /*bc60*/  S2R R4, SR_TID.X ;  /* 0x0000000000047919 */ /* 0x028ea40000002100 */
[----:B--2---:R-:W-:-:S04]  /*bc70*/  LOP3.LUT R4, R4, 0x7f, RZ, 0xc0, !PT ;  /* 0x0000007f04047812 */ /* 0x004fc800078ec0ff */
[----:B------:R-:W-:Y:S01]  /*bc80*/  ISETP.NE.AND P0, PT, R4, RZ, PT ;  /* 0x000000ff0400720c */ /* 0x000fe20003f05270 */
[----:B-1----:R-:W-:-:S12]  /*bc90*/  @P1 BRA `(.L_x_1233) ;  /* 0x0000000000081947 */ /* 0x002fd80003800000 */
[----:B------:R-:W1:Y:S02]  /*bca0*/  SYNCS.PHASECHK.TRANS64.TRYWAIT P1, [R3+URZ+0x19c30], R0 ;  /* 0x019c3000030075a7 */ /* 0x000e64000802017f */
[----:B-1----:R-:W-:Y:S05]  /*bcb0*/  @!P1 BRA `(.L_x_1234) ;  /* 0x0000017400909947 */ /* 0x002fea0003800000 */
.L_x_1233:
[----:B------:R-:W-:Y:S05]  /*bcc0*/  WARPSYNC.ALL ;  /* 0x0000000000007948 */ /* 0x000fea0003800000 */
[----:B01----:R-:W-:Y:S01]  /*bcd0*/  VIADD R0, R16, 0x13800 ;  /* 0x0001380010007836 */ /* 0x003fe20000000000 */
[----:B------:R-:W-:Y:S01]  /*bce0*/  LOP3.LUT R6, R36, 0x10000, RZ, 0xfc, !PT ;  /* 0x0001000024067812 */ /* 0x000fe200078efcff */
[----:B------:R-:W-:Y:S01]  /*bcf0*/  IMAD.MOV.U32 R7, RZ, RZ, -0x3ffffff0 ;  /* 0xc0000010ff077424 */ /* 0x000fe200078e00ff */
[----:B------:R-:W0:Y:S01]  /*bd00*/  LDC R97, c[0x0][0x448] ;  /* 0x00011200ff617b82 */ /* 0x000e220000000800 */
[----:B------:R-:W-:Y:S01]  /*bd10*/  IMAD.MOV.U32 R5, RZ, RZ, -0x3ffffff0 ;  /* 0xc0000010ff057424 */ /* 0x000fe200078e00ff */
[----:B------:R-:W-:Y:S01]  /*bd20*/  SHF.R.U32.HI R0, RZ, 0x4, R0 ;  /* 0x00000004ff007819 */ /* 0x000fe20000011600 */
[----:B------:R-:W-:-:S02]  /*bd30*/  IMAD.MOV.U32 R11, RZ, RZ, -0x3ffffff0 ;  /* 0xc0000010ff0b7424 */ /* 0x000fc400078e00ff */
[----:B------:R-:W-:Y:S01]  /*bd40*/  IMAD.MOV.U32 R9, RZ, RZ, -0x3ffffff0 ;  /* 0xc0000010ff097424 */ /* 0x000fe200078e00ff */
[----:B------:R-:W-:Y:S02]  /*bd50*/  LOP3.LUT R0, R0, 0x3fff, RZ, 0xc0, !PT ;  /* 0x00003fff00007812 */ /* 0x000fe400078ec0ff */
[----:B------:R-:W-:Y:S01]  /*bd60*/  LOP3.LUT R22, R22, 0xffffffbf, RZ, 0xc0, !PT ;  /* 0xffffffbf16167812 */ /* 0x000fe200078ec0ff */
[----:B------:R-:W-:Y:S01]  /*bd70*/  @!P0 VIADD R3, R3, 0x19c40 ;  /* 0x00019c4003038836 */ /* 0x000fe20000000000 */
[----:B------:R-:W-:Y:S01]  /*bd80*/  LOP3.LUT R4, R0, 0x10000, RZ, 0xfc, !PT ;  /* 0x0001000000047812 */ /* 0x000fe200078efcff */
[----:B------:R-:W-:-:S04]  /*bd90*/  ULDC UR36, c[0x0][0x9dc] ;  /* 0x0002770000247ab9 */ /* 0x000fc80000000800 */
[----:B------:R1:W-:Y:S01]  /*bda0*/  STL [R1+0x14], R4 ;  /* 0x0000140401007387 */ /* 0x0003e20000100800 */
[----:B------:R-:W-:Y:S02]  /*bdb0*/  R2UR UR4, R6 ;  /* 0x00000000060472ca */ /* 0x000fe400000e0000 */
[----:B------:R-:W-:Y:S01]  /*bdc0*/  R2UR UR5, R7 ;  /* 0x00000000070572ca */ /* 0x000fe200000e0000 */
[----:B------:R-:W-:Y:S01]  /*bdd0*/  WARPGROUP.ARRIVE ;  /* 0x00000000000079c5 */ /* 0x000fe20000000000 */
[----:B------:R-:W-:Y:S01]  /*bde0*/  R2UR UR7, R5 ;  /* 0x00000000050772ca */ /* 0x000fe200000e0000 */
[----:B----4-:R-:W2:Y:S01]  /*bdf0*/  LDL R14, [R1+0x30] ;  /* 0x00003000010e7983 */ /* 0x010ea20000100800 */
[----:B-1----:R-:W-:-:S03]  /*be00*/  IMAD R4, R17, 0x300, R4 ;  /* 0x0000030011047824 */ /* 0x002fc600078e0204 */
[----:B------:R-:W2:Y:S02]  /*be10*/  LDL R95, [R1+0x10] ;  /* 0x00001000015f7983 */ /* 0x000ea40000100800 */
[----:B------:R-:W-:Y:S02]  /*be20*/  R2UR UR6, R4 ;  /* 0x00000000040672ca */ /* 0x000fe400000e0000 */
[----:B------:R-:W3:Y:S11]  /*be30*/  LDL R99, [R1] ;  /* 0x0000000001637983 */ /* 0x000ef60000100800 */
[----:B------:R-:W-:Y:S01]  /*be40*/  QGMMA.64x128x32.F32.E4M3.E4M3 R24, gdesc[UR4], RZ, !UPT, gsb0 ;  /* 0x01e00000041879f3 */ /* 0x000fe2000c0008ff */
[----:B------:R-:W-:-:S02]  /*be50*/  VIADD R10, R6, 0x180 ;  /* 0x00000180060a7836 */ /* 0x000fc40000000000 */
[----:B------:R-:W-:Y:S01]  /*be60*/  VIADD R8, R4, 0x100 ;  /* 0x0000010004087836 */ /* 0x000fe20000000000 */
[----:B------:R-:W-:Y:S02]  /*be70*/  R2UR UR5, R11 ;  /* 0x000000000b0572ca */ /* 0x000fe400000e0000 */
[----:B------:R-:W-:Y:S02]  /*be80*/  R2UR UR4, R10 ;  /* 0x000000000a0472ca */ /* 0x000fe400000e0000 */
[----:B------:R-:W-:Y:S02]  /*be90*/  R2UR UR6, R8 ;  /* 0x00000000080672ca */ /* 0x000fe400000e0000 */
[----:B------:R-:W-:Y:S01]  /*bea0*/  R2UR UR7, R9 ;  /* 0x00000000090772ca */ /* 0x000fe200000e0000 */
[----:B------:R-:W-:Y:S02]  /*beb0*/  VIADD R8, R6, 0x300 ;  /* 0x0000030006087836 */ /* 0x000fe40000000000 */
[----:B------:R-:W-:-:S02]  /*bec0*/  VIADD R4, R4, 0x200 ;  /* 0x0000020004047836 */ /* 0x000fc40000000000 */
[----:B------:R-:W-:Y:S02]  /*bed0*/  IMAD.MOV.U32 R9, RZ, RZ, -0x3ffffff0 ;  /* 0xc0000010ff097424 */ /* 0x000fe400078e00ff */
[----:B------:R-:W-:Y:S01]  /*bee0*/  IMAD.MOV.U32 R5, RZ, RZ, -0x3ffffff0 ;  /* 0xc0000010ff057424 */ /* 0x000fe200078e00ff */
[----:B------:R-:W-:Y:S02]  /*bef0*/  WARPGROUP.DEPBAR.LE gsb0, 0x0 ;  /* 0x00008000000079c5 */ /* 0x000fe40000010000 */
[----:B------:R-:W-:-:S06]  /*bf00*/  WARPGROUP.ARRIVE ;  /* 0x00000000000079c5 */ /* 0x000fcc0000000000 */
[----:B------:R-:W-:Y:S01]  /*bf10*/  QGMMA.64x128x32.F32.E4M3.E4M3 R24, gdesc[UR4], R24, gsb0 ;  /* 0x01e00000041879f3 */ /* 0x000fe20008000818 */
[----:B------:R-:W-:Y:S02]  /*bf20*/  R2UR UR4, R8 ;  /* 0x00000000080472ca */ /* 0x000fe400000e0000 */
[----:B------:R-:W-:Y:S02]  /*bf30*/  R2UR UR5, R9 ;  /* 0x00000000090572ca */ /* 0x000fe400000e0000 */
[----:B------:R-:W-:Y:S02]  /*bf40*/  R2UR UR6, R4 ;  /* 0x00000000040672ca */ /* 0x000fe400000e0000 */
[----:B------:R-:W-:Y:S02]  /*bf50*/  R2UR UR7, R5 ;  /* 0x00000000050772ca */ /* 0x000fe400000e0000 */
[----:B0-----:R-:W-:-:S13]  /*bf60*/  ISETP.NE.AND P1, PT, R97, 0x1, PT ;  /* 0x000000016100780c */ /* 0x001fda0003f25270 */
[----:B------:R-:W0:Y:S08]  /*bf70*/  @P1 LDC R5, c[0x0][0x44c] ;  /* 0x00011300ff051b82 */ /* 0x000e300000000800 */
[----:B------:R-:W1:Y:S01]  /*bf80*/  @P1 LDC R15, c[0x0][0x450] ;  /* 0x00011400ff0f1b82 */ /* 0x000e620000000800 */
[----:B------:R-:W-:Y:S02]  /*bf90*/  WARPGROUP.DEPBAR.LE gsb0, 0x0 ;  /* 0x00008000000079c5 */ /* 0x000fe40000010000 */
[----:B------:R-:W-:-:S06]  /*bfa0*/  WARPGROUP.ARRIVE ;  /* 0x00000000000079c5 */ /* 0x000fcc0000000000 */
[----:B------:R-:W-:Y:S01]  /*bfb0*/  QGMMA.64x128x32.F32.E4M3.E4M3 R24, gdesc[UR4], R24, gsb0 ;  /* 0x01e00000041879f3 */ /* 0x000fe20008000818 */
[----:B------:R-:W-:Y:S01]  /*bfc0*/  @P1 LOP3.LUT R22, R22, 0x40, RZ, 0xfc, !PT ;  /* 0x0000004016161812 */ /* 0x000fe200078efcff */
[----:B------:R-:W-:-:S03]  /*bfd0*/  ULOP3.LUT UR36, URZ, UR36, URZ, 0x33, !UPT ;  /* 0x000000243f247292 */ /* 0x000fc6000f8e333f */
[----:B------:R-:W-:Y:S01]  /*bfe0*/  LOP3.LUT R22, R22, 0xffffffdf, RZ, 0xc0, !PT ;  /* 0xffffffdf16167812 */ /* 0x000fe200078ec0ff */
[----:B------:R-:W-:Y:S02]  /*bff0*/  WARPGROUP.DEPBAR.LE gsb0, 0x0 ;  /* 0x00008000000079c5 */ /* 0x000fe40000010000 */
        /* <DEDUP_REMOVED lines=13> */
[----:B--2---:R-:W-:-:S04]  /*c0d0*/  IMAD.IADD R80, R14, 0x1, R95 ;  /* 0x000000010e507824 */ /* 0x004fc800078e025f */
[----:B0-----:R-:W-:-:S04]  /*c0e0*/  @P1 IMAD.HI.U32 R4, R80, R5, RZ ;  /* 0x0000000550041227 */ /* 0x001fc800078e00ff */
[C---:B------:R-:W-:Y:S01]  /*c0f0*/  FMUL.FTZ R13, R2.reuse, R24 ;  /* 0x00000018020d7220 */ /* 0x040fe20000410000 */
[----:B-1----:R-:W-:Y:S02]  /*c100*/  @P1 SHF.R.U32.HI R80, RZ, R15, R4 ;  /* 0x0000000fff501219 */ /* 0x002fe40000011604 */
[----:B------:R-:W0:Y:S01]  /*c110*/  LDC.64 R14, c[0x0][0x9e0] ;  /* 0x00027800ff0e7b82 */ /* 0x000e220000000a00 */
        /* <DEDUP_REMOVED lines=19> */
[----:B------:R-:W-:-:S02]  /*c250*/  IMAD.MOV.U32 R5, RZ, RZ, -0x80 ;  /* 0xffffff80ff057424 */ /* 0x000fc400078e00ff */
        /* <DEDUP_REMOVED lines=12> */
[----:B------:R-:W1:Y:S01]  /*c320*/  SHFL.IDX PT, R94, R80, RZ, 0x1c1f ;  /* 0x001c1fff505e7589 */ /* 0x000e6200000e0000 */
[C---:B------:R-:W-:Y:S01]  /*c330*/  FMUL.FTZ R53, R2.reuse, R56 ;  /* 0x0000003802357220 */ /* 0x040fe20000410000 */
[C---:B------:R-:W-:Y:S01]  /*c340*/  FMUL.FTZ R54, R2.reuse, R57 ;  /* 0x0000003902367220 */ /* 0x040fe20000410000 */
[----:B------:R-:W-:Y:S01]  /*c350*/  FMUL.FTZ R52, R2, R59 ;  /* 0x0000003b02347220 */ /* 0x000fe20000410000 */
[----:B------:R-:W-:-:S02]  /*c360*/  IMAD R84, R88, R5, 0x80 ;  /* 0x0000008058547424 */ /* 0x000fc400078e0205 */
        /* <DEDUP_REMOVED lines=16> */
[----:B------:R-:W-:Y:S01]  /*c470*/  FMUL.FTZ R86, R2, R86 ;  /* 0x0000005602567220 */ /* 0x000fe20000410000 */
[----:B---3--:R-:W-:Y:S01]  /*c480*/  IMAD R5, R99, -0x2, R5 ;  /* 0xfffffffe63057824 */ /* 0x008fe200078e0205 */
[----:B0-----:R-:W-:Y:S01]  /*c490*/  ISETP.GE.AND P1, PT, R15, 0x1, PT ;  /* 0x000000010f00780c */ /* 0x001fe20003f26270 */
[----:B------:R-:W0:Y:S01]  /*c4a0*/  MUFU.TANH R13, R13 ;  /* 0x0000000d000d7308 */ /* 0x000e220000002400 */
[----:B------:R-:W-:Y:S01]  /*c4b0*/  @!P0 PRMT R4, RZ, 0x654, R3 ;  /* 0x00000654ff048816 */ /* 0x000fe20000000003 */
[----:B------:R-:W-:Y:S01]  /*c4c0*/  IMAD.IADD R92, R157, 0x1, R84 ;  /* 0x000000019d5c7824 */ /* 0x000fe200078e0254 */
[----:B------:R-:W-:Y:S02]  /*c4d0*/  IADD3 R5, -R156, R5, R157 ;  /* 0x000000059c057210 */ /* 0x000fe40007ffe19d */
[----:B------:R2:W-:Y:S03]  /*c4e0*/  @!P0 SYNCS.ARRIVE.TRANS64.RED.A1T0 RZ, [R4+URZ], RZ ;  /* 0x000000ff04ff89a7 */ /* 0x0005e6000810043f */
[----:B------:R-:W3:Y:S01]  /*c4f0*/  MUFU.TANH R20, R20 ;  /* 0x0000001400147308 */ /* 0x000ee20000002400 */
[----:B------:R-:W-:-:S07]  /*c500*/  IMAD R92, R99, -0x2, R92 ;  /* 0xfffffffe635c7824 */ /* 0x000fce00078e025c */
[----:B------:R-:W4:Y:S01]  /*c510*/  MUFU.TANH R0, R0 ;  /* 0x0000000000007308 */ /* 0x000f220000002400 */
[----:B------:R-:W-:-:S07]  /*c520*/  IMAD.IADD R87, R5, 0x1, R14 ;  /* 0x0000000105577824 */ /* 0x000fce00078e020e */
        /* <DEDUP_REMOVED lines=59> */
[----:B------:R2:W0:Y:S08]  /*c8e0*/  MUFU.TANH R3, R86 ;  /* 0x0000005600037308 */ /* 0x0004300000002400 */
[----:B------:R-:W0:Y:S01]  /*c8f0*/  MUFU.TANH R79, R79 ;  /* 0x0000004f004f7308 */ /* 0x000e220000002400 */
[----:B------:R-:W-:Y:S01]  /*c900*/  VIADD R91, R5, UR36 ;  /* 0x00000024055b7c36 */ /* 0x000fe20008000000 */
[----:B------:R-:W-:-:S02]  /*c910*/  @P1 LOP3.LUT R22, R22, 0x20, RZ, 0xfc, !PT ;  /* 0x0000002016161812 */ /* 0x000fc400078efcff */
[----:B------:R-:W-:Y:S01]  /*c920*/  LEA R82, R88, 0xffffff80, 0x7 ;  /* 0xffffff8058527811 */ /* 0x000fe200078e38ff */
[----:B-1----:R-:W-:Y:S01]  /*c930*/  IMAD.IADD R85, R91, 0x1, R94 ;  /* 0x000000015b557824 */ /* 0x002fe200078e025e */
[----:B------:R-:W-:Y:S01]  /*c940*/  VIADDMNMX R90, R94, R87, R92, PT ;  /* 0x000000575e5a7246 */ /* 0x000fe2000380015c */
[----:B--234-:R-:W-:Y:S06]  /*c950*/  @!P1 BRA `(.L_x_1235) ;  /* 0x0000000000509947 */ /* 0x01cfec0003800000 */
[----:B------:R-:W-:Y:S01]  /*c960*/  IADD3 R93, -R156, R157, R94 ;  /* 0x0000009d9c5d7210 */ /* 0x000fe20007ffe15e */
[----:B------:R-:W-:Y:S03]  /*c970*/  BSSY B0, `(.L_x_1236) ;  /* 0x000000e000007945 */ /* 0x000fe60003800000 */
[----:B------:R-:W-:-:S13]  /*c980*/  ISETP.GT.AND P1, PT, R93, -0x1, PT ;  /* 0xffffffff5d00780c */ /* 0x000fda0003f24270 */
        /* <DEDUP_REMOVED lines=8> */
.L_x_1237:
[----:B------:R-:W-:-:S13]  /*ca10*/  ISETP.NE.AND P1, PT, R15, 0x1, PT ;  /* 0x000000010f00780c */ /* 0x000fda0003f25270 */
[----:B------:R-:W1:Y:S02]  /*ca20*/  @P1 LDC.64 R4, c[0x0][0x9e8] ;  /* 0x00027a00ff041b82 */ /* 0x000e640000000a00 */
[----:B-1----:R-:W-:-:S05]  /*ca30*/  @P1 IMAD.HI.U32 R4, R93, R4, RZ ;  /* 0x000000045d041227 */ /* 0x002fca00078e00ff */
[----:B------:R-:W-:-:S07]  /*ca40*/  @P1 SHF.R.U32.HI R93, RZ, R5, R4 ;  /* 0x00000005ff5d1219 */ /* 0x000fce0000011604 */
.L_x_1238:
[----:B------:R-:W-:Y:S05]  /*ca50*/  BSYNC B0 ;  /* 0x0000000000007941 */ /* 0x000fea0003800000 */
.L_x_1236:
[----:B------:R-:W-:-:S04]  /*ca60*/  IMAD R93, R93, R15, -R82 ;  /* 0x0000000f5d5d7224 */ /* 0x000fc800078e0a52 */
[----:B------:R-:W-:-:S05]  /*ca70*/  IMAD R4, R99, -0x2, R93 ;  /* 0xfffffffe63047824 */ /* 0x000fca00078e025d */
[----:B------:R-:W-:Y:S02]  /*ca80*/  VIMNMX R85, R85, R4, !PT ;  /* 0x0000000455557248 */ /* 0x000fe40007fe0100 */
[----:B------:R-:W-:-:S07]  /*ca90*/  VIADDMNMX R90, R4, R15, R90, PT ;  /* 0x0000000f045a7246 */ /* 0x000fce000380015a */
.L_x_1235:
[C---:B------:R-:W-:Y:S01]  /*caa0*/  ISETP.GE.AND P1, PT, R84.reuse, 0x2, PT ;  /* 0x000000025400780c */ /* 0x040fe20003f26270 */
[----:B------:R-:W1:Y:S01]  /*cab0*/  SHFL.IDX PT, R80, R80, 0x1, 0x1c1f ;  /* 0x003c1f0050507f89 */ /* 0x000e6200000e0000 */
[C---:B------:R-:W-:Y:S02]  /*cac0*/  ISETP.GE.AND P5, PT, R84.reuse, 0x9, PT ;  /* 0x000000095400780c */ /* 0x040fe40003fa6270 */
[----:B------:R-:W-:Y:S02]  /*cad0*/  ISETP.GT.AND P2, PT, R85, 0x1, !P1 ;  /* 0x000000015500780c */ /* 0x000fe40004f44270 */
[----:B------:R-:W-:Y:S02]  /*cae0*/  ISETP.GE.AND P3, PT, R84, 0xa, PT ;  /* 0x0000000a5400780c */ /* 0x000fe40003f66270 */
[----:B------:R-:W-:Y:S02]  /*caf0*/  ISETP.LT.OR P2, PT, R90, 0x2, P2 ;  /* 0x000000025a00780c */ /* 0x000fe40001741670 */
[----:B------:R-:W-:-:S02]  /*cb00*/  LOP3.LUT R22, R22, 0xf7ffffff, RZ, 0xc0, !PT ;  /* 0xf7ffffff16167812 */ /* 0x000fc400078ec0ff */
[----:B------:R-:W-:Y:S02]  /*cb10*/  FSEL R20, R20, -INF , !P2 ;  /* 0xff80000014147808 */ /* 0x000fe40005000000 */
[----:B------:R-:W-:Y:S02]  /*cb20*/  ISETP.GT.AND P2, PT, R85, 0x8, !P5 ;  /* 0x000000085500780c */ /* 0x000fe40006f44270 */
[----:B------:R-:W-:Y:S02]  /*cb30*/  ISETP.GE.AND P6, PT, R84, 0x71, PT ;  /* 0x000000715400780c */ /* 0x000fe40003fc6270 */
[----:B------:R-:W-:Y:S02]  /*cb40*/  ISETP.LT.OR P2, PT, R90, 0x9, P2 ;  /* 0x000000095a00780c */ /* 0x000fe40001741670 */
[----:B------:R-:W-:Y:S02]  /*cb50*/  @P3 LOP3.LUT R22, R22, 0x8000000, RZ, 0xfc, !PT ;  /* 0x0800000016163812 */ /* 0x000fe400078efcff */
[----:B0-----:R-:W-:-:S02]  /*cb60*/  FSEL R86, R25, -INF , !P2 ;  /* 0xff80000019567808 */ /* 0x001fc40005000000 */
[----:B------:R-:W-:Y:S01]  /*cb70*/  ISETP.GT.AND P2, PT, R85, 0x9, !P3 ;  /* 0x000000095500780c */ /* 0x000fe20005f44270 */
[----:B-1----:R-:W-:Y:S01]  /*cb80*/  IMAD.IADD R91, R91, 0x1, R80 ;  /* 0x000000015b5b7824 */ /* 0x002fe200078e0250 */
[----:B------:R-:W-:Y:S02]  /*cb90*/  ISETP.GE.AND P3, PT, R84, 0x11, PT ;  /* 0x000000115400780c */ /* 0x000fe40003f66270 */
[----:B------:R-:W-:Y:S02]  /*cba0*/  ISETP.LT.OR P2, PT, R90, 0xa, P2 ;  /* 0x0000000a5a00780c */ /* 0x000fe40001741670 */
[----:B------:R-:W-:Y:S02]  /*cbb0*/  LOP3.LUT R22, R22, 0xfbffffff, RZ, 0xc0, !PT ;  /* 0xfbffffff16167812 */ /* 0x000fe400078ec0ff */
[----:B------:R-:W-:Y:S02]  /*cbc0*/  FSEL R26, R26, -INF , !P2 ;  /* 0xff8000001a1a7808 */ /* 0x000fe40005000000 */
[----:B------:R-:W-:-:S02]  /*cbd0*/  ISETP.GT.AND P2, PT, R85, 0x10, !P3 ;  /* 0x000000105500780c */ /* 0x000fc40005f44270 */
[----:B------:R-:W-:Y:S02]  /*cbe0*/  ISETP.GE.AND P4, PT, R84, 0x1, PT ;  /* 0x000000015400780c */ /* 0x000fe40003f86270 */
[----:B------:R-:W-:Y:S02]  /*cbf0*/  ISETP.LT.OR P2, PT, R90, 0x11, P2 ;  /* 0x000000115a00780c */ /* 0x000fe40001741670 */
[----:B------:R-:W-:Y:S02]  /*cc00*/  @P3 LOP3.LUT R22, R22, 0x4000000, RZ, 0xfc, !PT ;  /* 0x0400000016163812 */ /* 0x000fe400078efcff */
[----:B------:R-:W-:Y:S02]  /*cc10*/  ISETP.GE.AND P3, PT, R84, 0x12, PT ;  /* 0x000000125400780c */ /* 0x000fe40003f66270 */
[----:B------:R-:W-:Y:S02]  /*cc20*/  LOP3.LUT R22, R22, 0xfdffffff, RZ, 0xc0, !PT ;  /* 0xfdffffff16167812 */ /* 0x000fe400078ec0ff */
[----:B------:R-:W-:-:S02]  /*cc30*/  FSEL R94, R29, -INF , !P2 ;  /* 0xff8000001d5e7808 */ /* 0x000fc40005000000 */
[----:B------:R-:W-:Y:S02]  /*cc40*/  ISETP.GT.AND P2, PT, R85, 0x11, !P3 ;  /* 0x000000115500780c */ /* 0x000fe40005f44270 */
[----:B------:R-:W-:Y:S02]  /*cc50*/  VIADDMNMX R92, R80, R87, R92, PT ;  /* 0x00000057505c7246 */ /* 0x000fe4000380015c */
        /* <DEDUP_REMOVED lines=134> */
[----:B------:R-:W-:Y:S02]  /*d4c0*/  ISETP.GT.AND P2, PT, R85, 0x70, !P6 ;  /* 0x000000705500780c */ /* 0x000fe40007744270 */
[----:B------:R-:W-:Y:S02]  /*d4d0*/  @P3 LOP3.LUT R22, R22, 0x2, RZ, 0xfc, !PT ;  /* 0x0000000216163812 */ /* 0x000fe400078efcff */
[----:B------:R-:W-:Y:S02]  /*d4e0*/  ISETP.LT.OR P2, PT, R90, 0x71, P2 ;  /* 0x000000715a00780c */ /* 0x000fe40001741670 */
[----:B------:R-:W-:Y:S02]  /*d4f0*/  ISETP.GE.AND P3, PT, R84, 0x72, PT ;  /* 0x000000725400780c */ /* 0x000fe40003f66270 */
[----:B------:R-:W-:-:S02]  /*d500*/  FSEL R120, R77, -INF , !P2 ;  /* 0xff8000004d787808 */ /* 0x000fc40005000000 */
        /* <DEDUP_REMOVED lines=10> */
[----:B------:R-:W-:-:S04]  /*d5b0*/  ISETP.GT.AND P3, PT, R85, RZ, !P4 ;  /* 0x000000ff5500720c */ /* 0x000fc80006764270 */
[----:B------:R-:W-:-:S04]  /*d5c0*/  ISETP.LT.OR P3, PT, R90, 0x1, P3 ;  /* 0x000000015a00780c */ /* 0x000fc80001f61670 */
[----:B------:R-:W-:Y:S02]  /*d5d0*/  FSEL R25, R13, -INF , !P3 ;  /* 0xff8000000d197808 */ /* 0x000fe40005800000 */
[----:B------:R-:W-:-:S13]  /*d5e0*/  ISETP.GE.AND P3, PT, R84, 0x7a, PT ;  /* 0x0000007a5400780c */ /* 0x000fda0003f66270 */
[----:B------:R-:W-:Y:S02]  /*d5f0*/  @P3 LOP3.LUT R22, R22, 0x20000000, RZ, 0xfc, !PT ;  /* 0x2000000016163812 */ /* 0x000fe400078efcff */
[----:B------:R-:W-:-:S04]  /*d600*/  ISETP.GT.AND P3, PT, R85, 0x79, !P3 ;  /* 0x000000795500780c */ /* 0x000fc80005f64270 */
[----:B------:R-:W-:-:S04]  /*d610*/  ISETP.LT.OR P3, PT, R90, 0x7a, P3 ;  /* 0x0000007a5a00780c */ /* 0x000fc80001f61670 */
[----:B------:R-:W-:Y:S02]  /*d620*/  FSEL R84, R83, -INF , !P3 ;  /* 0xff80000053547808 */ /* 0x000fe40005800000 */
[----:B------:R-:W-:-:S13]  /*d630*/  ISETP.GE.AND P3, PT, R15, 0x1, PT ;  /* 0x000000010f00780c */ /* 0x000fda0003f66270 */
[----:B------:R-:W-:Y:S05]  /*d640*/  @!P3 BRA `(.L_x_1239) ;  /* 0x000000000050b947 */ /* 0x000fea0003800000 */
[----:B------:R-:W-:Y:S01]  /*d650*/  IADD3 R13, -R156, R157, R80 ;  /* 0x0000009d9c0d7210 */ /* 0x000fe20007ffe150 */
[----:B------:R-:W-:Y:S03]  /*d660*/  BSSY B0, `(.L_x_1240) ;  /* 0x000000e000007945 */ /* 0x000fe60003800000 */
        /* <DEDUP_REMOVED lines=9> */
.L_x_1241:
[----:B------:R-:W-:-:S13]  /*d700*/  ISETP.NE.AND P3, PT, R15, 0x1, PT ;  /* 0x000000010f00780c */ /* 0x000fda0003f65270 */
[----:B------:R-:W0:Y:S02]  /*d710*/  @P3 LDC.64 R4, c[0x0][0x9e8] ;  /* 0x00027a00ff043b82 */ /* 0x000e240000000a00 */
[----:B0-----:R-:W-:-:S05]  /*d720*/  @P3 IMAD.HI.U32 R4, R13, R4, RZ ;  /* 0x000000040d043227 */ /* 0x001fca00078e00ff */
[----:B------:R-:W-:-:S07]  /*d730*/  @P3 SHF.R.U32.HI R13, RZ, R5, R4 ;  /* 0x00000005ff0d3219 */ /* 0x000fce0000011604 */
.L_x_1242:
[----:B------:R-:W-:Y:S05]  /*d740*/  BSYNC B0 ;  /* 0x0000000000007941 */ /* 0x000fea0003800000 */
.L_x_1240:
[----:B------:R-:W-:-:S04]  /*d750*/  IMAD R13, R13, R15, -R82 ;  /* 0x0000000f0d0d7224 */ /* 0x000fc800078e0a52 */
[----:B------:R-:W-:-:S05]  /*d760*/  IMAD R4, R99, -0x2, R13 ;  /* 0xfffffffe63047824 */ /* 0x000fca00078e020d */
[----:B------:R-:W-:Y:S02]  /*d770*/  VIMNMX R91, R91, R4, !PT ;  /* 0x000000045b5b7248 */ /* 0x000fe40007fe0100 */
[----:B------:R-:W-:-:S07]  /*d780*/  VIADDMNMX R92, R4, R15, R92, PT ;  /* 0x0000000f045c7246 */ /* 0x000fce000380015c */
.L_x_1239:
[C---:B------:R-:W-:Y:S01]  /*d790*/  ISETP.GT.AND P1, PT, R91.reuse, 0x1, !P1 ;  /* 0x000000015b00780c */ /* 0x040fe20004f24270 */
[----:B------:R-:W-:Y:S01]  /*d7a0*/  ULDC UR4, c[0x0][0x988] ;  /* 0x0002620000047ab9 */ /* 0x000fe20000000800 */
[----:B------:R-:W-:Y:S01]  /*d7b0*/  ISETP.GT.AND P5, PT, R91, 0x8, !P5 ;  /* 0x000000085b00780c */ /* 0x000fe20006fa4270 */
[----:B------:R-:W-:Y:S01]  /*d7c0*/  IMAD.U32 R65, RZ, RZ, UR4 ;  /* 0x00000004ff417e24 */ /* 0x000fe2000f8e00ff */
[C---:B------:R-:W-:Y:S02]  /*d7d0*/  ISETP.LT.OR P1, PT, R92.reuse, 0x2, P1 ;  /* 0x000000025c00780c */ /* 0x040fe40000f21670 */
[----:B------:R-:W-:Y:S02]  /*d7e0*/  ISETP.LT.OR P5, PT, R92, 0x9, P5 ;  /* 0x000000095c00780c */ /* 0x000fe40002fa1670 */
[----:B------:R-:W-:Y:S02]  /*d7f0*/  FSEL R4, R12, -INF , !P1 ;  /* 0xff8000000c047808 */ /* 0x000fe40004800000 */
[----:B------:R-:W-:-:S02]  /*d800*/  LOP3.LUT P1, RZ, R22, 0x8000000, RZ, 0xc0, !PT ;  /* 0x0800000016ff7812 */ /* 0x000fc4000782c0ff */
[----:B------:R-:W-:Y:S02]  /*d810*/  FSEL R80, R21, -INF , !P5 ;  /* 0xff80000015507808 */ /* 0x000fe40006800000 */
[----:B------:R-:W-:Y:S02]  /*d820*/  ISETP.GT.AND P1, PT, R91, 0x9, !P1 ;  /* 0x000000095b00780c */ /* 0x000fe40004f24270 */
[----:B------:R-:W-:Y:S02]  /*d830*/  LOP3.LUT P5, RZ, R22, 0x4000000, RZ, 0xc0, !PT ;  /* 0x0400000016ff7812 */ /* 0x000fe400078ac0ff */
[----:B------:R-:W-:Y:S02]  /*d840*/  ISETP.LT.OR P1, PT, R92, 0xa, P1 ;  /* 0x0000000a5c00780c */ /* 0x000fe40000f21670 */
[----:B------:R-:W-:Y:S02]  /*d850*/  LOP3.LUT P3, RZ, R22, 0x2000000, RZ, 0xc0, !PT ;  /* 0x0200000016ff7812 */ /* 0x000fe4000786c0ff */
[----:B------:R-:W-:-:S02]  /*d860*/  FSEL R24, R24, -INF , !P1 ;  /* 0xff80000018187808 */ /* 0x000fc40004800000 */
[----:B------:R-:W-:Y:S02]  /*d870*/  ISETP.GT.AND P1, PT, R91, 0x10, !P5 ;  /* 0x000000105b00780c */ /* 0x000fe40006f24270 */
[----:B------:R-:W-:Y:S02]  /*d880*/  FMNMX.FTZ R5, R25, R20, !PT ;  /* 0x0000001419057209 */ /* 0x000fe40007810000 */
[----:B------:R-:W-:Y:S02]  /*d890*/  ISETP.LT.OR P1, PT, R92, 0x11, P1 ;  /* 0x000000115c00780c */ /* 0x000fe40000f21670 */
[----:B------:R-:W-:Y:S02]  /*d8a0*/  FMNMX.FTZ R5, R86, R5, !PT ;  /* 0x0000000556057209 */ /* 0x000fe40007810000 */
        /* <DEDUP_REMOVED lines=14> */
[----:B------:R-:W-:Y:S02]  /*d990*/  LOP3.LUT P5, RZ, R22, 0x8000, RZ, 0xc0, !PT ;  /* 0x0000800016ff7812 */ /* 0x000fe400078ac0ff */
[----:B------:R-:W-:Y:S02]  /*d9a0*/  ISETP.GT.AND P1, PT, R91, 0x19, !P1 ;  /* 0x000000195b00780c */ /* 0x000fe40004f24270 */
[----:B------:R-:W-:Y:S02]  /*d9b0*/  FMNMX.FTZ R5, R98, R5, !PT ;  /* 0x0000000562057209 */ /* 0x000fe40007810000 */
[----:B------:R-:W-:Y:S02]  /*d9c0*/  ISETP.LT.OR P1, PT, R92, 0x1a, P1 ;  /* 0x0000001a5c00780c */ /* 0x000fe40000f21670 */
[----:B------:R-:W-:Y:S02]  /*d9d0*/  FMNMX.FTZ R5, R38, R5, !PT ;  /* 0x0000000526057209 */ /* 0x000fe40007810000 */
[----:B------:R-:W-:-:S02]  /*d9e0*/  FSEL R32, R32, -INF , !P1 ;  /* 0xff80000020207808 */ /* 0x000fc40004800000 */
[C---:B------:R-:W-:Y:S02]  /*d9f0*/  LOP3.LUT P1, RZ, R22.reuse, 0x400000, RZ, 0xc0, !PT ;  /* 0x0040000016ff7812 */ /* 0x040fe4000782c0ff */
[----:B------:R-:W-:Y:S02]  /*da00*/  LOP3.LUT P3, RZ, R22, 0x4000, RZ, 0xc0, !PT ;  /* 0x0000400016ff7812 */ /* 0x000fe4000786c0ff */
        /* <DEDUP_REMOVED lines=27> */
[----:B------:R-:W-:-:S02]  /*dbc0*/  ISETP.GT.AND P4, PT, R91, RZ, !P4 ;  /* 0x000000ff5b00720c */ /* 0x000fc40006784270 */
[----:B------:R-:W-:Y:S02]  /*dbd0*/  ISETP.GT.AND P1, PT, R91, 0x30, !P1 ;  /* 0x000000305b00780c */ /* 0x000fe40004f24270 */
[----:B------:R-:W-:Y:S02]  /*dbe0*/  FMNMX.FTZ R5, R62, R5, !PT ;  /* 0x000000053e057209 */ /* 0x000fe40007810000 */
[C---:B------:R-:W-:Y:S02]  /*dbf0*/  ISETP.LT.OR P1, PT, R92.reuse, 0x31, P1 ;  /* 0x000000315c00780c */ /* 0x040fe40000f21670 */
[----:B------:R-:W-:Y:S02]  /*dc00*/  ISETP.LT.OR P4, PT, R92, 0x1, P4 ;  /* 0x000000015c00780c */ /* 0x000fe40002781670 */
[----:B------:R-:W-:Y:S02]  /*dc10*/  FSEL R128, R43, -INF , !P1 ;  /* 0xff8000002b807808 */ /* 0x000fe40004800000 */
[----:B------:R-:W-:-:S02]  /*dc20*/  LOP3.LUT P1, RZ, R22, 0x20000, RZ, 0xc0, !PT ;  /* 0x0002000016ff7812 */ /* 0x000fc4000782c0ff */
[----:B------:R-:W-:Y:S02]  /*dc30*/  FMNMX.FTZ R5, R112, R5, !PT ;  /* 0x0000000570057209 */ /* 0x000fe40007810000 */
[----:B------:R-:W-:Y:S02]  /*dc40*/  ISETP.GT.AND P1, PT, R91, 0x31, !P1 ;  /* 0x000000315b00780c */ /* 0x000fe40004f24270 */
[----:B------:R-:W-:Y:S02]  /*dc50*/  FSEL R0, R0, -INF , !P4 ;  /* 0xff80000000007808 */ /* 0x000fe40006000000 */
        /* <DEDUP_REMOVED lines=10> */
[----:B------:R-:W-:Y:S02]  /*dd00*/  ISETP.GT.AND P1, PT, R91, 0x39, !P5 ;  /* 0x000000395b00780c */ /* 0x000fe40006f24270 */
[----:B------:R-:W-:Y:S02]  /*dd10*/  FMNMX.FTZ R5, R70, R5, !PT ;  /* 0x0000000546057209 */ /* 0x000fe40007810000 */
[----:B------:R-:W-:Y:S02]  /*dd20*/  ISETP.LT.OR P1, PT, R92, 0x3a, P1 ;  /* 0x0000003a5c00780c */ /* 0x000fe40000f21670 */
[----:B------:R-:W-:Y:S02]  /*dd30*/  FMNMX.FTZ R29, R24, R29, !PT ;  /* 0x0000001d181d7209 */ /* 0x000fe40007810000 */
        /* <DEDUP_REMOVED lines=27> */
[----:B------:R-:W-:Y:S01]  /*def0*/  LOP3.LUT P1, RZ, R22, 0x400, RZ, 0xc0, !PT ;  /* 0x0000040016ff7812 */ /* 0x000fe2000782c0ff */
[----:B------:R-:W0:Y:S01]  /*df00*/  SHFL.BFLY PT, R5, R12, 0x2, 0x1f ;  /* 0x0c401f000c057f89 */ /* 0x000e2200000e0000 */
        /* <DEDUP_REMOVED lines=16> */
[----:B0-----:R-:W-:Y:S02]  /*e010*/  FMNMX.FTZ R21, R12, R5, !PT ;  /* 0x000000050c157209 */ /* 0x001fe40007810000 */
[----:B------:R-:W-:Y:S02]  /*e020*/  ISETP.LT.OR P1, PT, R92, 0x59, P1 ;  /* 0x000000595c00780c */ /* 0x000fe40000f21670 */
[----:B------:R-:W-:Y:S01]  /*e030*/  FMNMX.FTZ R35, R132, R35, !PT ;  /* 0x0000002384237209 */ /* 0x000fe20007810000 */
[----:B------:R-:W0:Y:S01]  /*e040*/  SHFL.BFLY PT, R144, R21, 0x1, 0x1f ;  /* 0x0c201f0015907f89 */ /* 0x000e2200000e0000 */
        /* <DEDUP_REMOVED lines=15> */
[C---:B------:R-:W-:Y:S02]  /*e140*/  LOP3.LUT P1, RZ, R22.reuse, 0x8, RZ, 0xc0, !PT ;  /* 0x0000000816ff7812 */ /* 0x040fe4000782c0ff */
[----:B------:R-:W-:Y:S02]  /*e150*/  LOP3.LUT P3, RZ, R22, 0x2, RZ, 0xc0, !PT ;  /* 0x0000000216ff7812 */ /* 0x000fe4000786c0ff */
[----:B------:R-:W-:Y:S02]  /*e160*/  ISETP.GT.AND P1, PT, R91, 0x61, !P1 ;  /* 0x000000615b00780c */ /* 0x000fe40004f24270 */
[----:B------:R-:W-:Y:S02]  /*e170*/  FMNMX.FTZ R39, R138, R37, !PT ;  /* 0x000000258a277209 */ /* 0x000fe40007810000 */
[----:B------:R-:W-:-:S02]  /*e180*/  ISETP.LT.OR P1, PT, R92, 0x62, P1 ;  /* 0x000000625c00780c */ /* 0x000fc40000f21670 */
[----:B------:R-:W-:Y:S02]  /*e190*/  FMNMX.FTZ R39, R64, R39, !PT ;  /* 0x0000002740277209 */ /* 0x000fe40007810000 */
[----:B------:R-:W-:Y:S02]  /*e1a0*/  FSEL R68, R68, -INF , !P1 ;  /* 0xff80000044447808 */ /* 0x000fe40004800000 */
[----:B------:R-:W-:Y:S02]  /*e1b0*/  ISETP.GT.AND P1, PT, R91, 0x68, !P5 ;  /* 0x000000685b00780c */ /* 0x000fe40006f24270 */
[----:B0-----:R-:W-:Y:S02]  /*e1c0*/  FMNMX.FTZ R13, R21, R144, !PT ;  /* 0x00000090150d7209 */ /* 0x001fe40007810000 */
[----:B------:R-:W-:Y:S02]  /*e1d0*/  ISETP.LT.OR P1, PT, R92, 0x69, P1 ;  /* 0x000000695c00780c */ /* 0x000fe40000f21670 */
[----:B------:R-:W-:Y:S01]  /*e1e0*/  FMNMX.FTZ R39, R140, R39, !PT ;  /* 0x000000278c277209 */ /* 0x000fe20007810000 */
[----:B------:R-:W-:-:S01]  /*e1f0*/  FFMA.FTZ R5, R13, R65, -8 ;  /* 0xc10000000d057423 */ /* 0x000fc20000010041 */
[----:B------:R-:W-:-:S02]  /*e200*/  FSEL R142, R71, -INF , !P1 ;  /* 0xff800000478e7808 */ /* 0x000fc40004800000 */
[C---:B------:R-:W-:Y:S02]  /*e210*/  ISETP.GT.AND P1, PT, R91.reuse, 0x69, !P3 ;  /* 0x000000695b00780c */ /* 0x040fe40005f24270 */
[----:B------:R-:W-:Y:S02]  /*e220*/  LOP3.LUT P5, RZ, R22, 0x10000000, RZ, 0xc0, !PT ;  /* 0x1000000016ff7812 */ /* 0x000fe400078ac0ff */
[----:B------:R-:W-:Y:S02]  /*e230*/  ISETP.LT.OR P1, PT, R92, 0x6a, P1 ;  /* 0x0000006a5c00780c */ /* 0x000fe40000f21670 */
[----:B------:R-:W-:Y:S02]  /*e240*/  ISETP.GT.AND P6, PT, R91, 0x70, !P6 ;  /* 0x000000705b00780c */ /* 0x000fe400077c4270 */
[----:B------:R-:W-:Y:S02]  /*e250*/  FSEL R72, R72, -INF , !P1 ;  /* 0xff80000048487808 */ /* 0x000fe40004800000 */
[----:B------:R-:W-:-:S02]  /*e260*/  FSETP.NEU.FTZ.AND P1, PT, R13, -INF , PT ;  /* 0xff8000000d00780b */ /* 0x000fc40003f3d000 */
[----:B------:R-:W-:Y:S02]  /*e270*/  FMNMX.FTZ R39, R68, R39, !PT ;  /* 0x0000002744277209 */ /* 0x000fe40007810000 */
[----:B------:R-:W-:Y:S02]  /*e280*/  FSEL R5, R5, RZ, P1 ;  /* 0x000000ff05057208 */ /* 0x000fe40000800000 */
[----:B------:R-:W-:Y:S02]  /*e290*/  ISETP.LT.OR P6, PT, R92, 0x71, P6 ;  /* 0x000000715c00780c */ /* 0x000fe400037c1670 */
[----:B------:R-:W-:Y:S01]  /*e2a0*/  ISETP.GT.AND P1, PT, R91, 0x71, !P5 ;  /* 0x000000715b00780c */ /* 0x000fe20006f24270 */
[----:B------:R-:W-:-:S01]  /*e2b0*/  FFMA.FTZ R12, R25, R65, -R5 ;  /* 0x00000041190c7223 */ /* 0x000fc20000010805 */
[----:B------:R-:W-:Y:S01]  /*e2c0*/  FMNMX.FTZ R41, R142, R39, !PT ;  /* 0x000000278e297209 */ /* 0x000fe20007810000 */
[----:B------:R-:W-:-:S01]  /*e2d0*/  FFMA.FTZ R25, R86, R65, -R5 ;  /* 0x0000004156197223 */ /* 0x000fc20000010805 */
[----:B------:R-:W-:Y:S01]  /*e2e0*/  LOP3.LUT P3, RZ, R22, 0x20000000, RZ, 0xc0, !PT ;  /* 0x2000000016ff7812 */ /* 0x000fe2000786c0ff */
[----:B------:R-:W-:-:S01]  /*e2f0*/  FFMA.FTZ R86, R54, R65, -R5 ;  /* 0x0000004136567223 */ /* 0x000fc20000010805 */
[----:B------:R-:W-:Y:S01]  /*e300*/  FSEL R76, R76, -INF , !P6 ;  /* 0xff8000004c4c7808 */ /* 0x000fe20007000000 */
[----:B------:R0:W-:Y:S01]  /*e310*/  MUFU.EX2 R21, R12 ;  /* 0x0000000c00157308 */ /* 0x0001e20000000800 */
[C---:B------:R-:W-:Y:S01]  /*e320*/  ISETP.GT.AND P2, PT, R91.reuse, 0x78, !P2 ;  /* 0x000000785b00780c */ /* 0x040fe20005744270 */
[-CC-:B------:R-:W-:Y:S01]  /*e330*/  FFMA.FTZ R94, R94, R65.reuse, -R5.reuse ;  /* 0x000000415e5e7223 */ /* 0x180fe20000010805 */
[----:B------:R-:W-:Y:S01]  /*e340*/  ISETP.LT.OR P1, PT, R92, 0x72, P1 ;  /* 0x000000725c00780c */ /* 0x000fe20000f21670 */
[--C-:B------:R-:W-:Y:S01]  /*e350*/  FFMA.FTZ R96, R96, R65, -R5.reuse ;  /* 0x0000004160607223 */ /* 0x100fe20000010805 */
[----:B------:R-:W-:Y:S01]  /*e360*/  FMNMX.FTZ R41, R72, R41, !PT ;  /* 0x0000002948297209 */ /* 0x000fe20007810000 */
[-CC-:B------:R-:W-:Y:S01]  /*e370*/  FFMA.FTZ R20, R20, R65.reuse, -R5.reuse ;  /* 0x0000004114147223 */ /* 0x180fe20000010805 */
[----:B------:R-:W-:Y:S01]  /*e380*/  ISETP.GT.AND P3, PT, R91, 0x79, !P3 ;  /* 0x000000795b00780c */ /* 0x000fe20005f64270 */
[----:B------:R1:W-:Y:S01]  /*e390*/  MUFU.EX2 R27, R94 ;  /* 0x0000005e001b7308 */ /* 0x0003e20000000800 */
[----:B------:R-:W-:Y:S01]  /*e3a0*/  ISETP.LT.OR P2, PT, R92, 0x79, P2 ;  /* 0x000000795c00780c */ /* 0x000fe20001741670 */
[-CC-:B------:R-:W-:Y:S01]  /*e3b0*/  FFMA.FTZ R26, R26, R65.reuse, -R5.reuse ;  /* 0x000000411a1a7223 */ /* 0x180fe20000010805 */
[----:B------:R-:W-:Y:S01]  /*e3c0*/  FSEL R74, R74, -INF , !P1 ;  /* 0xff8000004a4a7808 */ /* 0x000fe20004800000 */
[--C-:B------:R-:W-:Y:S01]  /*e3d0*/  FFMA.FTZ R30, R30, R65, -R5.reuse ;  /* 0x000000411e1e7223 */ /* 0x100fe20000010805 */
[----:B------:R-:W-:Y:S01]  /*e3e0*/  FMNMX.FTZ R41, R76, R41, !PT ;  /* 0x000000294c297209 */ /* 0x000fe20007810000 */
[-CC-:B------:R-:W-:Y:S01]  /*e3f0*/  FFMA.FTZ R34, R34, R65.reuse, -R5.reuse ;  /* 0x0000004122227223 */ /* 0x180fe20000010805 */
[----:B------:R-:W-:Y:S01]  /*e400*/  ISETP.LT.OR P3, PT, R92, 0x7a, P3 ;  /* 0x0000007a5c00780c */ /* 0x000fe20001f61670 */
[----:B------:R2:W-:Y:S01]  /*e410*/  MUFU.EX2 R29, R96 ;  /* 0x00000060001d7308 */ /* 0x0005e20000000800 */
[----:B------:R-:W-:Y:S01]  /*e420*/  FSEL R54, R3, -INF , !P2 ;  /* 0xff80000003367808 */ /* 0x000fe20005000000 */
[--C-:B------:R-:W-:Y:S01]  /*e430*/  FFMA.FTZ R98, R98, R65, -R5.reuse ;  /* 0x0000004162627223 */ /* 0x100fe20000010805 */
[----:B------:R-:W-:Y:S01]  /*e440*/  FMNMX.FTZ R41, R74, R41, !PT ;  /* 0x000000294a297209 */ /* 0x000fe20007810000 */
[-CC-:B------:R-:W-:Y:S01]  /*e450*/  FFMA.FTZ R38, R38, R65.reuse, -R5.reuse ;  /* 0x0000004126267223 */ /* 0x180fe20000010805 */
[----:B------:R-:W-:Y:S01]  /*e460*/  FSEL R92, R79, -INF , !P3 ;  /* 0xff8000004f5c7808 */ /* 0x000fe20005800000 */
[--C-:B------:R-:W-:Y:S01]  /*e470*/  FFMA.FTZ R100, R100, R65, -R5.reuse ;  /* 0x0000004164647223 */ /* 0x100fe20000010805 */
[----:B------:R-:W-:Y:S01]  /*e480*/  FMNMX.FTZ R41, R54, R41, !PT ;  /* 0x0000002936297209 */ /* 0x000fe20007810000 */
[-CC-:B------:R-:W-:Y:S01]  /*e490*/  FFMA.FTZ R42, R42, R65.reuse, -R5.reuse ;  /* 0x000000412a2a7223 */ /* 0x180fe20000010805 */
[----:B------:R-:W-:-:S01]  /*e4a0*/  FFMA.FTZ R102, R102, R65, -R5 ;  /* 0x0000004166667223 */ /* 0x000fc20000010805 */
[--C-:B------:R-:W-:Y:S01]  /*e4b0*/  FFMA.FTZ R46, R46, R65, -R5.reuse ;  /* 0x000000412e2e7223 */ /* 0x100fe20000010805 */
[----:B0-----:R-:W-:Y:S01]  /*e4c0*/  FMNMX.FTZ R12, R92, R41, !PT ;  /* 0x000000295c0c7209 */ /* 0x001fe20007810000 */
[-CC-:B------:R-:W-:Y:S01]  /*e4d0*/  FFMA.FTZ R104, R104, R65.reuse, -R5.reuse ;  /* 0x0000004168687223 */ /* 0x180fe20000010805 */
[----:B------:R-:W-:-:S01]  /*e4e0*/  FFMA.FTZ R50, R50, R65, -R5 ;  /* 0x0000004132327223 */ /* 0x000fc20000010805 */
[-CC-:B------:R-:W-:Y:S01]  /*e4f0*/  FFMA.FTZ R106, R106, R65.reuse, -R5.reuse ;  /* 0x000000416a6a7223 */ /* 0x180fe20000010805 */
[----:B------:R-:W-:-:S01]  /*e500*/  FFMA.FTZ R3, R108, R65, -R5 ;  /* 0x000000416c037223 */ /* 0x000fc20000010805 */
[----:B------:R-:W0:Y:S01]  /*e510*/  SHFL.BFLY PT, R45, R12, 0x2, 0x1f ;  /* 0x0c401f000c2d7f89 */ /* 0x000e2200000e0000 */
        /* <DEDUP_REMOVED lines=8> */
[----:B-1----:R-:W-:-:S01]  /*e5a0*/  FFMA.FTZ R94, R118, R65, -R5 ;  /* 0x00000041765e7223 */ /* 0x002fc20000010805 */
[-CC-:B------:R-:W-:Y:S01]  /*e5b0*/  FFMA.FTZ R49, R120, R65.reuse, -R5.reuse ;  /* 0x0000004178317223 */ /* 0x180fe20000010805 */
[----:B--2---:R-:W-:-:S01]  /*e5c0*/  FFMA.FTZ R96, R122, R65, -R5 ;  /* 0x000000417a607223 */ /* 0x004fc20000010805 */
[----:B------:R-:W-:Y:S01]  /*e5d0*/  MUFU.EX2 R20, R20 ;  /* 0x0000001400147308 */ /* 0x000fe20000000800 */
[----:B------:R-:W-:-:S07]  /*e5e0*/  ISETP.NE.AND P5, PT, R97, 0x1, PT ;  /* 0x000000016100780c */ /* 0x000fce0003fa5270 */
[----:B------:R-:W-:Y:S01]  /*e5f0*/  MUFU.EX2 R25, R25 ;  /* 0x0000001900197308 */ /* 0x000fe20000000800 */
[----:B0-----:R-:W-:-:S07]  /*e600*/  FMNMX.FTZ R51, R12, R45, !PT ;  /* 0x0000002d0c337209 */ /* 0x001fce0007810000 */
[----:B------:R-:W0:Y:S01]  /*e610*/  MUFU.EX2 R26, R26 ;  /* 0x0000001a001a7308 */ /* 0x000e220000000800 */
[----:B------:R-:W1:Y:S07]  /*e620*/  SHFL.BFLY PT, R12, R51, 0x1, 0x1f ;  /* 0x0c201f00330c7f89 */ /* 0x000e6e00000e0000 */
[----:B------:R-:W-:Y:S08]  /*e630*/  MUFU.EX2 R30, R30 ;  /* 0x0000001e001e7308 */ /* 0x000ff00000000800 */
[----:B------:R-:W2:Y:S01]  /*e640*/  MUFU.EX2 R34, R34 ;  /* 0x0000002200227308 */ /* 0x000ea20000000800 */
[----:B0-----:R-:W-:-:S04]  /*e650*/  F2FP.SATFINITE.E4M3.F32.PACK_AB_MERGE_C R148, R26, R25, RZ ;  /* 0x000000191a94723e */ /* 0x001fc800048070ff */
[----:B------:R-:W-:-:S03]  /*e660*/  F2FP.SATFINITE.E4M3.F32.PACK_AB_MERGE_C R148, R20, R21, R148 ;  /* 0x000000151494723e */ /* 0x000fc60004807094 */
[----:B------:R-:W-:Y:S01]  /*e670*/  MUFU.EX2 R31, R98 ;  /* 0x00000062001f7308 */ /* 0x000fe20000000800 */
[----:B-1----:R-:W-:Y:S01]  /*e680*/  FMNMX.FTZ R12, R51, R12, !PT ;  /* 0x0000000c330c7209 */ /* 0x002fe20007810000 */
[-CC-:B------:R-:W-:Y:S01]  /*e690*/  FFMA.FTZ R51, R78, R65.reuse, -R5.reuse ;  /* 0x000000414e337223 */ /* 0x180fe20000010805 */
[----:B------:R-:W-:-:S02]  /*e6a0*/  FFMA.FTZ R78, R84, R65, -R5 ;  /* 0x00000041544e7223 */ /* 0x000fc40000010805 */
[C---:B------:R-:W-:Y:S01]  /*e6b0*/  FSETP.NEU.FTZ.AND P1, PT, R12.reuse, -INF , PT ;  /* 0xff8000000c00780b */ /* 0x040fe20003f3d000 */
[----:B------:R-:W-:-:S02]  /*e6c0*/  FFMA.FTZ R53, R12, R65, -8 ;  /* 0xc10000000c357423 */ /* 0x000fc40000010041 */
[----:B------:R-:W-:Y:S01]  /*e6d0*/  MUFU.EX2 R38, R38 ;  /* 0x0000002600267308 */ /* 0x000fe20000000800 */
[----:B--2---:R-:W-:Y:S02]  /*e6e0*/  F2FP.SATFINITE.E4M3.F32.PACK_AB_MERGE_C R150, R34, R29, RZ ;  /* 0x0000001d2296723e */ /* 0x004fe400048070ff */
[----:B------:R-:W-:-:S02]  /*e6f0*/  FSEL R5, R53, RZ, P1 ;  /* 0x000000ff35057208 */ /* 0x000fc40000800000 */
[----:B------:R-:W-:-:S03]  /*e700*/  F2FP.SATFINITE.E4M3.F32.PACK_AB_MERGE_C R150, R30, R27, R150 ;  /* 0x0000001b1e96723e */ /* 0x000fc60004807096 */
[-CC-:B------:R-:W-:Y:S01]  /*e710*/  FFMA.FTZ R0, R0, R65.reuse, -R5.reuse ;  /* 0x0000004100007223 */ /* 0x180fe20000010805 */
[----:B------:R-:W-:-:S01]  /*e720*/  FFMA.FTZ R53, R4, R65, -R5 ;  /* 0x0000004104357223 */ /* 0x000fc20000010805 */
[-CC-:B------:R-:W-:Y:S01]  /*e730*/  FFMA.FTZ R4, R80, R65.reuse, -R5.reuse ;  /* 0x0000004150047223 */ /* 0x180fe20000010805 */
[----:B------:R-:W-:-:S01]  /*e740*/  FFMA.FTZ R55, R24, R65, -R5 ;  /* 0x0000004118377223 */ /* 0x000fc20000010805 */
[----:B------:R-:W-:Y:S01]  /*e750*/  FFMA.FTZ R24, R82, R65, -R5 ;  /* 0x0000004152187223 */ /* 0x000fe20000010805 */
[----:B------:R-:W-:-:S01]  /*e760*/  FADD.FTZ R80, R21, R20 ;  /* 0x0000001415507221 */ /* 0x000fc20000010000 */
[----:B------:R-:W-:Y:S01]  /*e770*/  MUFU.EX2 R0, R0 ;  /* 0x0000000000007308 */ /* 0x000fe20000000800 */
[----:B------:R-:W-:-:S01]  /*e780*/  FFMA.FTZ R57, R28, R65, -R5 ;  /* 0x000000411c397223 */ /* 0x000fc20000010805 */
[----:B------:R-:W-:Y:S01]  /*e790*/  FFMA.FTZ R59, R90, R65, -R5 ;  /* 0x000000415a3b7223 */ /* 0x000fe20000010805 */
[----:B------:R-:W-:-:S01]  /*e7a0*/  FADD.FTZ R73, R25, R80 ;  /* 0x0000005019497221 */ /* 0x000fc20000010000 */
[-CC-:B------:R-:W-:Y:S01]  /*e7b0*/  FFMA.FTZ R32, R32, R65.reuse, -R5.reuse ;  /* 0x0000004120207223 */ /* 0x180fe20000010805 */
[----:B------:R-:W-:-:S01]  /*e7c0*/  FFMA.FTZ R28, R124, R65, -R5 ;  /* 0x000000417c1c7223 */ /* 0x000fc20000010805 */
[----:B------:R-:W-:Y:S01]  /*e7d0*/  FFMA.FTZ R61, R36, R65, -R5 ;  /* 0x00000041243d7223 */ /* 0x000fe20000010805 */
[----:B------:R-:W-:-:S01]  /*e7e0*/  FADD.FTZ R80, R26, R73 ;  /* 0x000000491a507221 */ /* 0x000fc20000010000 */
[----:B------:R-:W0:Y:S01]  /*e7f0*/  MUFU.EX2 R53, R53 ;  /* 0x0000003500357308 */ /* 0x000e220000000800 */
[----:B------:R-:W-:-:S01]  /*e800*/  FFMA.FTZ R36, R126, R65, -R5 ;  /* 0x000000417e247223 */ /* 0x000fc20000010805 */
[----:B------:R-:W-:Y:S01]  /*e810*/  FFMA.FTZ R63, R40, R65, -R5 ;  /* 0x00000041283f7223 */ /* 0x000fe20000010805 */
[----:B------:R-:W-:-:S01]  /*e820*/  FADD.FTZ R77, R27, R80 ;  /* 0x000000501b4d7221 */ /* 0x000fc20000010000 */
[-CC-:B------:R-:W-:Y:S01]  /*e830*/  FFMA.FTZ R40, R128, R65.reuse, -R5.reuse ;  /* 0x0000004180287223 */ /* 0x180fe20000010805 */
[----:B------:R-:W-:-:S01]  /*e840*/  FFMA.FTZ R67, R44, R65, -R5 ;  /* 0x000000412c437223 */ /* 0x000fc20000010805 */
[----:B------:R-:W-:Y:S01]  /*e850*/  FFMA.FTZ R44, R130, R65, -R5 ;  /* 0x00000041822c7223 */ /* 0x000fe20000010805 */
[----:B------:R-:W-:-:S01]  /*e860*/  FADD.FTZ R82, R30, R77 ;  /* 0x0000004d1e527221 */ /* 0x000fc20000010000 */
[----:B------:R-:W1:Y:S01]  /*e870*/  MUFU.EX2 R4, R4 ;  /* 0x0000000400047308 */ /* 0x000e620000000800 */
[----:B------:R-:W-:-:S01]  /*e880*/  FFMA.FTZ R69, R48, R65, -R5 ;  /* 0x0000004130457223 */ /* 0x000fc20000010805 */
[----:B------:R-:W-:Y:S01]  /*e890*/  FFMA.FTZ R48, R132, R65, -R5 ;  /* 0x0000004184307223 */ /* 0x000fe20000010805 */
[----:B------:R-:W-:-:S01]  /*e8a0*/  FADD.FTZ R77, R29, R82 ;  /* 0x000000521d4d7221 */ /* 0x000fc20000010000 */
        /* <DEDUP_REMOVED lines=13> */
[----:B-1----:R-:W-:-:S07]  /*e980*/  FADD.FTZ R80, R4, R75 ;  /* 0x0000004b04507221 */ /* 0x002fce0000010000 */
        /* <DEDUP_REMOVED lines=18> */
[----:B-1----:R-:W-:-:S01]  /*eab0*/  FADD.FTZ R27, R33, R34 ;  /* 0x00000022211b7221 */ /* 0x002fc20000010000 */
[----:B------:R-:W1:Y:S06]  /*eac0*/  @P5 LDC R24, c[0x0][0x44c] ;  /* 0x00011300ff185b82 */ /* 0x000e6c0000000800 */
[----:B------:R-:W3:Y:S01]  /*ead0*/  MUFU.EX2 R61, R61 ;  /* 0x0000003d003d7308 */ /* 0x000ee20000000800 */
[----:B--2---:R-:W-:-:S01]  /*eae0*/  FADD.FTZ R26, R28, R21 ;  /* 0x000000151c1a7221 */ /* 0x004fc20000010000 */
[----:B------:R-:W-:-:S06]  /*eaf0*/  FFMA.FTZ R21, R64, R65, -R5 ;  /* 0x0000004140157223 */ /* 0x000fcc0000010805 */
[----:B------:R-:W2:Y:S01]  /*eb00*/  MUFU.EX2 R36, R36 ;  /* 0x0000002400247308 */ /* 0x000ea20000000800 */
[C---:B0-----:R-:W-:Y:S01]  /*eb10*/  F2FP.SATFINITE.E4M3.F32.PACK_AB_MERGE_C R144, R42.reuse, R33, RZ ;  /* 0x000000212a90723e */ /* 0x041fe200048070ff */
[----:B------:R-:W-:-:S03]  /*eb20*/  FADD.FTZ R42, R42, R27 ;  /* 0x0000001b2a2a7221 */ /* 0x000fc60000010000 */
[----:B------:R-:W-:-:S03]  /*eb30*/  F2FP.SATFINITE.E4M3.F32.PACK_AB_MERGE_C R144, R38, R31, R144 ;  /* 0x0000001f2690723e */ /* 0x000fc60004807090 */
[----:B------:R-:W0:Y:S01]  /*eb40*/  MUFU.EX2 R35, R102 ;  /* 0x0000006600237308 */ /* 0x000e220000000800 */
[----:B---3--:R-:W-:-:S01]  /*eb50*/  FADD.FTZ R27, R61, R26 ;  /* 0x0000001a3d1b7221 */ /* 0x008fc20000010000 */
[----:B------:R-:W-:Y:S01]  /*eb60*/  FFMA.FTZ R26, R140, R65, -R5 ;  /* 0x000000418c1a7223 */ /* 0x000fe20000010805 */
[----:B-1----:R-:W-:-:S05]  /*eb70*/  @P5 IMAD.HI.U32 R24, R95, R24, RZ ;  /* 0x000000185f185227 */ /* 0x002fca00078e00ff */
[----:B------:R-:W1:Y:S01]  /*eb80*/  MUFU.EX2 R63, R63 ;  /* 0x0000003f003f7308 */ /* 0x000e620000000800 */
[----:B--2---:R-:W-:-:S07]  /*eb90*/  FADD.FTZ R30, R36, R27 ;  /* 0x0000001b241e7221 */ /* 0x004fce0000010000 */
[----:B------:R-:W2:Y:S01]  /*eba0*/  MUFU.EX2 R46, R46 ;  /* 0x0000002e002e7308 */ /* 0x000ea20000000800 */
[----:B0-----:R-:W-:-:S07]  /*ebb0*/  FADD.FTZ R29, R35, R42 ;  /* 0x0000002a231d7221 */ /* 0x001fce0000010000 */
[----:B------:R-:W0:Y:S01]  /*ebc0*/  MUFU.EX2 R40, R40 ;  /* 0x0000002800287308 */ /* 0x000e220000000800 */
[----:B-1----:R-:W-:-:S01]  /*ebd0*/  FADD.FTZ R27, R63, R30 ;  /* 0x0000001e3f1b7221 */ /* 0x002fc20000010000 */
[----:B------:R-:W-:-:S04]  /*ebe0*/  F2FP.SATFINITE.E4M3.F32.PACK_AB_MERGE_C R36, R63, R36, RZ ;  /* 0x000000243f24723e */ /* 0x000fc800048070ff */
[----:B------:R-:W-:Y:S02]  /*ebf0*/  F2FP.SATFINITE.E4M3.F32.PACK_AB_MERGE_C R145, R61, R28, R36 ;  /* 0x0000001c3d91723e */ /* 0x000fe40004807024 */
[----:B------:R-:W-:Y:S01]  /*ec00*/  MUFU.EX2 R37, R104 ;  /* 0x0000006800257308 */ /* 0x000fe20000000800 */
[----:B--2---:R-:W-:-:S01]  /*ec10*/  FADD.FTZ R34, R46, R29 ;  /* 0x0000001d2e227221 */ /* 0x004fc20000010000 */
[----:B------:R-:W-:-:S06]  /*ec20*/  FFMA.FTZ R29, R142, R65, -R5 ;  /* 0x000000418e1d7223 */ /* 0x000fcc0000010805 */
[----:B------:R-:W1:Y:S01]  /*ec30*/  MUFU.EX2 R50, R50 ;  /* 0x0000003200327308 */ /* 0x000e620000000800 */
[----:B0-----:R-:W-:-:S01]  /*ec40*/  FADD.FTZ R30, R40, R27 ;  /* 0x0000001b281e7221 */ /* 0x001fc20000010000 */
[-CC-:B------:R-:W-:Y:S01]  /*ec50*/  FFMA.FTZ R27, R68, R65.reuse, -R5.reuse ;  /* 0x00000041441b7223 */ /* 0x180fe20000010805 */
[----:B------:R-:W-:-:S05]  /*ec60*/  FFMA.FTZ R5, R92, R65, -R5 ;  /* 0x000000415c057223 */ /* 0x000fca0000010805 */
[----:B------:R-:W0:Y:S08]  /*ec70*/  MUFU.EX2 R67, R67 ;  /* 0x0000004300437308 */ /* 0x000e300000000800 */
[----:B------:R-:W-:Y:S01]  /*ec80*/  MUFU.EX2 R3, R3 ;  /* 0x0000000300037308 */ /* 0x000fe20000000800 */
[----:B-1----:R-:W-:Y:S01]  /*ec90*/  F2FP.SATFINITE.E4M3.F32.PACK_AB_MERGE_C R146, R50, R37, RZ ;  /* 0x000000253292723e */ /* 0x002fe200048070ff */
[----:B------:R-:W-:-:S03]  /*eca0*/  FADD.FTZ R37, R37, R34 ;  /* 0x0000002225257221 */ /* 0x000fc60000010000 */
[----:B------:R-:W-:Y:S01]  /*ecb0*/  F2FP.SATFINITE.E4M3.F32.PACK_AB_MERGE_C R146, R46, R35, R146 ;  /* 0x000000232e92723e */ /* 0x000fe20004807092 */
[----:B------:R-:W-:-:S02]  /*ecc0*/  FADD.FTZ R50, R50, R37 ;  /* 0x0000002532327221 */ /* 0x000fc40000010000 */
[----:B------:R-:W1:Y:S01]  /*ecd0*/  MUFU.EX2 R58, R58 ;  /* 0x0000003a003a7308 */ /* 0x000e620000000800 */
[----:B0-----:R-:W-:-:S07]  /*ece0*/  FADD.FTZ R31, R67, R30 ;  /* 0x0000001e431f7221 */ /* 0x001fce0000010000 */
[----:B------:R-:W0:Y:S08]  /*ecf0*/  MUFU.EX2 R44, R44 ;  /* 0x0000002c002c7308 */ /* 0x000e300000000800 */
[----:B------:R-:W-:Y:S01]  /*ed00*/  MUFU.EX2 R39, R106 ;  /* 0x0000006a00277308 */ /* 0x000fe20000000800 */
[----:B-1----:R-:W-:-:S07]  /*ed10*/  F2FP.SATFINITE.E4M3.F32.PACK_AB_MERGE_C R140, R58, R3, RZ ;  /* 0x000000033a8c723e */ /* 0x002fce00048070ff */
        /* <DEDUP_REMOVED lines=9> */
[----:B------:R-:W-:-:S04]  /*edb0*/  F2FP.SATFINITE.E4M3.F32.PACK_AB_MERGE_C R44, R69, R44, RZ ;  /* 0x0000002c452c723e */ /* 0x000fc800048070ff */
[----:B------:R-:W-:Y:S02]  /*edc0*/  F2FP.SATFINITE.E4M3.F32.PACK_AB_MERGE_C R147, R67, R40, R44 ;  /* 0x000000284393723e */ /* 0x000fe4000480702c */
[----:B------:R-:W0:Y:S01]  /*edd0*/  MUFU.EX2 R52, R52 ;  /* 0x0000003400347308 */ /* 0x000e220000000800 */
[----:B--2---:R-:W-:-:S01]  /*ede0*/  FADD.FTZ R30, R48, R31 ;  /* 0x0000001f301e7221 */ /* 0x004fc20000010000 */
[----:B------:R-:W-:-:S04]  /*edf0*/  FADD.FTZ R31, R3, R86 ;  /* 0x00000056031f7221 */ /* 0x000fc80000010000 */
[----:B------:R-:W-:Y:S02]  /*ee00*/  FADD.FTZ R58, R58, R31 ;  /* 0x0000001f3a3a7221 */ /* 0x000fe40000010000 */
[----:B------:R-:W2:Y:S01]  /*ee10*/  MUFU.EX2 R73, R73 ;  /* 0x0000004900497308 */ /* 0x000ea20000000800 */
[----:B-1----:R-:W-:-:S07]  /*ee20*/  FADD.FTZ R3, R71, R30 ;  /* 0x0000001e47037221 */ /* 0x002fce0000010000 */
[----:B------:R-:W1:Y:S01]  /*ee30*/  MUFU.EX2 R56, R56 ;  /* 0x0000003800387308 */ /* 0x000e620000000800 */
[----:B0-----:R-:W-:-:S07]  /*ee40*/  FADD.FTZ R4, R52, R3 ;  /* 0x0000000334047221 */ /* 0x001fce0000010000 */
[----:B------:R-:W-:Y:S01]  /*ee50*/  MUFU.EX2 R43, R43 ;  /* 0x0000002b002b7308 */ /* 0x000fe20000000800 */
[----:B--2---:R-:W-:-:S01]  /*ee60*/  FADD.FTZ R31, R73, R4 ;  /* 0x00000004491f7221 */ /* 0x004fc20000010000 */
[----:B------:R-:W-:-:S04]  /*ee70*/  F2FP.SATFINITE.E4M3.F32.PACK_AB_MERGE_C R52, R73, R52, RZ ;  /* 0x000000344934723e */ /* 0x000fc800048070ff */
[----:B------:R-:W-:Y:S02]  /*ee80*/  F2FP.SATFINITE.E4M3.F32.PACK_AB_MERGE_C R141, R71, R48, R52 ;  /* 0x00000030478d723e */ /* 0x000fe40004807034 */
[----:B------:R-:W0:Y:S01]  /*ee90*/  MUFU.EX2 R66, R66 ;  /* 0x0000004200427308 */ /* 0x000e220000000800 */
[----:B-1----:R-:W-:-:S07]  /*eea0*/  FADD.FTZ R4, R56, R31 ;  /* 0x0000001f38047221 */ /* 0x002fce0000010000 */
[----:B------:R-:W1:Y:S08]  /*eeb0*/  MUFU.EX2 R25, R25 ;  /* 0x0000001900197308 */ /* 0x000e700000000800 */
[----:B------:R-:W-:Y:S01]  /*eec0*/  MUFU.EX2 R41, R41 ;  /* 0x0000002900297308 */ /* 0x000fe20000000800 */
[----:B0-----:R-:W-:-:S07]  /*eed0*/  F2FP.SATFINITE.E4M3.F32.PACK_AB_MERGE_C R142, R66, R43, RZ ;  /* 0x0000002b428e723e */ /* 0x001fce00048070ff */
[----:B------:R-:W0:Y:S01]  /*eee0*/  MUFU.EX2 R62, R62 ;  /* 0x0000003e003e7308 */ /* 0x000e220000000800 */
[----:B-1----:R-:W-:-:S07]  /*eef0*/  FADD.FTZ R31, R25, R4 ;  /* 0x00000004191f7221 */ /* 0x002fce0000010000 */
[----:B------:R-:W1:Y:S08]  /*ef00*/  MUFU.EX2 R20, R20 ;  /* 0x0000001400147308 */ /* 0x000e700000000800 */
[----:B------:R-:W-:Y:S01]  /*ef10*/  MUFU.EX2 R47, R47 ;  /* 0x0000002f002f7308 */ /* 0x000fe20000000800 */
[----:B0-----:R-:W-:Y:S01]  /*ef20*/  F2FP.SATFINITE.E4M3.F32.PACK_AB_MERGE_C R142, R62, R41, R142 ;  /* 0x000000293e8e723e */ /* 0x001fe2000480708e */
[----:B------:R-:W-:-:S04]  /*ef30*/  FADD.FTZ R41, R41, R58 ;  /* 0x0000003a29297221 */ /* 0x000fc80000010000 */
[----:B------:R-:W-:Y:S02]  /*ef40*/  FADD.FTZ R62, R62, R41 ;  /* 0x000000293e3e7221 */ /* 0x000fe40000010000 */
[----:B------:R-:W0:Y:S01]  /*ef50*/  MUFU.EX2 R94, R94 ;  /* 0x0000005e005e7308 */ /* 0x000e220000000800 */
[----:B-1----:R-:W-:-:S01]  /*ef60*/  FADD.FTZ R0, R20, R31 ;  /* 0x0000001f14007221 */ /* 0x002fc20000010000 */
[----:B------:R-:W-:Y:S01]  /*ef70*/  FADD.FTZ R43, R43, R62 ;  /* 0x0000003e2b2b7221 */ /* 0x000fe20000010000 */
[----:B------:R-:W1:Y:S03]  /*ef80*/  @P5 LDC R31, c[0x0][0x450] ;  /* 0x00011400ff1f5b82 */ /* 0x000e660000000800 */
[----:B------:R-:W-:-:S02]  /*ef90*/  FADD.FTZ R66, R66, R43 ;  /* 0x0000002b42427221 */ /* 0x000fc40000010000 */
[----:B------:R-:W2:Y:S08]  /*efa0*/  MUFU.EX2 R21, R21 ;  /* 0x0000001500157308 */ /* 0x000eb00000000800 */
[----:B------:R-:W-:Y:S01]  /*efb0*/  MUFU.EX2 R45, R114 ;  /* 0x00000072002d7308 */ /* 0x000fe20000000800 */
[----:B0-----:R-:W-:-:S07]  /*efc0*/  F2FP.SATFINITE.E4M3.F32.PACK_AB_MERGE_C R4, R94, R47, RZ ;  /* 0x0000002f5e04723e */ /* 0x001fce00048070ff */
[----:B------:R-:W0:Y:S01]  /*efd0*/  MUFU.EX2 R70, R70 ;  /* 0x0000004600467308 */ /* 0x000e220000000800 */
[C---:B--2---:R-:W-:Y:S01]  /*efe0*/  F2FP.SATFINITE.E4M3.F32.PACK_AB_MERGE_C R20, R21.reuse, R20, RZ ;  /* 0x000000141514723e */ /* 0x044fe200048070ff */
[----:B------:R-:W-:-:S03]  /*eff0*/  FADD.FTZ R21, R21, R0 ;  /* 0x0000000015157221 */ /* 0x000fc60000010000 */
[----:B------:R-:W-:-:S03]  /*f000*/  F2FP.SATFINITE.E4M3.F32.PACK_AB_MERGE_C R143, R25, R56, R20 ;  /* 0x00000038198f723e */ /* 0x000fc60004807014 */
[----:B------:R-:W2:Y:S08]  /*f010*/  MUFU.EX2 R26, R26 ;  /* 0x0000001a001a7308 */ /* 0x000eb00000000800 */
[----:B------:R-:W3:Y:S01]  /*f020*/  MUFU.EX2 R27, R27 ;  /* 0x0000001b001b7308 */ /* 0x000ee20000000800 */
[----:B0-----:R-:W-:Y:S01]  /*f030*/  F2FP.SATFINITE.E4M3.F32.PACK_AB_MERGE_C R136, R70, R45, R4 ;  /* 0x0000002d4688723e */ /* 0x001fe20004807004 */
[----:B------:R-:W-:Y:S01]  /*f040*/  FADD.FTZ R45, R45, R66 ;  /* 0x000000422d2d7221 */ /* 0x000fe20000010000 */
[----:B------:R-:W-:Y:S01]  /*f050*/  IMAD.MOV.U32 R4, RZ, RZ, R95 ;  /* 0x000000ffff047224 */ /* 0x000fe200078e005f */
[----:B-1----:R-:W-:-:S02]  /*f060*/  @P5 SHF.R.U32.HI R4, RZ, R31, R24 ;  /* 0x0000001fff045219 */ /* 0x002fc40000011618 */
[----:B------:R-:W-:-:S01]  /*f070*/  FADD.FTZ R70, R70, R45 ;  /* 0x0000002d46467221 */ /* 0x000fc20000010000 */
[----:B------:R-:W-:Y:S01]  /*f080*/  ISETP.GE.AND P5, PT, R15, 0x1, PT ;  /* 0x000000010f00780c */ /* 0x000fe20003fa6270 */
[----:B------:R-:W0:Y:S01]  /*f090*/  MUFU.EX2 R29, R29 ;  /* 0x0000001d001d7308 */ /* 0x000e220000000800 */
[----:B--2---:R-:W-:-:S01]  /*f0a0*/  FADD.FTZ R0, R26, R21 ;  /* 0x000000151a007221 */ /* 0x004fc20000010000 */
[----:B------:R-:W-:Y:S01]  /*f0b0*/  FADD.FTZ R47, R47, R70 ;  /* 0x000000462f2f7221 */ /* 0x000fe20000010000 */
[----:B------:R-:W-:-:S03]  /*f0c0*/  IMAD.IADD R89, R89, 0x1, R4 ;  /* 0x0000000159597824 */ /* 0x000fc600078e0204 */
[----:B------:R-:W-:Y:S01]  /*f0d0*/  FADD.FTZ R94, R94, R47 ;  /* 0x0000002f5e5e7221 */ /* 0x000fe20000010000 */
[----:B------:R-:W-:Y:S01]  /*f0e0*/  IMAD.IADD R14, R89, 0x1, R14 ;  /* 0x00000001590e7824 */ /* 0x000fe200078e020e */
[----:B------:R-:W-:Y:S01]  /*f0f0*/  MUFU.EX2 R51, R51 ;  /* 0x0000003300337308 */ /* 0x000fe20000000800 */
[----:B---3--:R-:W-:-:S07]  /*f100*/  FADD.FTZ R0, R27, R0 ;  /* 0x000000001b007221 */ /* 0x008fce0000010000 */
[----:B------:R-:W1:Y:S01]  /*f110*/  MUFU.EX2 R78, R78 ;  /* 0x0000004e004e7308 */ /* 0x000e620000000800 */
[----:B0-----:R-:W-:-:S07]  /*f120*/  FADD.FTZ R21, R29, R0 ;  /* 0x000000001d157221 */ /* 0x001fce0000010000 */
[----:B------:R-:W0:Y:S08]  /*f130*/  MUFU.EX2 R72, R72 ;  /* 0x0000004800487308 */ /* 0x000e300000000800 */
[----:B------:R-:W-:Y:S01]  /*f140*/  MUFU.EX2 R49, R49 ;  /* 0x0000003100317308 */ /* 0x000fe20000000800 */
[----:B-1----:R-:W-:-:S07]  /*f150*/  F2FP.SATFINITE.E4M3.F32.PACK_AB_MERGE_C R0, R78, R51, RZ ;  /* 0x000000334e00723e */ /* 0x002fce00048070ff */
[----:B------:R-:W1:Y:S01]  /*f160*/  MUFU.EX2 R96, R96 ;  /* 0x0000006000607308 */ /* 0x000e620000000800 */
[C---:B0-----:R-:W-:Y:S01]  /*f170*/  F2FP.SATFINITE.E4M3.F32.PACK_AB_MERGE_C R29, R72.reuse, R29, RZ ;  /* 0x0000001d481d723e */ /* 0x041fe200048070ff */
[----:B------:R-:W-:-:S03]  /*f180*/  FADD.FTZ R72, R72, R21 ;  /* 0x0000001548487221 */ /* 0x000fc60000010000 */
[----:B------:R-:W-:-:S03]  /*f190*/  F2FP.SATFINITE.E4M3.F32.PACK_AB_MERGE_C R137, R27, R26, R29 ;  /* 0x0000001a1b89723e */ /* 0x000fc6000480701d */
[----:B------:R-:W0:Y:S08]  /*f1a0*/  MUFU.EX2 R3, R76 ;  /* 0x0000004c00037308 */ /* 0x000e300000000800 */
[----:B------:R-:W2:Y:S01]  /*f1b0*/  MUFU.EX2 R74, R74 ;  /* 0x0000004a004a7308 */ /* 0x000ea20000000800 */
[----:B-1----:R-:W-:Y:S01]  /*f1c0*/  F2FP.SATFINITE.E4M3.F32.PACK_AB_MERGE_C R138, R96, R49, R0 ;  /* 0x00000031608a723e */ /* 0x002fe20004807000 */
[----:B------:R-:W-:-:S04]  /*f1d0*/  FADD.FTZ R49, R49, R94 ;  /* 0x0000005e31317221 */ /* 0x000fc80000010000 */
[----:B------:R-:W-:Y:S02]  /*f1e0*/  FADD.FTZ R96, R96, R49 ;  /* 0x0000003160607221 */ /* 0x000fe40000010000 */
[----:B------:R-:W-:Y:S01]  /*f1f0*/  MUFU.EX2 R54, R54 ;  /* 0x0000003600367308 */ /* 0x000fe20000000800 */
[----:B0-----:R-:W-:-:S01]  /*f200*/  FADD.FTZ R21, R3, R72 ;  /* 0x0000004803157221 */ /* 0x001fc20000010000 */
        /* <DEDUP_REMOVED lines=9> */
[----:B------:R-:W-:Y:S06]  /*f2a0*/  @!P5 BRA `(.L_x_1243) ;  /* 0x000000000048d947 */ /* 0x000fec0003800000 */
        /* <DEDUP_REMOVED lines=11> */
.L_x_1245:
[----:B------:R-:W-:-:S13]  /*f360*/  ISETP.NE.AND P1, PT, R15, 0x1, PT ;  /* 0x000000010f00780c */ /* 0x000fda0003f25270 */
[----:B------:R-:W0:Y:S02]  /*f370*/  @P1 LDC.64 R20, c[0x0][0x9e8] ;  /* 0x00027a00ff141b82 */ /* 0x000e240000000a00 */
[----:B0-----:R-:W-:-:S05]  /*f380*/  @P1 IMAD.HI.U32 R20, R5, R20, RZ ;  /* 0x0000001405141227 */ /* 0x001fca00078e00ff */
[----:B------:R-:W-:-:S07]  /*f390*/  @P1 SHF.R.U32.HI R5, RZ, R21, R20 ;  /* 0x00000015ff051219 */ /* 0x000fce0000011614 */
.L_x_1246:
[----:B------:R-:W-:Y:S05]  /*f3a0*/  BSYNC B0 ;  /* 0x0000000000007941 */ /* 0x000fea0003800000 */
.L_x_1244:
[----:B------:R-:W-:-:S05]  /*f3b0*/  IMAD R5, R5, R15, R15 ;  /* 0x0000000f05057224 */ /* 0x000fca00078e020f */
[----:B------:R-:W-:-:S07]  /*f3c0*/  VIMNMX R14, R14, R5, PT ;  /* 0x000000050e0e7248 */ /* 0x000fce0003fe0100 */
.L_x_1243:
[----:B------:R-:W2:Y:S01]  /*f3d0*/  LDL R15, [R1+0x34] ;  /* 0x00003400010f7983 */ /* 0x000ea20000100800 */
[----:B------:R-:W-:Y:S01]  /*f3e0*/  SHF.R.S32.HI R5, RZ, 0x1f, R14 ;  /* 0x0000001fff057819 */ /* 0x000fe2000001140e */
[----:B------:R-:W-:Y:S01]  /*f3f0*/  ULDC UR46, c[0x0][0x9e4] ;  /* 0x00027900002e7ab9 */ /* 0x000fe20000000800 */
[----:B------:R-:W-:Y:S01]  /*f400*/  ULDC UR41, c[0x0][0x9e4] ;  /* 0x0002790000297ab9 */ /* 0x000fe20000000800 */
[----:B------:R-:W-:Y:S01]  /*f410*/  ULDC UR40, c[0x0][0x988] ;  /* 0x0002620000287ab9 */ /* 0x000fe20000000800 */
[----:B------:R-:W-:Y:S01]  /*f420*/  LEA.HI R5, R5, R14, RZ, 0x7 ;  /* 0x0000000e05057211 */ /* 0x000fe200078f38ff */
[----:B------:R-:W-:Y:S01]  /*f430*/  ULDC UR45, c[0x0][0x988] ;  /* 0x00026200002d7ab9 */ /* 0x000fe20000000800 */
[----:B------:R-:W-:Y:S01]  /*f440*/  ULDC UR44, c[0x0][0x988] ;  /* 0x00026200002c7ab9 */ /* 0x000fe20000000800 */
[----:B------:R-:W-:Y:S01]  /*f450*/  ULDC UR39, c[0x0][0x9e0] ;  /* 0x0002780000277ab9 */ /* 0x000fe20000000800 */
[----:B------:R-:W-:Y:S01]  /*f460*/  SHF.R.S32.HI R5, RZ, 0x7, R5 ;  /* 0x00000007ff057819 */ /* 0x000fe20000011405 */
[----:B------:R-:W-:Y:S01]  /*f470*/  ULDC UR47, c[0x0][0x9e0] ;  /* 0x00027800002f7ab9 */ /* 0x000fe20000000800 */
[----:B------:R-:W-:Y:S01]  /*f480*/  BSSY B1, `(.L_x_1247) ;  /* 0x0000398000017945 */ /* 0x000fe20003800000 */
        /* <DEDUP_REMOVED lines=24> */
[----:B--2---:R-:W-:-:S04]  /*f610*/  VIMNMX R15, R15, R5, !PT ;  /* 0x000000050f0f7248 */ /* 0x004fc80007fe0100 */
[----:B------:R-:W-:Y:S01]  /*f620*/  ISETP.GE.AND P1, PT, R0, R15, PT ;  /* 0x0000000f0000720c */ /* 0x000fe20003f26270 */
[----:B------:R0:W-:-:S12]  /*f630*/  STL [R1+0x20], R15 ;  /* 0x0000200f01007387 */ /* 0x0001d80000100800 */
[----:B0-----:R-:W-:Y:S05]  /*f640*/  @!P1 BRA `(.L_x_1248) ;  /* 0x0000003400ec9947 */ /* 0x001fea0003800000 */
[----:B------:R-:W-:Y:S01]  /*f650*/  BSSY B0, `(.L_x_1249) ;  /* 0x0000376000007945 */ /* 0x000fe20003800000 */
[----:B------:R-:W-:-:S07]  /*f660*/  IMAD.MOV.U32 R135, RZ, RZ, RZ ;  /* 0x000000ffff877224 */ /* 0x000fce00078e00ff */
.L_x_1269:
[----:B------:R-:W-:Y:S02]  /*f670*/  IMAD.U32 R5, RZ, RZ, UR38 ;  /* 0x00000026ff057e24 */ /* 0x000fe4000f8e00ff */
[----:B------:R-:W-:-:S03]  /*f680*/  VIADD R155, R17, 0x1 ;  /* 0x00000001119b7836 */ /* 0x000fc60000000000 */
[----:B------:R-:W-:Y:S02]  /*f690*/  ISETP.NE.AND P2, PT, R5, 0x3, PT ;  /* 0x000000030500780c */ /* 0x000fe40003f45270 */
[----:B------:R-:W-:-:S04]  /*f6a0*/  ISETP.NE.AND P1, PT, R155, 0x2, PT ;  /* 0x000000029b00780c */ /* 0x000fc80003f25270 */
[----:B------:R-:W-:Y:S02]  /*f6b0*/  SEL R154, RZ, 0x1, P1 ;  /* 0x00000001ff9a7807 */ /* 0x000fe40000800000 */
[----:B------:R-:W-:Y:S02]  /*f6c0*/  SEL R155, R155, RZ, P1 ;  /* 0x000000ff9b9b7207 */ /* 0x000fe40000800000 */
[----:B------:R-:W-:-:S03]  /*f6d0*/  LOP3.LUT R154, R19, R154, RZ, 0x3c, !PT ;  /* 0x0000009a139a7212 */ /* 0x000fc600078e3cff */
[----:B------:R-:W-:Y:S05]  /*f6e0*/  @!P2 BRA `(.L_x_1250) ;  /* 0x000000000004a947 */ /* 0x000fea0003800000 */
[----:B------:R-:W-:Y:S01]  /*f6f0*/  BPT.TRAP 0x1 ;  /* 0x000000040000795c */ /* 0x000fe20000300000 */
.L_x_1250:
[----:B------:R-:W-:Y:S01]  /*f700*/  IMAD R5, R155, 0x8, R16 ;  /* 0x000000089b057824 */ /* 0x000fe200078e0210 */
[----:B------:R-:W-:-:S04]  /*f710*/  SHF.L.U32 R14, R154, 0x1f, RZ ;  /* 0x0000001f9a0e7819 */ /* 0x000fc800000006ff */
[----:B------:R0:W1:Y:S01]  /*f720*/  SYNCS.PHASECHK.TRANS64.TRYWAIT P1, [R5+URZ+0x19c30], R14 ;  /* 0x019c300e050075a7 */ /* 0x000062000802017f */
[----:B------:R-:W-:Y:S05]  /*f730*/  @!P2 BRA `(.L_x_1251) ;  /* 0x000000000004a947 */ /* 0x000fea0003800000 */
[----:B------:R-:W-:Y:S01]  /*f740*/  BPT.TRAP 0x1 ;  /* 0x000000040000795c */ /* 0x000fe20000300000 */
.L_x_1251:
[----:B------:R-:W2:Y:S01]  /*f750*/  LDL R15, [R1+0x14] ;  /* 0x00001400010f7983 */ /* 0x000ea20000100800 */
[----:B------:R-:W-:Y:S01]  /*f760*/  BSSY B2, `(.L_x_1252) ;  /* 0x0000006000027945 */ /* 0x000fe20003800000 */
[----:B------:R-:W-:Y:S02]  /*f770*/  IMAD.MOV.U32 R21, RZ, RZ, -0x3ffffff0 ;  /* 0xc0000010ff157424 */ /* 0x000fe400078e00ff */
[----:B--2---:R-:W-:Y:S01]  /*f780*/  IMAD R20, R155, 0x300, R15 ;  /* 0x000003009b147824 */ /* 0x004fe200078e020f */
[----:B-1----:R-:W-:Y:S06]  /*f790*/  @P1 BRA `(.L_x_1253) ;  /* 0x0000000000081947 */ /* 0x002fec0003800000 */
[----:B------:R-:W1:Y:S02]  /*f7a0*/  SYNCS.PHASECHK.TRANS64.TRYWAIT P1, [R5+URZ+0x19c30], R14 ;  /* 0x019c300e050075a7 */ /* 0x000e64000802017f */
[----:B-1----:R-:W-:Y:S05]  /*f7b0*/  @!P1 BRA `(.L_x_1254) ;  /* 0x0000013800e49947 */ /* 0x002fea0003800000 */
.L_x_1253:
[----:B------:R-:W-:Y:S05]  /*f7c0*/  BSYNC B2 ;  /* 0x0000000000027941 */ /* 0x000fea0003800000 */
.L_x_1252:
[C---:B------:R-:W-:Y:S01]  /*f7d0*/  R2UR UR6, R20.reuse ;  /* 0x00000000140672ca */ /* 0x040fe200000e0000 */
[----:B------:R-:W-:Y:S01]  /*f7e0*/  WARPGROUP.ARRIVE ;  /* 0x00000000000079c5 */ /* 0x000fe20000000000 */
[----:B------:R-:W-:Y:S01]  /*f7f0*/  R2UR UR7, R21 ;  /* 0x00000000150772ca */ /* 0x000fe200000e0000 */
[----:B01----:R-:W-:Y:S01]  /*f800*/  VIADD R14, R20, 0x100 ;  /* 0x00000100140e7836 */ /* 0x003fe20000000000 */
[----:B------:R-:W-:Y:S01]  /*f810*/  R2UR UR4, R6 ;  /* 0x00000000060472ca */ /* 0x000fe200000e0000 */
[----:B------:R-:W-:Y:S01]  /*f820*/  IMAD.MOV.U32 R15, RZ, RZ, -0x3ffffff0 ;  /* 0xc0000010ff0f7424 */ /* 0x000fe200078e00ff */
[----:B------:R-:W-:Y:S01]  /*f830*/  R2UR UR5, R7 ;  /* 0x00000000070572ca */ /* 0x000fe200000e0000 */
[----:B------:R-:W-:Y:S01]  /*f840*/  VIADD R20, R20, 0x200 ;  /* 0x0000020014147836 */ /* 0x000fe20000000000 */
[----:B------:R-:W-:Y:S01]  /*f850*/  R2UR UR10, R14 ;  /* 0x000000000e0a72ca */ /* 0x000fe200000e0000 */
[----:B------:R-:W-:Y:S01]  /*f860*/  IMAD.MOV.U32 R21, RZ, RZ, -0x3ffffff0 ;  /* 0xc0000010ff157424 */ /* 0x000fe200078e00ff */
[----:B------:R-:W-:Y:S01]  /*f870*/  R2UR UR11, R15 ;  /* 0x000000000f0b72ca */ /* 0x000fe200000e0000 */
[----:B------:R-:W-:Y:S01]  /*f880*/  IMAD.U32 R15, RZ, RZ, UR38 ;  /* 0x00000026ff0f7e24 */ /* 0x000fe2000f8e00ff */
[----:B------:R-:W-:-:S02]  /*f890*/  R2UR UR8, R10 ;  /* 0x000000000a0872ca */ /* 0x000fc400000e0000 */
[----:B------:R-:W-:Y:S02]  /*f8a0*/  R2UR UR9, R11 ;  /* 0x000000000b0972ca */ /* 0x000fe400000e0000 */
[----:B------:R-:W-:Y:S02]  /*f8b0*/  R2UR UR14, R20 ;  /* 0x00000000140e72ca */ /* 0x000fe400000e0000 */
[----:B------:R-:W-:Y:S01]  /*f8c0*/  R2UR UR15, R21 ;  /* 0x00000000150f72ca */ /* 0x000fe200000e0000 */
[----:B------:R-:W-:Y:S01]  /*f8d0*/  QGMMA.64x128x32.F32.E4M3.E4M3 R24, gdesc[UR4], RZ, !UPT, gsb0 ;  /* 0x01e00000041879f3 */ /* 0x000fe2000c0008ff */
[----:B------:R-:W-:Y:S02]  /*f8e0*/  R2UR UR12, R8 ;  /* 0x00000000080c72ca */ /* 0x000fe400000e0000 */
[----:B------:R-:W-:Y:S02]  /*f8f0*/  R2UR UR13, R9 ;  /* 0x00000000090d72ca */ /* 0x000fe400000e0000 */
[----:B------:R-:W-:Y:S01]  /*f900*/  ISETP.NE.AND P2, PT, R15, 0x3, PT ;  /* 0x000000030f00780c */ /* 0x000fe20003f45270 */
[----:B------:R-:W-:-:S02]  /*f910*/  WARPGROUP.DEPBAR.LE gsb0, 0x0 ;  /* 0x00008000000079c5 */ /* 0x000fc40000010000 */
[----:B------:R-:W-:-:S06]  /*f920*/  WARPGROUP.ARRIVE ;  /* 0x00000000000079c5 */ /* 0x000fcc0000000000 */
[----:B------:R-:W-:Y:S03]  /*f930*/  QGMMA.64x128x32.F32.E4M3.E4M3 R24, gdesc[UR8], R24, gsb0 ;  /* 0x01e00000081879f3 */ /* 0x000fe60008000818 */
[----:B------:R-:W-:Y:S02]  /*f940*/  WARPGROUP.DEPBAR.LE gsb0, 0x0 ;  /* 0x00008000000079c5 */ /* 0x000fe40000010000 */
[----:B------:R-:W-:-:S07]  /*f950*/  WARPGROUP.ARRIVE ;  /* 0x00000000000079c5 */ /* 0x000fce0000000000 */
[----:B------:R-:W-:Y:S03]  /*f960*/  QGMMA.64x128x32.F32.E4M3.E4M3 R24, gdesc[UR12], R24, gsb0 ;  /* 0x01e000000c1879f3 */ /* 0x000fe60008000818 */
[----:B------:R-:W-:Y:S02]  /*f970*/  WARPGROUP.DEPBAR.LE gsb0, 0x0 ;  /* 0x00008000000079c5 */ /* 0x000fe40000010000 */
[----:B------:R-:W-:Y:S05]  /*f980*/  @!P2 BRA `(.L_x_1255) ;  /* 0x000000000004a947 */ /* 0x000fea0003800000 */
[----:B------:R-:W-:Y:S01]  /*f990*/  BPT.TRAP 0x1 ;  /* 0x000000040000795c */ /* 0x000fe20000300000 */
.L_x_1255:
[----:B------:R-:W-:Y:S01]  /*f9a0*/  SHF.L.U32 R14, R19, 0x1f, RZ ;  /* 0x0000001f130e7819 */ /* 0x000fe200000006ff */
[----:B------:R-:W-:-:S04]  /*f9b0*/  IMAD R19, R17, 0x8, R16 ;  /* 0x0000000811137824 */ /* 0x000fc800078e0210 */
[----:B------:R0:W1:Y:S01]  /*f9c0*/  SYNCS.PHASECHK.TRANS64.TRYWAIT P1, [R19+URZ+0x19c50], R14 ;  /* 0x019c500e130075a7 */ /* 0x000062000802017f */
[----:B------:R-:W-:Y:S05]  /*f9d0*/  @!P2 BRA `(.L_x_1256) ;  /* 0x000000000004a947 */ /* 0x000fea0003800000 */
[----:B------:R-:W-:Y:S01]  /*f9e0*/  BPT.TRAP 0x1 ;  /* 0x000000040000795c */ /* 0x000fe20000300000 */
.L_x_1256:
[----:B------:R-:W-:Y:S04]  /*f9f0*/  BSSY B2, `(.L_x_1257) ;  /* 0x0000004000027945 */ /* 0x000fe80003800000 */
[----:B-1----:R-:W-:Y:S05]  /*fa00*/  @P1 BRA `(.L_x_1258) ;  /* 0x0000000000081947 */ /* 0x002fea0003800000 */
[----:B------:R-:W1:Y:S02]  /*fa10*/  SYNCS.PHASECHK.TRANS64.TRYWAIT P1, [R19+URZ+0x19c50], R14 ;  /* 0x019c500e130075a7 */ /* 0x000e64000802017f */
[----:B-1----:R-:W-:Y:S05]  /*fa20*/  @!P1 BRA `(.L_x_1259) ;  /* 0x00000138005c9947 */ /* 0x002fea0003800000 */
.L_x_1258:
[----:B------:R-:W-:Y:S05]  /*fa30*/  BSYNC B2 ;  /* 0x0000000000027941 */ /* 0x000fea0003800000 */
.L_x_1257:
[----:B01----:R-:W-:Y:S01]  /*fa40*/  VIADD R14, R16, 0x3000 ;  /* 0x00003000100e7836 */ /* 0x003fe20000000000 */
[----:B------:R-:W-:Y:S01]  /*fa50*/  WARPGROUP.ARRIVE ;  /* 0x00000000000079c5 */ /* 0x000fe20000000000 */
[----:B------:R-:W-:Y:S01]  /*fa60*/  IMAD.MOV.U32 R15, RZ, RZ, 0x40000040 ;  /* 0x40000040ff0f7424 */ /* 0x000fe200078e00ff */
[----:B------:R-:W-:Y:S02]  /*fa70*/  LOP3.LUT P4, RZ, R22, 0x20, RZ, 0xc0, !PT ;  /* 0x0000002016ff7812 */ /* 0x000fe4000788c0ff */
[----:B------:R-:W-:Y:S02]  /*fa80*/  SHF.R.U32.HI R14, RZ, 0x4, R14 ;  /* 0x00000004ff0e7819 */ /* 0x000fe4000001160e */
[----:B------:R-:W-:Y:S02]  /*fa90*/  R2UR UR7, R15 ;  /* 0x000000000f0772ca */ /* 0x000fe400000e0000 */
[----:B------:R-:W-:-:S04]  /*faa0*/  LOP3.LUT R14, R14, 0x3fff, RZ, 0xc0, !PT ;  /* 0x00003fff0e0e7812 */ /* 0x000fc800078ec0ff */
[----:B------:R-:W-:-:S05]  /*fab0*/  LOP3.LUT R14, R14, 0x10000, RZ, 0xfc, !PT ;  /* 0x000100000e0e7812 */ /* 0x000fca00078efcff */
[----:B------:R-:W-:-:S05]  /*fac0*/  IMAD R14, R17, 0x300, R14 ;  /* 0x00000300110e7824 */ /* 0x000fca00078e020e */
[----:B------:R-:W-:-:S13]  /*fad0*/  R2UR UR6, R14 ;  /* 0x000000000e0672ca */ /* 0x000fda00000e0000 */
[----:B------:R-:W-:Y:S01]  /*fae0*/  QGMMA.64x96x32.F32.E4M3.E4M3 R88, R148, gdesc[UR4], R88, gsb0 ;  /* 0x0160000494587df3 */ /* 0x000fe20008000858 */
[----:B------:R-:W-:Y:S02]  /*faf0*/  VIADD R20, R14, 0x2 ;  /* 0x000000020e147836 */ /* 0x000fe40000000000 */
[----:B------:R-:W-:-:S03]  /*fb00*/  IMAD.MOV.U32 R21, RZ, RZ, 0x40000040 ;  /* 0x40000040ff157424 */ /* 0x000fc600078e00ff */
[----:B------:R-:W-:Y:S02]  /*fb10*/  R2UR UR6, R20 ;  /* 0x00000000140672ca */ /* 0x000fe400000e0000 */
[----:B------:R-:W-:Y:S01]  /*fb20*/  R2UR UR7, R21 ;  /* 0x00000000150772ca */ /* 0x000fe200000e0000 */
[C---:B------:R-:W-:Y:S02]  /*fb30*/  VIADD R20, R14.reuse, 0x4 ;  /* 0x000000040e147836 */ /* 0x040fe40000000000 */
[----:B------:R-:W-:Y:S01]  /*fb40*/  IMAD.MOV.U32 R21, RZ, RZ, 0x40000040 ;  /* 0x40000040ff157424 */ /* 0x000fe200078e00ff */
[----:B------:R-:W-:Y:S02]  /*fb50*/  WARPGROUP.DEPBAR.LE gsb0, 0x0 ;  /* 0x00008000000079c5 */ /* 0x000fe40000010000 */
[----:B------:R-:W-:Y:S01]  /*fb60*/  WARPGROUP.ARRIVE ;  /* 0x00000000000079c5 */ /* 0x000fe20000000000 */
[----:B------:R-:W2:Y:S01]  /*fb70*/  LDL R150, [R1+0x10] ;  /* 0x0000100001967983 */ /* 0x000ea20000100800 */
[----:B------:R-:W-:Y:S01]  /*fb80*/  VIADD R14, R14, 0x6 ;  /* 0x000000060e0e7836 */ /* 0x000fe20000000000 */
[----:B------:R-:W0:Y:S02]  /*fb90*/  LDC R149, c[0x0][0x448] ;  /* 0x00011200ff957b82 */ /* 0x000e240000000800 */
[----:B------:R-:W2:Y:S02]  /*fba0*/  LDL R151, [R1+0x30] ;  /* 0x0000300001977983 */ /* 0x000ea40000100800 */
[----:B------:R-:W-:Y:S01]  /*fbb0*/  QGMMA.64x96x32.F32.E4M3.E4M3 R88, R144, gdesc[UR4], R88, gsb0 ;  /* 0x0160000490587df3 */ /* 0x000fe20008000858 */
[----:B------:R-:W-:Y:S01]  /*fbc0*/  R2UR UR6, R20 ;  /* 0x00000000140672ca */ /* 0x000fe200000e0000 */
[----:B------:R-:W-:Y:S01]  /*fbd0*/  IMAD.MOV.U32 R15, RZ, RZ, 0x40000040 ;  /* 0x40000040ff0f7424 */ /* 0x000fe200078e00ff */
[----:B------:R-:W-:Y:S01]  /*fbe0*/  R2UR UR7, R21 ;  /* 0x00000000150772ca */ /* 0x000fe200000e0000 */
        /* <DEDUP_REMOVED lines=17> */
[----:B0-----:R-:W-:Y:S01]  /*fd00*/  ISETP.NE.AND P1, PT, R149, 0x1, PT ;  /* 0x000000019500780c */ /* 0x001fe20003f25270 */
        /* <DEDUP_REMOVED lines=8> */
[----:B------:R-:W-:Y:S01]  /*fd90*/  @!P0 VIADD R5, R5, 0x19c40 ;  /* 0x00019c4005058836 */ /* 0x000fe20000000000 */
[----:B------:R-:W0:Y:S03]  /*fda0*/  MUFU.TANH R17, R17 ;  /* 0x0000001100117308 */ /* 0x000e260000002400 */
[----:B------:R-:W1:Y:S01]  /*fdb0*/  @P1 LDC R45, c[0x0][0x44c] ;  /* 0x00011300ff2d1b82 */ /* 0x000e620000000800 */
[----:B------:R-:W-:-:S02]  /*fdc0*/  WARPGROUP.DEPBAR.LE gsb0, 0x0 ;  /* 0x00008000000079c5 */ /* 0x000fc40000010000 */
[----:B------:R-:W-:Y:S01]  /*fdd0*/  WARPGROUP.ARRIVE ;  /* 0x00000000000079c5 */ /* 0x000fe20000000000 */
[C---:B------:R-:W-:Y:S01]  /*fde0*/  FMUL.FTZ R78, R2.reuse, R83 ;  /* 0x00000053024e7220 */ /* 0x040fe20000410000 */
[----:B------:R-:W-:Y:S01]  /*fdf0*/  FMUL.FTZ R42, R2, R47 ;  /* 0x0000002f022a7220 */ /* 0x000fe20000410000 */
[----:B------:R-:W3:Y:S03]  /*fe00*/  MUFU.TANH R20, R20 ;  /* 0x0000001400147308 */ /* 0x000ee60000002400 */
        /* <DEDUP_REMOVED lines=11> */
[----:B------:R-:W4:Y:S01]  /*fec0*/  @P1 LDC R44, c[0x0][0x450] ;  /* 0x00011400ff2c1b82 */ /* 0x000f220000000800 */
        /* <DEDUP_REMOVED lines=13> */
[----:B------:R-:W0:Y:S01]  /*ffa0*/  MUFU.TANH R21, R21 ;  /* 0x0000001500157308 */ /* 0x000e220000002400 */
[----:B------:R-:W-:Y:S01]  /*ffb0*/  @!P0 PRMT R5, RZ, 0x654, R5 ;  /* 0x00000654ff058816 */ /* 0x000fe20000000005 */
[----:B------:R-:W-:-:S06]  /*ffc0*/  FMUL.FTZ R86, R2, R86 ;  /* 0x0000005602567220 */ /* 0x000fcc0000410000 */
        /* <DEDUP_REMOVED lines=11> */
[----:B------:R-:W5:Y:S01]  /*10080*/  LDL R140, [R1] ;  /* 0x00000000018c7983 */ /* 0x000f620000100800 */
[----:B------:R-:W-:Y:S01]  /*10090*/  WARPGROUP.ARRIVE ;  /* 0x00000000000079c5 */ /* 0x000fe20000000000 */
[C---:B------:R-:W-:Y:S01]  /*100a0*/  FMUL.FTZ R75, R2.reuse, R79 ;  /* 0x0000004f024b7220 */ /* 0x040fe20000410000 */
[C---:B------:R-:W-:Y:S02]  /*100b0*/  FMUL.FTZ R50, R2.reuse, R53 ;  /* 0x0000003502327220 */ /* 0x040fe40000410000 */
[----:B------:R-:W0:Y:S02]  /*100c0*/  MUFU.TANH R14, R14 ;  /* 0x0000000e000e7308 */ /* 0x000e240000002400 */
[----:B------:R-:W-:Y:S01]  /*100d0*/  QGMMA.64x96x32.F32.E4M3.E4M3 R88, R136, gdesc[UR4], R88, gsb0 ;  /* 0x0160000488587df3 */ /* 0x000fe20008000858 */
        /* <DEDUP_REMOVED lines=14> */
[----:B------:R-:W0:Y:S08]  /*101c0*/  MUFU.TANH R24, R24 ;  /* 0x0000001800187308 */ /* 0x000e300000002400 */
[----:B------:R-:W0:Y:S08]  /*101d0*/  MUFU.TANH R26, R26 ;  /* 0x0000001a001a7308 */ /* 0x000e300000002400 */
[----:B------:R-:W0:Y:S08]  /*101e0*/  MUFU.TANH R29, R29 ;  /* 0x0000001d001d7308 */ /* 0x000e300000002400 */
[----:B------:R-:W0:Y:S08]  /*101f0*/  MUFU.TANH R31, R31 ;  /* 0x0000001f001f7308 */ /* 0x000e300000002400 */
[----:B------:R-:W0:Y:S01]  /*10200*/  MUFU.TANH R34, R34 ;  /* 0x0000002200227308 */ /* 0x000e220000002400 */
[----:B--2---:R-:W-:-:S07]  /*10210*/  IMAD.IADD R81, R151, 0x1, R150 ;  /* 0x0000000197517824 */ /* 0x004fce00078e0296 */
[----:B------:R-:W2:Y:S01]  /*10220*/  MUFU.TANH R36, R36 ;  /* 0x0000002400247308 */ /* 0x000ea20000002400 */
[----:B-1----:R-:W-:-:S04]  /*10230*/  @P1 IMAD.HI.U32 R45, R81, R45, RZ ;  /* 0x0000002d512d1227 */ /* 0x002fc800078e00ff */
[----:B------:R-:W-:Y:S01]  /*10240*/  IMAD.MOV.U32 R84, RZ, RZ, R81 ;  /* 0x000000ffff547224 */ /* 0x000fe200078e0051 */
[----:B----4-:R-:W-:Y:S01]  /*10250*/  @P1 SHF.R.U32.HI R84, RZ, R44, R45 ;  /* 0x0000002cff541219 */ /* 0x010fe2000001162d */
[----:B------:R-:W-:Y:S01]  /*10260*/  IMAD.SHL.U32 R81, R0, 0x80, RZ ;  /* 0x0000008000517824 */ /* 0x000fe200078e00ff */
[----:B------:R-:W1:Y:S04]  /*10270*/  MUFU.TANH R39, R39 ;  /* 0x0000002700277308 */ /* 0x000e680000002400 */
[----:B------:R-:W-:-:S04]  /*10280*/  IADD3 R44, -R81, 0x1, RZ ;  /* 0x00000001512c7810 */ /* 0x000fc80007ffe1ff */
[----:B------:R-:W4:Y:S08]  /*10290*/  MUFU.TANH R41, R41 ;  /* 0x0000002900297308 */ /* 0x000f300000002400 */
[----:B------:R-:W0:Y:S08]  /*102a0*/  MUFU.TANH R42, R42 ;  /* 0x0000002a002a7308 */ /* 0x000e300000002400 */
[----:B------:R-:W0:Y:S08]  /*102b0*/  MUFU.TANH R43, R43 ;  /* 0x0000002b002b7308 */ /* 0x000e300000002400 */
[----:B------:R-:W0:Y:S01]  /*102c0*/  MUFU.TANH R46, R46 ;  /* 0x0000002e002e7308 */ /* 0x000e220000002400 */
[----:B------:R-:W-:-:S02]  /*102d0*/  WARPGROUP.DEPBAR.LE gsb0, 0x0 ;  /* 0x00008000000079c5 */ /* 0x000fc40000010000 */
[----:B------:R-:W3:Y:S05]  /*102e0*/  SHFL.IDX PT, R138, R84, RZ, 0x1c1f ;  /* 0x001c1fff548a7589 */ /* 0x000eea00000e0000 */
[----:B------:R-:W0:Y:S01]  /*102f0*/  MUFU.TANH R47, R47 ;  /* 0x0000002f002f7308 */ /* 0x000e220000002400 */
[----:B------:R2:W-:Y:S07]  /*10300*/  @!P0 SYNCS.ARRIVE.TRANS64.RED.A1T0 RZ, [R5+URZ], RZ ;  /* 0x000000ff05ff89a7 */ /* 0x0005ee000810043f */
        /* <DEDUP_REMOVED lines=22> */
[----:B-----5:R-:W-:-:S07]  /*10470*/  IMAD R44, R140, -0x2, R44 ;  /* 0xfffffffe8c2c7824 */ /* 0x020fce00078e022c */
[----:B------:R-:W0:Y:S01]  /*10480*/  MUFU.TANH R72, R72 ;  /* 0x0000004800487308 */ /* 0x000e220000002400 */
[----:B------:R-:W-:-:S07]  /*10490*/  IADD3 R44, -R156, R44, R157 ;  /* 0x0000002c9c2c7210 */ /* 0x000fce0007ffe19d */
        /* <DEDUP_REMOVED lines=13> */
[----:B------:R-:W-:-:S07]  /*10570*/  VIADD R87, R44, UR36 ;  /* 0x000000242c577c36 */ /* 0x000fce0008000000 */
[----:B--2---:R2:W0:Y:S01]  /*10580*/  MUFU.TANH R5, R86 ;  /* 0x0000005600057308 */ /* 0x0044220000002400 */
[----:B---3--:R-:W-:Y:S02]  /*10590*/  IMAD.IADD R137, R87, 0x1, R138 ;  /* 0x0000000157897824 */ /* 0x008fe400078e028a */
[----:B--2---:R-:W-:-:S04]  /*105a0*/  VIADD R86, R44, UR39 ;  /* 0x000000272c567c36 */ /* 0x004fc80008000000 */
[----:B------:R-:W-:Y:S01]  /*105b0*/  IMAD.IADD R136, R86, 0x1, R138 ;  /* 0x0000000156887824 */ /* 0x000fe200078e028a */
[----:B-1--4-:R-:W-:Y:S06]  /*105c0*/  @!P4 BRA `(.L_x_1260) ;  /* 0x000000000058c947 */ /* 0x012fec0003800000 */
[----:B------:R-:W-:Y:S01]  /*105d0*/  IADD3 R138, -R156, R157, R138 ;  /* 0x0000009d9c8a7210 */ /* 0x000fe20007ffe18a */
[----:B------:R-:W-:Y:S03]  /*105e0*/  BSSY B2, `(.L_x_1261) ;  /* 0x0000010000027945 */ /* 0x000fe60003800000 */
        /* <DEDUP_REMOVED lines=10> */
.L_x_1262:
[----:B------:R-:W-:-:S05]  /*10690*/  IMAD.U32 R139, RZ, RZ, UR46 ;  /* 0x0000002eff8b7e24 */ /* 0x000fca000f8e00ff */
[----:B------:R-:W-:-:S13]  /*106a0*/  ISETP.NE.AND P1, PT, R139, 0x1, PT ;  /* 0x000000018b00780c */ /* 0x000fda0003f25270 */
[----:B------:R-:W1:Y:S02]  /*106b0*/  @P1 LDC.64 R44, c[0x0][0x9e8] ;  /* 0x00027a00ff2c1b82 */ /* 0x000e640000000a00 */
[----:B-1----:R-:W-:-:S05]  /*106c0*/  @P1 IMAD.HI.U32 R44, R138, R44, RZ ;  /* 0x0000002c8a2c1227 */ /* 0x002fca00078e00ff */
[----:B------:R-:W-:-:S07]  /*106d0*/  @P1 SHF.R.U32.HI R138, RZ, R45, R44 ;  /* 0x0000002dff8a1219 */ /* 0x000fce000001162c */
.L_x_1263:
[----:B------:R-:W-:Y:S05]  /*106e0*/  BSYNC B2 ;  /* 0x0000000000027941 */ /* 0x000fea0003800000 */
.L_x_1261:
[----:B------:R-:W-:-:S04]  /*106f0*/  IMAD R138, R138, R139, -R81 ;  /* 0x0000008b8a8a7224 */ /* 0x000fc800078e0a51 */
[----:B------:R-:W-:-:S05]  /*10700*/  IMAD R138, R140, -0x2, R138 ;  /* 0xfffffffe8c8a7824 */ /* 0x000fca00078e028a */
[----:B------:R-:W-:Y:S02]  /*10710*/  VIMNMX R137, R137, R138, !PT ;  /* 0x0000008a89897248 */ /* 0x000fe40007fe0100 */
[----:B------:R-:W-:-:S07]  /*10720*/  VIADDMNMX R136, R138, R139, R136, PT ;  /* 0x0000008b8a887246 */ /* 0x000fce0003800188 */
.L_x_1260:
        /* <DEDUP_REMOVED lines=101> */
[----:B------:R-:W-:Y:S01]  /*10d80*/  IADD3 R84, -R156, R157, R84 ;  /* 0x0000009d9c547210 */ /* 0x000fe20007ffe154 */
[----:B------:R-:W-:Y:S03]  /*10d90*/  BSSY B2, `(.L_x_1265) ;  /* 0x0000010000027945 */ /* 0x000fe60003800000 */
        /* <DEDUP_REMOVED lines=10> */
.L_x_1266:
[----:B------:R-:W-:-:S05]  /*10e40*/  IMAD.U32 R65, RZ, RZ, UR46 ;  /* 0x0000002eff417e24 */ /* 0x000fca000f8e00ff */
[----:B------:R-:W-:-:S13]  /*10e50*/  ISETP.NE.AND P1, PT, R65, 0x1, PT ;  /* 0x000000014100780c */ /* 0x000fda0003f25270 */
[----:B------:R-:W0:Y:S02]  /*10e60*/  @P1 LDC.64 R44, c[0x0][0x9e8] ;  /* 0x00027a00ff2c1b82 */ /* 0x000e240000000a00 */
[----:B0-----:R-:W-:-:S05]  /*10e70*/  @P1 IMAD.HI.U32 R44, R84, R44, RZ ;  /* 0x0000002c542c1227 */ /* 0x001fca00078e00ff */
[----:B------:R-:W-:-:S07]  /*10e80*/  @P1 SHF.R.U32.HI R84, RZ, R45, R44 ;  /* 0x0000002dff541219 */ /* 0x000fce000001162c */
.L_x_1267:
[----:B------:R-:W-:Y:S05]  /*10e90*/  BSYNC B2 ;  /* 0x0000000000027941 */ /* 0x000fea0003800000 */
.L_x_1265:
[----:B------:R-:W-:-:S04]  /*10ea0*/  IMAD R81, R84, R65, -R81 ;  /* 0x0000004154517224 */ /* 0x000fc800078e0a51 */
[----:B------:R-:W-:-:S05]  /*10eb0*/  IMAD R81, R140, -0x2, R81 ;  /* 0xfffffffe8c517824 */ /* 0x000fca00078e0251 */
[----:B------:R-:W-:Y:S02]  /*10ec0*/  VIMNMX R87, R87, R81, !PT ;  /* 0x0000005157577248 */ /* 0x000fe40007fe0100 */
[----:B------:R-:W-:-:S07]  /*10ed0*/  VIADDMNMX R86, R81, R65, R86, PT ;  /* 0x0000004151567246 */ /* 0x000fce0003800156 */
.L_x_1264:
[C---:B------:R-:W-:Y:S01]  /*10ee0*/  ISETP.GT.AND P1, PT, R87.reuse, 0x1, P3 ;  /* 0x000000015700780c */ /* 0x040fe20001f24270 */
[----:B------:R-:W-:Y:S01]  /*10ef0*/  IMAD.U32 R65, RZ, RZ, UR45 ;  /* 0x0000002dff417e24 */ /* 0x000fe2000f8e00ff */
[C---:B------:R-:W-:Y:S01]  /*10f00*/  ISETP.GT.AND P2, PT, R87.reuse, 0x8, P3 ;  /* 0x000000085700780c */ /* 0x040fe20001f44270 */
[----:B------:R-:W-:Y:S01]  /*10f10*/  IMAD.U32 R136, RZ, RZ, UR38 ;  /* 0x00000026ff887e24 */ /* 0x000fe2000f8e00ff */
[C---:B------:R-:W-:Y:S02]  /*10f20*/  ISETP.LT.OR P1, PT, R86.reuse, 0x2, P1 ;  /* 0x000000025600780c */ /* 0x040fe40000f21670 */
[----:B------:R-:W-:Y:S02]  /*10f30*/  ISETP.LT.OR P2, PT, R86, 0x9, P2 ;  /* 0x000000095600780c */ /* 0x000fe40001741670 */
[----:B------:R-:W-:Y:S02]  /*10f40*/  FSEL R20, R20, -INF , !P1 ;  /* 0xff80000014147808 */ /* 0x000fe40004800000 */
[----:B------:R-:W-:-:S02]  /*10f50*/  ISETP.GT.AND P1, PT, R87, 0x9, P3 ;  /* 0x000000095700780c */ /* 0x000fc40001f24270 */
[----:B------:R-:W-:Y:S02]  /*10f60*/  FSEL R25, R25, -INF , !P2 ;  /* 0xff80000019197808 */ /* 0x000fe40005000000 */
[----:B------:R-:W-:Y:S02]  /*10f70*/  ISETP.LT.OR P1, PT, R86, 0xa, P1 ;  /* 0x0000000a5600780c */ /* 0x000fe40000f21670 */
[C---:B------:R-:W-:Y:S02]  /*10f80*/  ISETP.GT.AND P2, PT, R87.reuse, 0x10, P3 ;  /* 0x000000105700780c */ /* 0x040fe40001f44270 */
[----:B------:R-:W-:Y:S02]  /*10f90*/  FSEL R26, R26, -INF , !P1 ;  /* 0xff8000001a1a7808 */ /* 0x000fe40004800000 */
[----:B------:R-:W-:Y:S02]  /*10fa0*/  ISETP.GT.AND P1, PT, R87, 0x11, P3 ;  /* 0x000000115700780c */ /* 0x000fe40001f24270 */
[----:B------:R-:W-:-:S02]  /*10fb0*/  ISETP.LT.OR P2, PT, R86, 0x11, P2 ;  /* 0x000000115600780c */ /* 0x000fc40001741670 */
[----:B------:R-:W-:Y:S02]  /*10fc0*/  ISETP.LT.OR P1, PT, R86, 0x12, P1 ;  /* 0x000000125600780c */ /* 0x000fe40000f21670 */
[----:B------:R-:W-:Y:S02]  /*10fd0*/  FSEL R29, R29, -INF , !P2 ;  /* 0xff8000001d1d7808 */ /* 0x000fe40005000000 */
[----:B------:R-:W-:Y:S02]  /*10fe0*/  FSEL R30, R30, -INF , !P1 ;  /* 0xff8000001e1e7808 */ /* 0x000fe40004800000 */
[C---:B------:R-:W-:Y:S02]  /*10ff0*/  ISETP.GT.AND P1, PT, R87.reuse, 0x19, P3 ;  /* 0x000000195700780c */ /* 0x040fe40001f24270 */
[----:B------:R-:W-:Y:S02]  /*11000*/  ISETP.GT.AND P2, PT, R87, 0x18, P3 ;  /* 0x000000185700780c */ /* 0x000fe40001f44270 */
[----:B------:R-:W-:-:S02]  /*11010*/  ISETP.LT.OR P1, PT, R86, 0x1a, P1 ;  /* 0x0000001a5600780c */ /* 0x000fc40000f21670 */
[----:B------:R-:W-:Y:S02]  /*11020*/  ISETP.LT.OR P2, PT, R86, 0x19, P2 ;  /* 0x000000195600780c */ /* 0x000fe40001741670 */
[----:B------:R-:W-:Y:S02]  /*11030*/  FSEL R34, R34, -INF , !P1 ;  /* 0xff80000022227808 */ /* 0x000fe40004800000 */
[----:B------:R-:W-:Y:S02]  /*11040*/  ISETP.GT.AND P1, PT, R87, 0x21, P3 ;  /* 0x000000215700780c */ /* 0x000fe40001f24270 */
[----:B------:R-:W-:Y:S02]  /*11050*/  FSEL R33, R33, -INF , !P2 ;  /* 0xff80000021217808 */ /* 0x000fe40005000000 */
[----:B------:R-:W-:Y:S02]  /*11060*/  ISETP.LT.OR P1, PT, R86, 0x22, P1 ;  /* 0x000000225600780c */ /* 0x000fe40000f21670 */
[----:B------:R-:W-:-:S02]  /*11070*/  ISETP.GT.AND P2, PT, R87, 0x20, P3 ;  /* 0x000000205700780c */ /* 0x000fc40001f44270 */
[----:B------:R-:W-:Y:S02]  /*11080*/  FSEL R44, R38, -INF , !P1 ;  /* 0xff800000262c7808 */ /* 0x000fe40004800000 */
[----:B------:R-:W-:Y:S02]  /*11090*/  FMNMX.FTZ R38, R14, R13, !PT ;  /* 0x0000000d0e267209 */ /* 0x000fe40007810000 */
[----:B------:R-:W-:Y:S02]  /*110a0*/  ISETP.LT.OR P2, PT, R86, 0x21, P2 ;  /* 0x000000215600780c */ /* 0x000fe40001741670 */
[----:B------:R-:W-:Y:S02]  /*110b0*/  FMNMX.FTZ R38, R17, R38, !PT ;  /* 0x0000002611267209 */ /* 0x000fe40007810000 */
[----:B------:R-:W-:Y:S02]  /*110c0*/  FSEL R37, R37, -INF , !P2 ;  /* 0xff80000025257808 */ /* 0x000fe40005000000 */
[----:B------:R-:W-:-:S02]  /*110d0*/  FMNMX.FTZ R38, R21, R38, !PT ;  /* 0x0000002615267209 */ /* 0x000fc40007810000 */
[C---:B------:R-:W-:Y:S02]  /*110e0*/  ISETP.GT.AND P2, PT, R87.reuse, 0x28, P3 ;  /* 0x000000285700780c */ /* 0x040fe40001f44270 */
[----:B------:R-:W-:Y:S02]  /*110f0*/  FMNMX.FTZ R38, R24, R38, !PT ;  /* 0x0000002618267209 */ /* 0x000fe40007810000 */
[----:B------:R-:W-:Y:S02]  /*11100*/  ISETP.GT.AND P1, PT, R87, 0x29, P3 ;  /* 0x000000295700780c */ /* 0x000fe40001f24270 */
[----:B------:R-:W-:Y:S02]  /*11110*/  FMNMX.FTZ R38, R27, R38, !PT ;  /* 0x000000261b267209 */ /* 0x000fe40007810000 */
[----:B------:R-:W-:Y:S02]  /*11120*/  ISETP.LT.OR P2, PT, R86, 0x29, P2 ;  /* 0x000000295600780c */ /* 0x000fe40001741670 */
[----:B------:R-:W-:-:S02]  /*11130*/  FMNMX.FTZ R38, R28, R38, !PT ;  /* 0x000000261c267209 */ /* 0x000fc40007810000 */
[----:B------:R-:W-:Y:S02]  /*11140*/  ISETP.LT.OR P1, PT, R86, 0x2a, P1 ;  /* 0x0000002a5600780c */ /* 0x000fe40000f21670 */
[----:B------:R-:W-:Y:S02]  /*11150*/  FMNMX.FTZ R38, R31, R38, !PT ;  /* 0x000000261f267209 */ /* 0x000fe40007810000 */
[----:B------:R-:W-:Y:S02]  /*11160*/  FSEL R41, R41, -INF , !P2 ;  /* 0xff80000029297808 */ /* 0x000fe40005000000 */
        /* <DEDUP_REMOVED lines=39> */
[----:B------:R-:W-:Y:S02]  /*113e0*/  ISETP.GT.AND P2, PT, R87, 0x48, P3 ;  /* 0x000000485700780c */ /* 0x000fe40001f44270 */
        /* <DEDUP_REMOVED lines=10> */
[C---:B------:R-:W-:Y:S01]  /*11490*/  ISETP.GT.AND P2, PT, R87.reuse, 0x50, P3 ;  /* 0x000000505700780c */ /* 0x040fe20001f44270 */
[----:B------:R-:W0:Y:S01]  /*114a0*/  SHFL.BFLY PT, R45, R38, 0x2, 0x1f ;  /* 0x0c401f00262d7f89 */ /* 0x000e2200000e0000 */
[----:B------:R-:W-:-:S02]  /*114b0*/  ISETP.GT.AND P1, PT, R87, 0x51, P3 ;  /* 0x000000515700780c */ /* 0x000fc40001f24270 */
[----:B------:R-:W-:Y:S02]  /*114c0*/  LOP3.LUT R22, R22, 0xbfffffff, RZ, 0xc0, !PT ;  /* 0xbfffffff16167812 */ /* 0x000fe400078ec0ff */
[C---:B------:R-:W-:Y:S02]  /*114d0*/  ISETP.LT.OR P2, PT, R86.reuse, 0x51, P2 ;  /* 0x000000515600780c */ /* 0x040fe40001741670 */
[----:B------:R-:W-:Y:S02]  /*114e0*/  ISETP.LT.OR P1, PT, R86, 0x52, P1 ;  /* 0x000000525600780c */ /* 0x000fe40000f21670 */
[----:B------:R-:W-:Y:S02]  /*114f0*/  @P0 LOP3.LUT R22, R22, 0x40000000, RZ, 0xfc, !PT ;  /* 0x4000000016160812 */ /* 0x000fe400078efcff */
[----:B------:R-:W-:Y:S02]  /*11500*/  ISETP.GT.AND P0, PT, R87, RZ, P3 ;  /* 0x000000ff5700720c */ /* 0x000fe40001f04270 */
[----:B------:R-:W-:-:S02]  /*11510*/  FSEL R63, R63, -INF , !P2 ;  /* 0xff8000003f3f7808 */ /* 0x000fc40005000000 */
[----:B------:R-:W-:Y:S02]  /*11520*/  FSEL R64, R64, -INF , !P1 ;  /* 0xff80000040407808 */ /* 0x000fe40004800000 */
[C---:B------:R-:W-:Y:S02]  /*11530*/  ISETP.GT.AND P2, PT, R87.reuse, 0x58, P3 ;  /* 0x000000585700780c */ /* 0x040fe40001f44270 */
[----:B------:R-:W-:Y:S02]  /*11540*/  ISETP.GT.AND P1, PT, R87, 0x59, P3 ;  /* 0x000000595700780c */ /* 0x000fe40001f24270 */
[C---:B------:R-:W-:Y:S02]  /*11550*/  ISETP.LT.OR P2, PT, R86.reuse, 0x59, P2 ;  /* 0x000000595600780c */ /* 0x040fe40001741670 */
[----:B------:R-:W-:Y:S02]  /*11560*/  ISETP.LT.OR P1, PT, R86, 0x5a, P1 ;  /* 0x0000005a5600780c */ /* 0x000fe40000f21670 */
[----:B------:R-:W-:-:S02]  /*11570*/  LOP3.LUT R22, R22, 0xfffffff7, RZ, 0xc0, !PT ;  /* 0xfffffff716167812 */ /* 0x000fc400078ec0ff */
[----:B0-----:R-:W-:Y:S02]  /*11580*/  FMNMX.FTZ R38, R38, R45, !PT ;  /* 0x0000002d26267209 */ /* 0x001fe40007810000 */
[----:B------:R-:W-:Y:S02]  /*11590*/  FSEL R67, R67, -INF , !P2 ;  /* 0xff80000043437808 */ /* 0x000fe40005000000 */
[----:B------:R-:W-:Y:S01]  /*115a0*/  FSEL R68, R68, -INF , !P1 ;  /* 0xff80000044447808 */ /* 0x000fe20004800000 */
[----:B------:R-:W0:Y:S01]  /*115b0*/  SHFL.BFLY PT, R45, R38, 0x1, 0x1f ;  /* 0x0c201f00262d7f89 */ /* 0x000e2200000e0000 */
[C---:B------:R-:W-:Y:S02]  /*115c0*/  ISETP.GT.AND P2, PT, R87.reuse, 0x60, P3 ;  /* 0x000000605700780c */ /* 0x040fe40001f44270 */
[----:B------:R-:W-:Y:S02]  /*115d0*/  ISETP.GT.AND P1, PT, R87, 0x61, P3 ;  /* 0x000000615700780c */ /* 0x000fe40001f24270 */
[----:B------:R-:W-:-:S02]  /*115e0*/  @P0 LOP3.LUT R22, R22, 0x8, RZ, 0xfc, !PT ;  /* 0x0000000816160812 */ /* 0x000fc400078efcff */
[----:B------:R-:W-:Y:S02]  /*115f0*/  ISETP.GT.AND P0, PT, R87, 0x79, P3 ;  /* 0x000000795700780c */ /* 0x000fe40001f04270 */
[C---:B------:R-:W-:Y:S02]  /*11600*/  ISETP.LT.OR P2, PT, R86.reuse, 0x61, P2 ;  /* 0x000000615600780c */ /* 0x040fe40001741670 */
[----:B------:R-:W-:Y:S02]  /*11610*/  ISETP.LT.OR P1, PT, R86, 0x62, P1 ;  /* 0x000000625600780c */ /* 0x000fe40000f21670 */
[----:B------:R-:W-:Y:S02]  /*11620*/  FSEL R69, R69, -INF , !P2 ;  /* 0xff80000045457808 */ /* 0x000fe40005000000 */
[----:B------:R-:W-:Y:S02]  /*11630*/  FSEL R70, R70, -INF , !P1 ;  /* 0xff80000046467808 */ /* 0x000fe40004800000 */
[----:B------:R-:W-:-:S02]  /*11640*/  ISETP.GT.AND P4, PT, R87, 0x68, P3 ;  /* 0x000000685700780c */ /* 0x000fc40001f84270 */
[C---:B------:R-:W-:Y:S02]  /*11650*/  ISETP.GT.AND P5, PT, R87.reuse, 0x69, P3 ;  /* 0x000000695700780c */ /* 0x040fe40001fa4270 */
[C---:B------:R-:W-:Y:S02]  /*11660*/  ISETP.GT.AND P6, PT, R87.reuse, 0x70, P3 ;  /* 0x000000705700780c */ /* 0x040fe40001fc4270 */
[C---:B------:R-:W-:Y:S02]  /*11670*/  ISETP.GT.AND P2, PT, R87.reuse, 0x71, P3 ;  /* 0x000000715700780c */ /* 0x040fe40001f44270 */
[----:B------:R-:W-:Y:S02]  /*11680*/  ISETP.GT.AND P1, PT, R87, 0x78, P3 ;  /* 0x000000785700780c */ /* 0x000fe40001f24270 */
[C---:B------:R-:W-:Y:S02]  /*11690*/  LOP3.LUT P3, RZ, R22.reuse, 0x8, RZ, 0xc0, !PT ;  /* 0x0000000816ff7812 */ /* 0x040fe4000786c0ff */
[----:B------:R-:W-:-:S02]  /*116a0*/  LOP3.LUT R22, R22, 0xfffffffd, RZ, 0xc0, !PT ;  /* 0xfffffffd16167812 */ /* 0x000fc400078ec0ff */
[----:B0-----:R-:W-:Y:S02]  /*116b0*/  FMNMX.FTZ R38, R38, R45, !PT ;  /* 0x0000002d26267209 */ /* 0x001fe40007810000 */
[----:B------:R-:W-:Y:S02]  /*116c0*/  @P0 LOP3.LUT R22, R22, 0x2, RZ, 0xfc, !PT ;  /* 0x0000000216160812 */ /* 0x000fe400078efcff */
[----:B------:R-:W-:Y:S01]  /*116d0*/  ISETP.LT.OR P0, PT, R86, 0x69, P4 ;  /* 0x000000695600780c */ /* 0x000fe20002701670 */
[----:B------:R-:W-:-:S01]  /*116e0*/  FFMA.FTZ R84, R38, R65, -8 ;  /* 0xc100000026547423 */ /* 0x000fc20000010041 */
[C---:B------:R-:W-:Y:S02]  /*116f0*/  LOP3.LUT P4, RZ, R22.reuse, 0x2, RZ, 0xc0, !PT ;  /* 0x0000000216ff7812 */ /* 0x040fe4000788c0ff */
[----:B------:R-:W-:Y:S02]  /*11700*/  LOP3.LUT R22, R22, 0xffffffef, RZ, 0xc0, !PT ;  /* 0xffffffef16167812 */ /* 0x000fe400078ec0ff */
[----:B------:R-:W-:-:S02]  /*11710*/  ISETP.LT.OR P3, PT, R86, 0x1, P3 ;  /* 0x000000015600780c */ /* 0x000fc40001f61670 */
[C---:B------:R-:W-:Y:S02]  /*11720*/  ISETP.LT.OR P6, PT, R86.reuse, 0x71, P6 ;  /* 0x000000715600780c */ /* 0x040fe400037c1670 */
[----:B------:R-:W-:Y:S02]  /*11730*/  FSEL R15, R15, -INF , !P3 ;  /* 0xff8000000f0f7808 */ /* 0x000fe40005800000 */
[----:B------:R-:W-:Y:S02]  /*11740*/  ISETP.LT.OR P2, PT, R86, 0x72, P2 ;  /* 0x000000725600780c */ /* 0x000fe40001741670 */
[----:B------:R-:W-:Y:S02]  /*11750*/  @P0 LOP3.LUT R22, R22, 0x10, RZ, 0xfc, !PT ;  /* 0x0000001016160812 */ /* 0x000fe400078efcff */
[----:B------:R-:W-:Y:S02]  /*11760*/  ISETP.LT.OR P0, PT, R86, 0x6a, P5 ;  /* 0x0000006a5600780c */ /* 0x000fe40002f01670 */
[----:B------:R-:W-:-:S02]  /*11770*/  FSETP.NEU.FTZ.AND P5, PT, R38, -INF , PT ;  /* 0xff8000002600780b */ /* 0x000fc40003fbd000 */
[----:B------:R-:W-:Y:S02]  /*11780*/  FSEL R75, R75, -INF , !P0 ;  /* 0xff8000004b4b7808 */ /* 0x000fe40004000000 */
[----:B------:R-:W-:Y:S02]  /*11790*/  FSEL R45, R38, RZ, P5 ;  /* 0x000000ff262d7208 */ /* 0x000fe40002800000 */
[----:B------:R-:W-:Y:S02]  /*117a0*/  FSEL R84, R84, RZ, P5 ;  /* 0x000000ff54547208 */ /* 0x000fe40002800000 */
[----:B------:R-:W-:Y:S01]  /*117b0*/  LOP3.LUT P5, RZ, R22, 0x10, RZ, 0xc0, !PT ;  /* 0x0000001016ff7812 */ /* 0x000fe200078ac0ff */
[----:B------:R-:W-:-:S01]  /*117c0*/  FADD.FTZ R13, -R45, R13 ;  /* 0x0000000d2d0d7221 */ /* 0x000fc20000010100 */
[----:B------:R-:W-:Y:S01]  /*117d0*/  FMNMX.FTZ R45, R15, R12, !PT ;  /* 0x0000000c0f2d7209 */ /* 0x000fe20007810000 */
[----:B------:R-:W-:-:S01]  /*117e0*/  FFMA.FTZ R43, R43, R65, -R84 ;  /* 0x000000412b2b7223 */ /* 0x000fc20000010854 */
[----:B------:R-:W-:Y:S01]  /*117f0*/  FSEL R74, R74, -INF , !P5 ;  /* 0xff8000004a4a7808 */ /* 0x000fe20006800000 */
[----:B------:R-:W-:-:S01]  /*11800*/  FFMA.FTZ R14, R14, R65, -R84 ;  /* 0x000000410e0e7223 */ /* 0x000fc20000010854 */
[----:B------:R-:W-:Y:S01]  /*11810*/  FMNMX.FTZ R45, R20, R45, !PT ;  /* 0x0000002d142d7209 */ /* 0x000fe20007810000 */
[----:B------:R-:W-:-:S01]  /*11820*/  FFMA.FTZ R17, R17, R65, -R84 ;  /* 0x0000004111117223 */ /* 0x000fc20000010854 */
[----:B------:R-:W-:Y:S01]  /*11830*/  FSEL R76, R76, -INF , !P6 ;  /* 0xff8000004c4c7808 */ /* 0x000fe20007000000 */
[----:B------:R-:W-:-:S01]  /*11840*/  FFMA.FTZ R21, R21, R65, -R84 ;  /* 0x0000004115157223 */ /* 0x000fc20000010854 */
[----:B------:R-:W-:Y:S01]  /*11850*/  FMNMX.FTZ R45, R25, R45, !PT ;  /* 0x0000002d192d7209 */ /* 0x000fe20007810000 */
[----:B------:R-:W-:-:S01]  /*11860*/  FFMA.FTZ R24, R24, R65, -R84 ;  /* 0x0000004118187223 */ /* 0x000fc20000010854 */
[----:B------:R-:W-:Y:S01]  /*11870*/  ISETP.LT.OR P1, PT, R86, 0x79, P1 ;  /* 0x000000795600780c */ /* 0x000fe20000f21670 */
        /* <DEDUP_REMOVED lines=19> */
[-CC-:B------:R-:W-:Y:S01]  /*119b0*/  FFMA.FTZ R50, R50, R65.reuse, -R84.reuse ;  /* 0x0000004132327223 */ /* 0x180fe20000010854 */
        /* <DEDUP_REMOVED lines=22> */
[----:B------:R-:W-:Y:S01]  /*11b20*/  MUFU.EX2 R85, R43 ;  /* 0x0000002b00557308 */ /* 0x000fe20000000800 */
[----:B------:R-:W-:Y:S01]  /*11b30*/  FMUL.FTZ R13, R13, R65 ;  /* 0x000000410d0d7220 */ /* 0x000fe20000410000 */
[----:B------:R-:W-:-:S02]  /*11b40*/  ISETP.NE.AND P5, PT, R136, 0x3, PT ;  /* 0x000000038800780c */ /* 0x000fc40003fa5270 */
[----:B------:R-:W-:Y:S02]  /*11b50*/  FMNMX.FTZ R45, R51, R45, !PT ;  /* 0x0000002d332d7209 */ /* 0x000fe40007810000 */
[----:B------:R-:W-:Y:S02]  /*11b60*/  LOP3.LUT P0, RZ, R22, 0x40000000, RZ, 0xc0, !PT ;  /* 0x4000000016ff7812 */ /* 0x000fe4000780c0ff */
[----:B------:R-:W-:Y:S01]  /*11b70*/  FMNMX.FTZ R45, R52, R45, !PT ;  /* 0x0000002d342d7209 */ /* 0x000fe20007810000 */
[----:B------:R-:W-:Y:S03]  /*11b80*/  MUFU.EX2 R14, R14 ;  /* 0x0000000e000e7308 */ /* 0x000fe60000000800 */
[----:B------:R-:W-:-:S04]  /*11b90*/  FMNMX.FTZ R45, R55, R45, !PT ;  /* 0x0000002d372d7209 */ /* 0x000fc80007810000 */
[----:B------:R-:W-:Y:S01]  /*11ba0*/  FMNMX.FTZ R45, R56, R45, !PT ;  /* 0x0000002d382d7209 */ /* 0x000fe20007810000 */
[----:B------:R-:W0:Y:S03]  /*11bb0*/  MUFU.EX2 R13, R13 ;  /* 0x0000000d000d7308 */ /* 0x000e260000000800 */
[----:B------:R-:W-:-:S04]  /*11bc0*/  FMNMX.FTZ R45, R59, R45, !PT ;  /* 0x0000002d3b2d7209 */ /* 0x000fc80007810000 */
[----:B------:R-:W-:Y:S01]  /*11bd0*/  FMNMX.FTZ R45, R60, R45, !PT ;  /* 0x0000002d3c2d7209 */ /* 0x000fe20007810000 */
[----:B------:R-:W1:Y:S03]  /*11be0*/  MUFU.EX2 R17, R17 ;  /* 0x0000001100117308 */ /* 0x000e660000000800 */
[----:B------:R-:W-:-:S04]  /*11bf0*/  FMNMX.FTZ R45, R63, R45, !PT ;  /* 0x0000002d3f2d7209 */ /* 0x000fc80007810000 */
[----:B------:R-:W-:Y:S01]  /*11c00*/  FMNMX.FTZ R45, R64, R45, !PT ;  /* 0x0000002d402d7209 */ /* 0x000fe20007810000 */
[----:B------:R-:W-:Y:S01]  /*11c10*/  MUFU.EX2 R21, R21 ;  /* 0x0000001500157308 */ /* 0x000fe20000000800 */
[----:B0-----:R-:W-:-:S02]  /*11c20*/  FFMA.FTZ R4, R13, R4, R14 ;  /* 0x000000040d047223 */ /* 0x001fc4000001000e */
[----:B------:R-:W-:-:S04]  /*11c30*/  FMNMX.FTZ R45, R67, R45, !PT ;  /* 0x0000002d432d7209 */ /* 0x000fc80007810000 */
[----:B------:R-:W-:Y:S01]  /*11c40*/  FMNMX.FTZ R45, R68, R45, !PT ;  /* 0x0000002d442d7209 */ /* 0x000fe20007810000 */
[----:B------:R-:W-:Y:S01]  /*11c50*/  MUFU.EX2 R24, R24 ;  /* 0x0000001800187308 */ /* 0x000fe20000000800 */
[----:B-1----:R-:W-:-:S02]  /*11c60*/  FADD.FTZ R4, R17, R4 ;  /* 0x0000000411047221 */ /* 0x002fc40000010000 */
[----:B------:R-:W-:-:S04]  /*11c70*/  FMNMX.FTZ R45, R69, R45, !PT ;  /* 0x0000002d452d7209 */ /* 0x000fc80007810000 */
[----:B------:R-:W-:Y:S01]  /*11c80*/  FMNMX.FTZ R45, R70, R45, !PT ;  /* 0x0000002d462d7209 */ /* 0x000fe20007810000 */
[----:B------:R-:W-:Y:S03]  /*11c90*/  MUFU.EX2 R27, R27 ;  /* 0x0000001b001b7308 */ /* 0x000fe60000000800 */
        /* <DEDUP_REMOVED lines=8> */
[----:B------:R-:W-:Y:S04]  /*11d20*/  MUFU.EX2 R32, R32 ;  /* 0x0000002000207308 */ /* 0x000fe80000000800 */
[----:B------:R-:W0:Y:S04]  /*11d30*/  SHFL.BFLY PT, R81, R45, 0x2, 0x1f ;  /* 0x0c401f002d517f89 */ /* 0x000e2800000e0000 */
[----:B------:R-:W-:Y:S08]  /*11d40*/  MUFU.EX2 R35, R35 ;  /* 0x0000002300237308 */ /* 0x000ff00000000800 */
[----:B------:R-:W-:Y:S08]  /*11d50*/  MUFU.EX2 R36, R36 ;  /* 0x0000002400247308 */ /* 0x000ff00000000800 */
[----:B------:R-:W-:Y:S01]  /*11d60*/  MUFU.EX2 R39, R39 ;  /* 0x0000002700277308 */ /* 0x000fe20000000800 */
[----:B0-----:R-:W-:-:S07]  /*11d70*/  FMNMX.FTZ R81, R45, R81, !PT ;  /* 0x000000512d517209 */ /* 0x001fce0007810000 */
[----:B------:R-:W-:Y:S01]  /*11d80*/  MUFU.EX2 R40, R40 ;  /* 0x0000002800287308 */ /* 0x000fe20000000800 */
[----:B------:R-:W0:Y:S07]  /*11d90*/  SHFL.BFLY PT, R43, R81, 0x1, 0x1f ;  /* 0x0c201f00512b7f89 */ /* 0x000e2e00000e0000 */
[----:B------:R-:W-:Y:S08]  /*11da0*/  MUFU.EX2 R46, R46 ;  /* 0x0000002e002e7308 */ /* 0x000ff00000000800 */
[----:B------:R-:W-:Y:S08]  /*11db0*/  MUFU.EX2 R49, R49 ;  /* 0x0000003100317308 */ /* 0x000ff00000000800 */
[----:B------:R-:W-:Y:S01]  /*11dc0*/  MUFU.EX2 R50, R50 ;  /* 0x0000003200327308 */ /* 0x000fe20000000800 */
[----:B0-----:R-:W-:-:S04]  /*11dd0*/  FMNMX.FTZ R43, R81, R43, !PT ;  /* 0x0000002b512b7209 */ /* 0x001fc80007810000 */
[----:B------:R-:W-:-:S03]  /*11de0*/  FSETP.NEU.FTZ.AND P1, PT, R43, -INF , PT ;  /* 0xff8000002b00780b */ /* 0x000fc60003f3d000 */
[----:B------:R-:W-:Y:S01]  /*11df0*/  MUFU.EX2 R53, R53 ;  /* 0x0000003500357308 */ /* 0x000fe20000000800 */
[----:B------:R-:W-:-:S05]  /*11e00*/  FSEL R45, R43, RZ, P1 ;  /* 0x000000ff2b2d7208 */ /* 0x000fca0000800000 */
[----:B------:R-:W-:Y:S01]  /*11e10*/  FADD.FTZ R12, -R45, R12 ;  /* 0x0000000c2d0c7221 */ /* 0x000fe20000010100 */
[----:B------:R-:W-:-:S01]  /*11e20*/  FFMA.FTZ R45, R43, R65, -8 ;  /* 0xc10000002b2d7423 */ /* 0x000fc20000010041 */
[----:B------:R-:W-:Y:S02]  /*11e30*/  MUFU.EX2 R54, R54 ;  /* 0x0000003600367308 */ /* 0x000fe40000000800 */
[----:B------:R-:W-:Y:S02]  /*11e40*/  FMUL.FTZ R12, R12, R65 ;  /* 0x000000410c0c7220 */ /* 0x000fe40000410000 */
[----:B------:R-:W-:-:S04]  /*11e50*/  FSEL R86, R45, RZ, P1 ;  /* 0x000000ff2d567208 */ /* 0x000fc80000800000 */
[----:B------:R-:W-:Y:S01]  /*11e60*/  MUFU.EX2 R12, R12 ;  /* 0x0000000c000c7308 */ /* 0x000fe20000000800 */
[----:B------:R-:W-:-:S01]  /*11e70*/  FFMA.FTZ R15, R15, R65, -R86 ;  /* 0x000000410f0f7223 */ /* 0x000fc20000010856 */
[-CC-:B------:R-:W-:Y:S01]  /*11e80*/  FFMA.FTZ R20, R20, R65.reuse, -R86.reuse ;  /* 0x0000004114147223 */ /* 0x180fe20000010856 */
[----:B------:R-:W-:-:S01]  /*11e90*/  FFMA.FTZ R25, R25, R65, -R86 ;  /* 0x0000004119197223 */ /* 0x000fc20000010856 */
[-CC-:B------:R-:W-:Y:S01]  /*11ea0*/  FFMA.FTZ R26, R26, R65.reuse, -R86.reuse ;  /* 0x000000411a1a7223 */ /* 0x180fe20000010856 */
[----:B------:R-:W-:-:S01]  /*11eb0*/  FFMA.FTZ R29, R29, R65, -R86 ;  /* 0x000000411d1d7223 */ /* 0x000fc20000010856 */
[-CC-:B------:R-:W-:Y:S01]  /*11ec0*/  FFMA.FTZ R30, R30, R65.reuse, -R86.reuse ;  /* 0x000000411e1e7223 */ /* 0x180fe20000010856 */
[----:B------:R-:W-:-:S01]  /*11ed0*/  FFMA.FTZ R33, R33, R65, -R86 ;  /* 0x0000004121217223 */ /* 0x000fc20000010856 */
        /* <DEDUP_REMOVED lines=17> */
[----:B0-----:R-:W-:-:S01]  /*11ff0*/  FFMA.FTZ R3, R12, R3, R15 ;  /* 0x000000030c037223 */ /* 0x001fc2000001000f */
[-CC-:B------:R-:W-:Y:S01]  /*12000*/  FFMA.FTZ R64, R64, R65.reuse, -R86.reuse ;  /* 0x0000004140407223 */ /* 0x180fe20000010856 */
[----:B------:R-:W-:-:S01]  /*12010*/  FFMA.FTZ R67, R67, R65, -R86 ;  /* 0x0000004143437223 */ /* 0x000fc20000010856 */
[-CC-:B------:R-:W-:Y:S01]  /*12020*/  FFMA.FTZ R68, R68, R65.reuse, -R86.reuse ;  /* 0x0000004144447223 */ /* 0x180fe20000010856 */
[----:B------:R-:W-:-:S01]  /*12030*/  FFMA.FTZ R69, R69, R65, -R86 ;  /* 0x0000004145457223 */ /* 0x000fc20000010856 */
[-CC-:B------:R-:W-:Y:S01]  /*12040*/  FFMA.FTZ R70, R70, R65.reuse, -R86.reuse ;  /* 0x0000004146467223 */ /* 0x180fe20000010856 */
[----:B------:R-:W-:-:S01]  /*12050*/  FFMA.FTZ R74, R74, R65, -R86 ;  /* 0x000000414a4a7223 */ /* 0x000fc20000010856 */
[----:B------:R-:W0:Y:S01]  /*12060*/  MUFU.EX2 R26, R26 ;  /* 0x0000001a001a7308 */ /* 0x000e220000000800 */
[----:B-1----:R-:W-:-:S01]  /*12070*/  FADD.FTZ R45, R20, R3 ;  /* 0x00000003142d7221 */ /* 0x002fc20000010000 */
[----:B------:R-:W-:Y:S01]  /*12080*/  FADD.FTZ R3, R21, R4 ;  /* 0x0000000415037221 */ /* 0x000fe20000010000 */
[----:B------:R-:W-:-:S01]  /*12090*/  FFMA.FTZ R75, R75, R65, -R86 ;  /* 0x000000414b4b7223 */ /* 0x000fc20000010856 */
[-CC-:B------:R-:W-:Y:S01]  /*120a0*/  FFMA.FTZ R76, R76, R65.reuse, -R86.reuse ;  /* 0x000000414c4c7223 */ /* 0x180fe20000010856 */
[----:B------:R-:W-:-:S01]  /*120b0*/  FFMA.FTZ R78, R78, R65, -R86 ;  /* 0x000000414e4e7223 */ /* 0x000fc20000010856 */
[----:B------:R-:W-:Y:S01]  /*120c0*/  FADD.FTZ R3, R24, R3 ;  /* 0x0000000318037221 */ /* 0x000fe20000010000 */
[----:B------:R-:W-:-:S01]  /*120d0*/  FFMA.FTZ R5, R5, R65, -R86 ;  /* 0x0000004105057223 */ /* 0x000fc20000010856 */
[----:B------:R-:W1:Y:S01]  /*120e0*/  MUFU.EX2 R29, R29 ;  /* 0x0000001d001d7308 */ /* 0x000e620000000800 */
[----:B--2---:R-:W-:-:S01]  /*120f0*/  FADD.FTZ R4, R25, R45 ;  /* 0x0000002d19047221 */ /* 0x004fc20000010000 */
[----:B------:R-:W-:Y:S01]  /*12100*/  FADD.FTZ R3, R27, R3 ;  /* 0x000000031b037221 */ /* 0x000fe20000010000 */
[----:B------:R-:W-:-:S03]  /*12110*/  FFMA.FTZ R82, R82, R65, -R86 ;  /* 0x0000004152527223 */ /* 0x000fc60000010856 */
        /* <DEDUP_REMOVED lines=95> */
[----:B--2---:R-:W-:-:S03]  /*12710*/  FADD.FTZ R4, R84, R3 ;  /* 0x0000000354047221 */ /* 0x004fc60000010000 */
[----:B0-----:R-:W-:Y:S01]  /*12720*/  FADD.FTZ R3, R82, R45 ;  /* 0x0000002d52037221 */ /* 0x001fe20000010000 */
[----:B------:R-:W-:Y:S06]  /*12730*/  @!P5 BRA `(.L_x_1268) ;  /* 0x000000000004d947 */ /* 0x000fec0003800000 */
[----:B------:R-:W-:Y:S01]  /*12740*/  BPT.TRAP 0x1 ;  /* 0x000000040000795c */ /* 0x000fe20000300000 */
.L_x_1268:
[----:B------:R-:W2:Y:S01]  /*12750*/  LDL R45, [R1+0x18] ;  /* 0x00001800012d7983 */ /* 0x000ea20000100800 */
[----:B------:R-:W-:-:S05]  /*12760*/  VIADD R19, R19, 0x19c60 ;  /* 0x00019c6013137836 */ /* 0x000fca0000000000 */
[----:B--2---:R-:W-:Y:S02]  /*12770*/  PRMT R19, R45, 0x654, R19 ;  /* 0x000006542d137816 */ /* 0x004fe40000000013 */
[----:B------:R-:W2:Y:S01]  /*12780*/  LDL R45, [R1+0x20] ;  /* 0x00002000012d7983 */ /* 0x000ea20000100800 */
[----:B------:R-:W-:Y:S01]  /*12790*/  F2FP.SATFINITE.E4M3.F32.PACK_AB_MERGE_C R21, R24, R21, RZ ;  /* 0x000000151815723e */ /* 0x000fe200048070ff */
[----:B------:R0:W-:Y:S01]  /*127a0*/  SYNCS.ARRIVE.TRANS64.RED.A1T0 RZ, [R19+URZ], RZ ;  /* 0x000000ff13ff79a7 */ /* 0x0001e2000810043f */
[----:B------:R-:W-:Y:S01]  /*127b0*/  F2FP.SATFINITE.E4M3.F32.PACK_AB_MERGE_C R25, R26, R25, RZ ;  /* 0x000000191a19723e */ /* 0x000fe200048070ff */
[----:B------:R-:W-:Y:S01]  /*127c0*/  FMUL.FTZ R88, R88, R13 ;  /* 0x0000000d58587220 */ /* 0x000fe20000410000 */
        /* <DEDUP_REMOVED lines=75> */
[----:B------:R-:W-:Y:S01]  /*12c80*/  F2FP.SATFINITE.E4M3.F32.PACK_AB_MERGE_C R136, R72, R71, R73 ;  /* 0x000000474888723e */ /* 0x000fe20004807049 */
[----:B0-----:R-:W-:Y:S01]  /*12c90*/  IMAD.MOV.U32 R19, RZ, RZ, R154 ;  /* 0x000000ffff137224 */ /* 0x001fe200078e009a */
[----:B------:R-:W-:Y:S01]  /*12ca0*/  F2FP.SATFINITE.E4M3.F32.PACK_AB_MERGE_C R137, R70, R69, R74 ;  /* 0x000000454689723e */ /* 0x000fe2000480704a */
[----:B------:R-:W-:Y:S01]  /*12cb0*/  IMAD.MOV.U32 R17, RZ, RZ, R155 ;  /* 0x000000ffff117224 */ /* 0x000fe200078e009b */
[----:B------:R-:W-:Y:S01]  /*12cc0*/  F2FP.SATFINITE.E4M3.F32.PACK_AB_MERGE_C R138, R80, R79, R83 ;  /* 0x0000004f508a723e */ /* 0x000fe20004807053 */
[----:B------:R-:W-:Y:S01]  /*12cd0*/  IMAD.MOV.U32 R148, RZ, RZ, R21 ;  /* 0x000000ffff947224 */ /* 0x000fe200078e0015 */
[----:B------:R-:W-:Y:S01]  /*12ce0*/  F2FP.SATFINITE.E4M3.F32.PACK_AB_MERGE_C R139, R78, R76, R5 ;  /* 0x0000004c4e8b723e */ /* 0x000fe20004807005 */
[----:B------:R-:W-:-:S02]  /*12cf0*/  IMAD.MOV.U32 R149, RZ, RZ, R25 ;  /* 0x000000ffff957224 */ /* 0x000fc400078e0019 */
[----:B------:R-:W-:Y:S02]  /*12d00*/  IMAD.MOV.U32 R150, RZ, RZ, R31 ;  /* 0x000000ffff967224 */ /* 0x000fe400078e001f */
[----:B------:R-:W-:Y:S02]  /*12d10*/  IMAD.MOV.U32 R151, RZ, RZ, R33 ;  /* 0x000000ffff977224 */ /* 0x000fe400078e0021 */
[----:B------:R-:W-:Y:S02]  /*12d20*/  IMAD.MOV.U32 R144, RZ, RZ, R39 ;  /* 0x000000ffff907224 */ /* 0x000fe400078e0027 */
[----:B------:R-:W-:Y:S02]  /*12d30*/  IMAD.MOV.U32 R145, RZ, RZ, R41 ;  /* 0x000000ffff917224 */ /* 0x000fe400078e0029 */
[----:B------:R-:W-:Y:S02]  /*12d40*/  IMAD.MOV.U32 R146, RZ, RZ, R49 ;  /* 0x000000ffff927224 */ /* 0x000fe400078e0031 */
[----:B------:R-:W-:-:S02]  /*12d50*/  IMAD.MOV.U32 R147, RZ, RZ, R51 ;  /* 0x000000ffff937224 */ /* 0x000fc400078e0033 */
[----:B------:R-:W-:Y:S02]  /*12d60*/  IMAD.MOV.U32 R140, RZ, RZ, R57 ;  /* 0x000000ffff8c7224 */ /* 0x000fe400078e0039 */
[----:B------:R-:W-:Y:S01]  /*12d70*/  IMAD.MOV.U32 R141, RZ, RZ, R59 ;  /* 0x000000ffff8d7224 */ /* 0x000fe200078e003b */
[C---:B--2---:R-:W-:Y:S01]  /*12d80*/  ISETP.GT.AND P1, PT, R0.reuse, R45, PT ;  /* 0x0000002d0000720c */ /* 0x044fe20003f24270 */
[----:B------:R-:W-:-:S12]  /*12d90*/  VIADD R0, R0, 0xffffffff ;  /* 0xffffffff00007836 */ /* 0x000fd80000000000 */
[----:B------:R-:W-:Y:S05]  /*12da0*/  @P1 BRA `(.L_x_1269) ;  /* 0xffffffc800301947 */ /* 0x000fea000383ffff */
[----:B------:R-:W-:Y:S05]  /*12db0*/  BSYNC B0 ;  /* 0x0000000000007941 */ /* 0x000fea0003800000 */
.L_x_1249:
[----:B------:R-:W-:Y:S02]  /*12dc0*/  IMAD.MOV.U32 R12, RZ, RZ, R43 ;  /* 0x000000ffff0c7224 */ /* 0x000fe400078e002b */
[----:B------:R-:W-:Y:S02]  /*12dd0*/  IMAD.MOV.U32 R13, RZ, RZ, R38 ;  /* 0x000000ffff0d7224 */ /* 0x000fe400078e0026 */
[----:B------:R-:W-:Y:S02]  /*12de0*/  IMAD.MOV.U32 R17, RZ, RZ, R155 ;  /* 0x000000ffff117224 */ /* 0x000fe400078e009b */
[----:B------:R-:W-:-:S07]  /*12df0*/  IMAD.MOV.U32 R19, RZ, RZ, R154 ;  /* 0x000000ffff137224 */ /* 0x000fce00078e009a */
.L_x_1248:
[----:B------:R-:W-:Y:S05]  /*12e00*/  BSYNC B1 ;  /* 0x0000000000017941 */ /* 0x000fea0003800000 */
.L_x_1247:
[----:B------:R-:W2:Y:S01]  /*12e10*/  LDL R5, [R1+0x10] ;  /* 0x0000100001057983 */ /* 0x000ea20000100800 */
[----:B------:R-:W0:Y:S01]  /*12e20*/  LDC R14, c[0x0][0x448] ;  /* 0x00011200ff0e7b82 */ /* 0x000e220000000800 */
[----:B------:R-:W-:Y:S01]  /*12e30*/  LOP3.LUT R22, R22, 0xffffffdf, RZ, 0xc0, !PT ;  /* 0xffffffdf16167812 */ /* 0x000fe200078ec0ff */
[----:B------:R-:W-:Y:S01]  /*12e40*/  ULDC UR4, c[0x0][0x9dc] ;  /* 0x0002770000047ab9 */ /* 0x000fe20000000800 */
[----:B------:R-:W-:-:S05]  /*12e50*/  IADD3 R20, R157, 0x1, -R156 ;  /* 0x000000019d147810 */ /* 0x000fca0007ffe89c */
[----:B------:R-:W1:Y:S01]  /*12e60*/  LDC R21, c[0x0][0x9e4] ;  /* 0x00027900ff157b82 */ /* 0x000e620000000800 */
[----:B0-----:R-:W-:-:S13]  /*12e70*/  ISETP.NE.AND P1, PT, R14, 0x1, PT ;  /* 0x000000010e00780c */ /* 0x001fda0003f25270 */
[----:B------:R-:W0:Y:S01]  /*12e80*/  @P1 LDC R14, c[0x0][0x44c] ;  /* 0x00011300ff0e1b82 */ /* 0x000e220000000800 */
[----:B------:R-:W-:-:S04]  /*12e90*/  @P1 LOP3.LUT R22, R22, 0x20, RZ, 0xfc, !PT ;  /* 0x0000002016161812 */ /* 0x000fc800078efcff */
[----:B------:R-:W-:-:S03]  /*12ea0*/  LOP3.LUT R22, R22, 0xffffffbf, RZ, 0xc0, !PT ;  /* 0xffffffbf16167812 */ /* 0x000fc600078ec0ff */
[----:B------:R-:W3:Y:S01]  /*12eb0*/  @P1 LDC R15, c[0x0][0x450] ;  /* 0x00011400ff0f1b82 */ /* 0x000ee20000000800 */
[----:B--2---:R-:W-:-:S04]  /*12ec0*/  VIADD R5, R5, 0xbf ;  /* 0x000000bf05057836 */ /* 0x004fc80000000000 */
[----:B0-----:R-:W-:-:S05]  /*12ed0*/  @P1 IMAD.HI.U32 R14, R5, R14, RZ ;  /* 0x0000000e050e1227 */ /* 0x001fca00078e00ff */
[----:B---3--:R-:W-:Y:S02]  /*12ee0*/  @P1 SHF.R.U32.HI R5, RZ, R15, R14 ;  /* 0x0000000fff051219 */ /* 0x008fe4000001160e */
[----:B-1----:R-:W-:-:S03]  /*12ef0*/  ISETP.GE.AND P1, PT, R21, 0x1, PT ;  /* 0x000000011500780c */ /* 0x002fc60003f26270 */
[----:B------:R-:W-:-:S04]  /*12f00*/  IMAD.IADD R5, R5, 0x1, R20 ;  /* 0x0000000105057824 */ /* 0x000fc800078e0214 */
[----:B------:R-:W-:-:S06]  /*12f10*/  VIADD R20, R5, -UR4 ;  /* 0x8000000405147c36 */ /* 0x000fcc0008000000 */
[----:B------:R-:W-:Y:S01]  /*12f20*/  @P1 LOP3.LUT R22, R22, 0x40, RZ, 0xfc, !PT ;  /* 0x0000004016161812 */ /* 0x000fe200078efcff */
        /* <DEDUP_REMOVED lines=11> */
.L_x_1272:
[----:B------:R-:W-:-:S13]  /*12fe0*/  ISETP.NE.AND P1, PT, R21, 0x1, PT ;  /* 0x000000011500780c */ /* 0x000fda0003f25270 */
[----:B------:R-:W0:Y:S02]  /*12ff0*/  @P1 LDC.64 R14, c[0x0][0x9e8] ;  /* 0x00027a00ff0e1b82 */ /* 0x000e240000000a00 */
[----:B0-----:R-:W-:-:S05]  /*13000*/  @P1 IMAD.HI.U32 R14, R5, R14, RZ ;  /* 0x0000000e050e1227 */ /* 0x001fca00078e00ff */
[----:B------:R-:W-:-:S07]  /*13010*/  @P1 SHF.R.U32.HI R5, RZ, R15, R14 ;  /* 0x0000000fff051219 */ /* 0x000fce000001160e */
.L_x_1273:
[----:B------:R-:W-:Y:S05]  /*13020*/  BSYNC B0 ;  /* 0x0000000000007941 */ /* 0x000fea0003800000 */
.L_x_1271:
[----:B------:R-:W-:-:S05]  /*13030*/  IMAD R5, R5, R21, RZ ;  /* 0x0000001505057224 */ /* 0x000fca00078e02ff */
[----:B------:R-:W-:-:S07]  /*13040*/  VIMNMX R20, R20, R5, !PT ;  /* 0x0000000514147248 */ /* 0x000fce0007fe0100 */
.L_x_1270:
[----:B------:R-:W2:Y:S01]  /*13050*/  LDL R14, [R1+0x34] ;  /* 0x00003400010e7983 */ /* 0x000ea20000100800 */
[----:B------:R-:W-:Y:S01]  /*13060*/  VIADD R20, R20, 0x7f ;  /* 0x0000007f14147836 */ /* 0x000fe20000000000 */
[----:B------:R-:W-:Y:S04]  /*13070*/  BSSY B0, `(.L_x_1274) ;  /* 0x0000269000007945 */ /* 0x000fe80003800000 */
[----:B------:R-:W-:-:S04]  /*13080*/  SHF.R.S32.HI R5, RZ, 0x1f, R20 ;  /* 0x0000001fff057819 */ /* 0x000fc80000011414 */
[----:B------:R-:W-:-:S04]  /*13090*/  LEA.HI R5, R5, R20, RZ, 0x7 ;  /* 0x0000001405057211 */ /* 0x000fc800078f38ff */
[----:B------:R-:W-:-:S04]  /*130a0*/  SHF.R.S32.HI R5, RZ, 0x7, R5 ;  /* 0x00000007ff057819 */ /* 0x000fc80000011405 */
[----:B--2---:R-:W-:-:S04]  /*130b0*/  VIMNMX R155, R14, R5, !PT ;  /* 0x000000050e9b7248 */ /* 0x004fc80007fe0100 */
[----:B------:R-:W-:-:S13]  /*130c0*/  ISETP.GE.AND P1, PT, R0, R155, PT ;  /* 0x0000009b0000720c */ /* 0x000fda0003f26270 */
[----:B------:R-:W-:Y:S05]  /*130d0*/  @!P1 BRA `(.L_x_1275) ;  /* 0x0000002400889947 */ /* 0x000fea0003800000 */
[----:B------:R-:W-:Y:S01]  /*130e0*/  BSSY B1, `(.L_x_1275) ;  /* 0x0000261000017945 */ /* 0x000fe20003800000 */
[----:B------:R-:W-:Y:S02]  /*130f0*/  IMAD.MOV.U32 R5, RZ, RZ, R12 ;  /* 0x000000ffff057224 */ /* 0x000fe400078e000c */
[----:B------:R-:W-:Y:S02]  /*13100*/  IMAD.MOV.U32 R20, RZ, RZ, R13 ;  /* 0x000000ffff147224 */ /* 0x000fe400078e000d */
[----:B------:R-:W-:Y:S02]  /*13110*/  IMAD.MOV.U32 R15, RZ, RZ, R19 ;  /* 0x000000ffff0f7224 */ /* 0x000fe400078e0013 */
[----:B------:R-:W-:-:S07]  /*13120*/  IMAD.MOV.U32 R14, RZ, RZ, R17 ;  /* 0x000000ffff0e7224 */ /* 0x000fce00078e0011 */
.L_x_1287:
[----:B------:R-:W-:Y:S01]  /*13130*/  IMAD.U32 R12, RZ, RZ, UR38 ;  /* 0x00000026ff0c7e24 */ /* 0x000fe2000f8e00ff */
[----:B------:R-:W-:-:S04]  /*13140*/  ISETP.NE.AND P1, PT, R14, 0x1, PT ;  /* 0x000000010e00780c */ /* 0x000fc80003f25270 */
[----:B------:R-:W-:Y:S02]  /*13150*/  ISETP.NE.AND P2, PT, R12, 0x3, PT ;  /* 0x000000030c00780c */ /* 0x000fe40003f45270 */
[----:B------:R-:W-:-:S04]  /*13160*/  SEL R12, RZ, 0x1, P1 ;  /* 0x00000001ff0c7807 */ /* 0x000fc80000800000 */
[----:B------:R-:W-:-:S07]  /*13170*/  LOP3.LUT R19, R15, R12, RZ, 0x3c, !PT ;  /* 0x0000000c0f137212 */ /* 0x000fce00078e3cff */
[----:B0-----:R-:W-:Y:S05]  /*13180*/  @!P2 BRA `(.L_x_1276) ;  /* 0x000000000004a947 */ /* 0x001fea0003800000 */
[----:B------:R-:W-:Y:S01]  /*13190*/  BPT.TRAP 0x1 ;  /* 0x000000040000795c */ /* 0x000fe20000300000 */
.L_x_1276:
        /* <DEDUP_REMOVED lines=8> */
.L_x_1277:
[----:B------:R-:W2:Y:S01]  /*13220*/  LDL R13, [R1+0x14] ;  /* 0x00001400010d7983 */ /* 0x000ea20000100800 */
[----:B------:R-:W-:Y:S01]  /*13230*/  BSSY B2, `(.L_x_1278) ;  /* 0x0000006000027945 */ /* 0x000fe20003800000 */
[----:B------:R-:W-:Y:S02]  /*13240*/  IMAD.MOV.U32 R25, RZ, RZ, -0x3ffffff0 ;  /* 0xc0000010ff197424 */ /* 0x000fe400078e00ff */
[----:B--2---:R-:W-:Y:S01]  /*13250*/  IMAD R24, R17, 0x300, R13 ;  /* 0x0000030011187824 */ /* 0x004fe200078e020d */
[----:B-1----:R-:W-:Y:S06]  /*13260*/  @P1 BRA `(.L_x_1279) ;  /* 0x0000000000081947 */ /* 0x002fec0003800000 */
[----:B------:R-:W1:Y:S02]  /*13270*/  SYNCS.PHASECHK.TRANS64.TRYWAIT P1, [R21+URZ+0x19c30], R12 ;  /* 0x019c300c150075a7 */ /* 0x000e64000802017f */
[----:B-1----:R-:W-:Y:S05]  /*13280*/  @!P1 BRA `(.L_x_1280) ;  /* 0x0000010000589947 */ /* 0x002fea0003800000 */
.L_x_1279:
[----:B------:R-:W-:Y:S05]  /*13290*/  BSYNC B2 ;  /* 0x0000000000027941 */ /* 0x000fea0003800000 */
.L_x_1278:
[C---:B------:R-:W-:Y:S01]  /*132a0*/  R2UR UR6, R24.reuse ;  /* 0x00000000180672ca */ /* 0x040fe200000e0000 */
[C---:B01----:R-:W-:Y:S01]  /*132b0*/  VIADD R12, R24.reuse, 0x100 ;  /* 0x00000100180c7836 */ /* 0x043fe20000000000 */
[----:B------:R-:W-:Y:S01]  /*132c0*/  R2UR UR7, R25 ;  /* 0x00000000190772ca */ /* 0x000fe200000e0000 */
[----:B------:R-:W-:Y:S01]  /*132d0*/  VIADD R24, R24, 0x200 ;  /* 0x0000020018187836 */ /* 0x000fe20000000000 */
[----:B------:R-:W-:Y:S01]  /*132e0*/  R2UR UR4, R6 ;  /* 0x00000000060472ca */ /* 0x000fe200000e0000 */
[----:B------:R-:W-:Y:S01]  /*132f0*/  IMAD.MOV.U32 R25, RZ, RZ, -0x3ffffff0 ;  /* 0xc0000010ff197424 */ /* 0x000fe200078e00ff */
[----:B------:R-:W-:Y:S01]  /*13300*/  R2UR UR5, R7 ;  /* 0x00000000070572ca */ /* 0x000fe200000e0000 */
[----:B------:R-:W-:Y:S01]  /*13310*/  IMAD.MOV.U32 R13, RZ, RZ, -0x3ffffff0 ;  /* 0xc0000010ff0d7424 */ /* 0x000fe200078e00ff */
[----:B------:R-:W-:Y:S01]  /*13320*/  R2UR UR14, R24 ;  /* 0x00000000180e72ca */ /* 0x000fe200000e0000 */
[----:B------:R-:W-:Y:S01]  /*13330*/  IMAD.U32 R154, RZ, RZ, UR38 ;  /* 0x00000026ff9a7e24 */ /* 0x000fe2000f8e00ff */
[----:B------:R-:W-:-:S02]  /*13340*/  R2UR UR15, R25 ;  /* 0x00000000190f72ca */ /* 0x000fc400000e0000 */
[----:B------:R-:W-:Y:S01]  /*13350*/  WARPGROUP.ARRIVE ;  /* 0x00000000000079c5 */ /* 0x000fe20000000000 */
[----:B------:R-:W-:Y:S02]  /*13360*/  R2UR UR10, R12 ;  /* 0x000000000c0a72ca */ /* 0x000fe400000e0000 */
[----:B------:R-:W-:Y:S02]  /*13370*/  R2UR UR11, R13 ;  /* 0x000000000d0b72ca */ /* 0x000fe400000e0000 */
[----:B------:R-:W-:Y:S02]  /*13380*/  R2UR UR8, R10 ;  /* 0x000000000a0872ca */ /* 0x000fe400000e0000 */
[----:B------:R-:W-:Y:S01]  /*13390*/  QGMMA.64x128x32.F32.E4M3.E4M3 R24, gdesc[UR4], RZ, !UPT, gsb0 ;  /* 0x01e00000041879f3 */ /* 0x000fe2000c0008ff */
[----:B------:R-:W-:Y:S02]  /*133a0*/  R2UR UR9, R11 ;  /* 0x000000000b0972ca */ /* 0x000fe400000e0000 */
[----:B------:R-:W-:-:S02]  /*133b0*/  R2UR UR12, R8 ;  /* 0x00000000080c72ca */ /* 0x000fc400000e0000 */
[----:B------:R-:W-:Y:S02]  /*133c0*/  R2UR UR13, R9 ;  /* 0x00000000090d72ca */ /* 0x000fe400000e0000 */
[----:B------:R-:W-:Y:S01]  /*133d0*/  ISETP.NE.AND P2, PT, R154, 0x3, PT ;  /* 0x000000039a00780c */ /* 0x000fe20003f45270 */
[----:B------:R-:W-:Y:S02]  /*133e0*/  WARPGROUP.DEPBAR.LE gsb0, 0x0 ;  /* 0x00008000000079c5 */ /* 0x000fe40000010000 */
        /* <DEDUP_REMOVED lines=8> */
.L_x_1281:
[----:B------:R-:W-:Y:S01]  /*13470*/  SHF.L.U32 R12, R15, 0x1f, RZ ;  /* 0x0000001f0f0c7819 */ /* 0x000fe200000006ff */
[----:B------:R-:W-:-:S04]  /*13480*/  IMAD R154, R14, 0x8, R16 ;  /* 0x000000080e9a7824 */ /* 0x000fc800078e0210 */
[----:B------:R0:W1:Y:S01]  /*13490*/  SYNCS.PHASECHK.TRANS64.TRYWAIT P1, [R154+URZ+0x19c50], R12 ;  /* 0x019c500c9a0075a7 */ /* 0x000062000802017f */
[----:B------:R-:W-:Y:S05]  /*134a0*/  @!P2 BRA `(.L_x_1282) ;  /* 0x000000000004a947 */ /* 0x000fea0003800000 */
[----:B------:R-:W-:Y:S01]  /*134b0*/  BPT.TRAP 0x1 ;  /* 0x000000040000795c */ /* 0x000fe20000300000 */
.L_x_1282:
[----:B------:R-:W-:Y:S04]  /*134c0*/  BSSY B2, `(.L_x_1283) ;  /* 0x0000004000027945 */ /* 0x000fe80003800000 */
[----:B-1----:R-:W-:Y:S05]  /*134d0*/  @P1 BRA `(.L_x_1284) ;  /* 0x0000000000081947 */ /* 0x002fea0003800000 */
[----:B------:R-:W1:Y:S02]  /*134e0*/  SYNCS.PHASECHK.TRANS64.TRYWAIT P1, [R154+URZ+0x19c50], R12 ;  /* 0x019c500c9a0075a7 */ /* 0x000e64000802017f */
[----:B-1----:R-:W-:Y:S05]  /*134f0*/  @!P1 BRA `(.L_x_1285) ;  /* 0x000000fc00d09947 */ /* 0x002fea0003800000 */
.L_x_1284:
[----:B------:R-:W-:Y:S05]  /*13500*/  BSYNC B2 ;  /* 0x0000000000027941 */ /* 0x000fea0003800000 */
.L_x_1283:
[----:B01----:R-:W-:Y:S01]  /*13510*/  VIADD R12, R16, 0x3000 ;  /* 0x00003000100c7836 */ /* 0x003fe20000000000 */
[----:B------:R-:W-:Y:S01]  /*13520*/  WARPGROUP.ARRIVE ;  /* 0x00000000000079c5 */ /* 0x000fe20000000000 */
[----:B------:R-:W-:Y:S02]  /*13530*/  IMAD.MOV.U32 R13, RZ, RZ, 0x40000040 ;  /* 0x40000040ff0d7424 */ /* 0x000fe400078e00ff */
[----:B------:R-:W-:Y:S01]  /*13540*/  IMAD.MOV.U32 R15, RZ, RZ, 0x40000040 ;  /* 0x40000040ff0f7424 */ /* 0x000fe200078e00ff */
[----:B------:R-:W-:Y:S01]  /*13550*/  SHF.R.U32.HI R12, RZ, 0x4, R12 ;  /* 0x00000004ff0c7819 */ /* 0x000fe2000001160c */
[----:B------:R-:W-:Y:S01]  /*13560*/  @!P0 VIADD R21, R21, 0x19c40 ;  /* 0x00019c4015158836 */ /* 0x000fe20000000000 */
[----:B------:R-:W-:Y:S02]  /*13570*/  R2UR UR7, R13 ;  /* 0x000000000d0772ca */ /* 0x000fe400000e0000 */
[----:B------:R-:W-:Y:S02]  /*13580*/  LOP3.LUT R12, R12, 0x3fff, RZ, 0xc0, !PT ;  /* 0x00003fff0c0c7812 */ /* 0x000fe400078ec0ff */
[----:B------:R-:W-:-:S02]  /*13590*/  @!P0 PRMT R21, RZ, 0x654, R21 ;  /* 0x00000654ff158816 */ /* 0x000fc40000000015 */
[----:B------:R-:W-:-:S05]  /*135a0*/  LOP3.LUT R12, R12, 0x10000, RZ, 0xfc, !PT ;  /* 0x000100000c0c7812 */ /* 0x000fca00078efcff */
[----:B------:R-:W-:-:S04]  /*135b0*/  IMAD R12, R14, 0x300, R12 ;  /* 0x000003000e0c7824 */ /* 0x000fc800078e020c */
[C---:B------:R-:W-:Y:S01]  /*135c0*/  VIADD R14, R12.reuse, 0x2 ;  /* 0x000000020c0e7836 */ /* 0x040fe20000000000 */
[----:B------:R-:W-:-:S13]  /*135d0*/  R2UR UR6, R12 ;  /* 0x000000000c0672ca */ /* 0x000fda00000e0000 */
[----:B------:R-:W-:Y:S01]  /*135e0*/  QGMMA.64x96x32.F32.E4M3.E4M3 R88, R148, gdesc[UR4], R88, gsb0 ;  /* 0x0160000494587df3 */ /* 0x000fe20008000858 */
[----:B------:R-:W-:Y:S01]  /*135f0*/  R2UR UR6, R14 ;  /* 0x000000000e0672ca */ /* 0x000fe200000e0000 */
[C---:B------:R-:W-:Y:S01]  /*13600*/  VIADD R14, R12.reuse, 0x4 ;  /* 0x000000040c0e7836 */ /* 0x040fe20000000000 */
[----:B------:R-:W-:Y:S01]  /*13610*/  R2UR UR7, R15 ;  /* 0x000000000f0772ca */ /* 0x000fe200000e0000 */
[----:B------:R-:W-:Y:S02]  /*13620*/  IMAD.MOV.U32 R15, RZ, RZ, 0x40000040 ;  /* 0x40000040ff0f7424 */ /* 0x000fe400078e00ff */
[----:B------:R-:W-:Y:S01]  /*13630*/  VIADD R12, R12, 0x6 ;  /* 0x000000060c0c7836 */ /* 0x000fe20000000000 */
[----:B------:R-:W-:Y:S02]  /*13640*/  WARPGROUP.DEPBAR.LE gsb0, 0x0 ;  /* 0x00008000000079c5 */ /* 0x000fe40000010000 */
[----:B------:R-:W-:Y:S01]  /*13650*/  WARPGROUP.ARRIVE ;  /* 0x00000000000079c5 */ /* 0x000fe20000000000 */
[----:B------:R-:W-:-:S06]  /*13660*/  IMAD.U32 R151, RZ, RZ, UR38 ;  /* 0x00000026ff977e24 */ /* 0x000fcc000f8e00ff */
        /* <DEDUP_REMOVED lines=9> */
[----:B------:R-:W0:Y:S01]  /*13700*/  MUFU.TANH R14, R14 ;  /* 0x0000000e000e7308 */ /* 0x000e220000002400 */
[C---:B------:R-:W-:Y:S01]  /*13710*/  FMUL.FTZ R31, R2.reuse, R33 ;  /* 0x00000021021f7220 */ /* 0x040fe20000410000 */
[C---:B------:R-:W-:Y:S01]  /*13720*/  FMUL.FTZ R33, R2.reuse, R35 ;  /* 0x0000002302217220 */ /* 0x040fe20000410000 */
[C---:B------:R-:W-:Y:S01]  /*13730*/  FMUL.FTZ R26, R2.reuse, R28 ;  /* 0x0000001c021a7220 */ /* 0x040fe20000410000 */
        /* <DEDUP_REMOVED lines=21> */
[----:B0-----:R-:W-:Y:S01]  /*13890*/  FMNMX.FTZ R65, R14, R20, !PT ;  /* 0x000000140e417209 */ /* 0x001fe20007810000 */
[----:B------:R-:W-:Y:S01]  /*138a0*/  FMUL.FTZ R34, R2, R36 ;  /* 0x0000002402227220 */ /* 0x000fe20000410000 */
[----:B-1----:R-:W-:Y:S01]  /*138b0*/  FMNMX.FTZ R13, R24, R5, !PT ;  /* 0x00000005180d7209 */ /* 0x002fe20007810000 */
        /* <DEDUP_REMOVED lines=12> */
[----:B------:R-:W1:Y:S01]  /*13980*/  MUFU.TANH R28, R28 ;  /* 0x0000001c001c7308 */ /* 0x000e620000002400 */
[----:B---3--:R-:W-:Y:S01]  /*13990*/  FMNMX.FTZ R13, R25, R13, !PT ;  /* 0x0000000d190d7209 */ /* 0x008fe20007810000 */
        /* <DEDUP_REMOVED lines=33> */
[----:B------:R-:W-:Y:S01]  /*13bb0*/  FMUL.FTZ R86, R2, R87 ;  /* 0x0000005702567220 */ /* 0x000fe20000410000 */
[----:B------:R-:W-:-:S04]  /*13bc0*/  ISETP.NE.AND P1, PT, R151, 0x3, PT ;  /* 0x000000039700780c */ /* 0x000fc80003f25270 */
        /* <DEDUP_REMOVED lines=10> */
[----:B------:R-:W-:Y:S01]  /*13c70*/  QGMMA.64x96x32.F32.E4M3.E4M3 R88, R140, gdesc[UR4], R88, gsb0 ;  /* 0x016000048c587df3 */ /* 0x000fe20008000858 */
[----:B------:R-:W-:-:S05]  /*13c80*/  R2UR UR6, R12 ;  /* 0x000000000c0672ca */ /* 0x000fca00000e0000 */
        /* <DEDUP_REMOVED lines=101> */
[----:B0-----:R-:W-:Y:S02]  /*142e0*/  FMNMX.FTZ R13, R85, R13, !PT ;  /* 0x0000000d550d7209 */ /* 0x001fe40007810000 */
[----:B-1----:R-:W-:-:S05]  /*142f0*/  FMNMX.FTZ R87, R84, R65, !PT ;  /* 0x0000004154577209 */ /* 0x002fca0007810000 */
[----:B------:R-:W0:Y:S01]  /*14300*/  SHFL.BFLY PT, R140, R87, 0x2, 0x1f ;  /* 0x0c401f00578c7f89 */ /* 0x000e2200000e0000 */
[----:B--2---:R-:W-:-:S05]  /*14310*/  FMNMX.FTZ R65, R86, R13, !PT ;  /* 0x0000000d56417209 */ /* 0x004fca0007810000 */
[----:B------:R-:W1:Y:S01]  /*14320*/  SHFL.BFLY PT, R13, R65, 0x2, 0x1f ;  /* 0x0c401f00410d7f89 */ /* 0x000e6200000e0000 */
[----:B0-----:R-:W-:-:S05]  /*14330*/  FMNMX.FTZ R87, R87, R140, !PT ;  /* 0x0000008c57577209 */ /* 0x001fca0007810000 */
[----:B------:R-:W0:Y:S01]  /*14340*/  SHFL.BFLY PT, R140, R87, 0x1, 0x1f ;  /* 0x0c201f00578c7f89 */ /* 0x000e2200000e0000 */
[----:B-1----:R-:W-:Y:S01]  /*14350*/  FMNMX.FTZ R65, R65, R13, !PT ;  /* 0x0000000d41417209 */ /* 0x002fe20007810000 */
[----:B------:R-:W-:-:S04]  /*14360*/  IMAD.MOV.U32 R13, RZ, RZ, 0x40000040 ;  /* 0x40000040ff0d7424 */ /* 0x000fc800078e00ff */
[----:B------:R-:W1:Y:S01]  /*14370*/  SHFL.BFLY PT, R141, R65, 0x1, 0x1f ;  /* 0x0c201f00418d7f89 */ /* 0x000e6200000e0000 */
[----:B------:R-:W-:-:S13]  /*14380*/  R2UR UR7, R13 ;  /* 0x000000000d0772ca */ /* 0x000fda00000e0000 */
[----:B------:R-:W-:Y:S01]  /*14390*/  QGMMA.64x96x32.F32.E4M3.E4M3 R88, R136, gdesc[UR4], R88, gsb0 ;  /* 0x0160000488587df3 */ /* 0x000fe20008000858 */
[----:B0-----:R-:W-:-:S05]  /*143a0*/  FMNMX.FTZ R13, R87, R140, !PT ;  /* 0x0000008c570d7209 */ /* 0x001fca0007810000 */
[----:B------:R-:W-:Y:S01]  /*143b0*/  FADD.FTZ R20, -R13, R20 ;  /* 0x000000140d147221 */ /* 0x000fe20000010100 */
[----:B-1----:R-:W-:Y:S01]  /*143c0*/  FMNMX.FTZ R12, R65, R141, !PT ;  /* 0x0000008d410c7209 */ /* 0x002fe20007810000 */
[----:B------:R-:W-:-:S04]  /*143d0*/  IMAD.U32 R65, RZ, RZ, UR44 ;  /* 0x0000002cff417e24 */ /* 0x000fc8000f8e00ff */
[----:B------:R-:W-:Y:S01]  /*143e0*/  FADD.FTZ R5, -R12, R5 ;  /* 0x000000050c057221 */ /* 0x000fe20000010100 */
[----:B------:R-:W-:-:S03]  /*143f0*/  FMUL.FTZ R20, R20, R65 ;  /* 0x0000004114147220 */ /* 0x000fc60000410000 */
[----:B------:R-:W-:-:S03]  /*14400*/  FMUL.FTZ R5, R5, R65 ;  /* 0x0000004105057220 */ /* 0x000fc60000410000 */
[----:B------:R-:W-:Y:S08]  /*14410*/  MUFU.EX2 R20, R20 ;  /* 0x0000001400147308 */ /* 0x000ff00000000800 */
[----:B------:R-:W-:Y:S01]  /*14420*/  MUFU.EX2 R5, R5 ;  /* 0x0000000500057308 */ /* 0x000fe20000000800 */
[----:B------:R-:W-:Y:S02]  /*14430*/  WARPGROUP.DEPBAR.LE gsb0, 0x0 ;  /* 0x00008000000079c5 */ /* 0x000fe40000010000 */
[-C--:B------:R-:W-:Y:S01]  /*14440*/  FFMA.FTZ R136, R13, R65.reuse, -8 ;  /* 0xc10000000d887423 */ /* 0x080fe20000010041 */
[----:B------:R0:W-:Y:S03]  /*14450*/  @!P0 SYNCS.ARRIVE.TRANS64.RED.A1T0 RZ, [R21+URZ], RZ ;  /* 0x000000ff15ff89a7 */ /* 0x0001e6000810043f */
        /* <DEDUP_REMOVED lines=31> */
[-C--:B------:R-:W-:Y:S01]  /*14650*/  FFMA.FTZ R84, R84, R65.reuse, -R136 ;  /* 0x0000004154547223 */ /* 0x080fe20000010888 */
[----:B------:R-:W-:-:S01]  /*14660*/  FFMA.FTZ R136, R12, R65, -8 ;  /* 0xc10000000c887423 */ /* 0x000fc20000010041 */
[----:B------:R-:W1:Y:S03]  /*14670*/  MUFU.EX2 R14, R14 ;  /* 0x0000000e000e7308 */ /* 0x000e660000000800 */
[----:B------:R-:W-:-:S01]  /*14680*/  FFMA.FTZ R24, R24, R65, -R136 ;  /* 0x0000004118187223 */ /* 0x000fc20000010888 */
[-CC-:B------:R-:W-:Y:S01]  /*14690*/  FFMA.FTZ R25, R25, R65.reuse, -R136.reuse ;  /* 0x0000004119197223 */ /* 0x180fe20000010888 */
[----:B------:R-:W-:-:S01]  /*146a0*/  FFMA.FTZ R28, R28, R65, -R136 ;  /* 0x000000411c1c7223 */ /* 0x000fc20000010888 */
[-CC-:B------:R-:W-:Y:S01]  /*146b0*/  FFMA.FTZ R29, R29, R65.reuse, -R136.reuse ;  /* 0x000000411d1d7223 */ /* 0x180fe20000010888 */
[----:B------:R-:W-:-:S01]  /*146c0*/  FFMA.FTZ R32, R32, R65, -R136 ;  /* 0x0000004120207223 */ /* 0x000fc20000010888 */
[----:B------:R-:W2:Y:S01]  /*146d0*/  MUFU.EX2 R15, R15 ;  /* 0x0000000f000f7308 */ /* 0x000ea20000000800 */
[----:B------:R-:W-:-:S01]  /*146e0*/  FFMA.FTZ R33, R33, R65, -R136 ;  /* 0x0000004121217223 */ /* 0x000fc20000010888 */
[-CC-:B------:R-:W-:Y:S01]  /*146f0*/  FFMA.FTZ R36, R36, R65.reuse, -R136.reuse ;  /* 0x0000004124247223 */ /* 0x180fe20000010888 */
[----:B------:R-:W-:-:S01]  /*14700*/  FFMA.FTZ R37, R37, R65, -R136 ;  /* 0x0000004125257223 */ /* 0x000fc20000010888 */
[-CC-:B------:R-:W-:Y:S01]  /*14710*/  FFMA.FTZ R40, R40, R65.reuse, -R136.reuse ;  /* 0x0000004128287223 */ /* 0x180fe20000010888 */
[----:B------:R-:W-:-:S01]  /*14720*/  FFMA.FTZ R41, R41, R65, -R136 ;  /* 0x0000004129297223 */ /* 0x000fc20000010888 */
[-CC-:B------:R-:W-:Y:S01]  /*14730*/  FFMA.FTZ R44, R44, R65.reuse, -R136.reuse ;  /* 0x000000412c2c7223 */ /* 0x180fe20000010888 */
[----:B------:R-:W-:-:S01]  /*14740*/  FFMA.FTZ R45, R45, R65, -R136 ;  /* 0x000000412d2d7223 */ /* 0x000fc20000010888 */
[----:B------:R-:W3:Y:S01]  /*14750*/  MUFU.EX2 R24, R24 ;  /* 0x0000001800187308 */ /* 0x000ee20000000800 */
        /* <DEDUP_REMOVED lines=9> */
[-CC-:B------:R-:W-:Y:S01]  /*147f0*/  FFMA.FTZ R60, R60, R65.reuse, -R136.reuse ;  /* 0x000000413c3c7223 */ /* 0x180fe20000010888 */
[----:B------:R-:W-:-:S01]  /*14800*/  FFMA.FTZ R61, R61, R65, -R136 ;  /* 0x000000413d3d7223 */ /* 0x000fc20000010888 */
[-CC-:B------:R-:W-:Y:S01]  /*14810*/  FFMA.FTZ R64, R64, R65.reuse, -R136.reuse ;  /* 0x0000004140407223 */ /* 0x180fe20000010888 */
[----:B------:R-:W-:-:S01]  /*14820*/  FFMA.FTZ R66, R66, R65, -R136 ;  /* 0x0000004142427223 */ /* 0x000fc20000010888 */
[-CC-:B------:R-:W-:Y:S01]  /*14830*/  FFMA.FTZ R69, R69, R65.reuse, -R136.reuse ;  /* 0x0000004145457223 */ /* 0x180fe20000010888 */
[----:B------:R-:W-:-:S01]  /*14840*/  FFMA.FTZ R70, R70, R65, -R136 ;  /* 0x0000004146467223 */ /* 0x000fc20000010888 */
[----:B------:R-:W2:Y:S01]  /*14850*/  MUFU.EX2 R26, R26 ;  /* 0x0000001a001a7308 */ /* 0x000ea20000000800 */
[----:B---3--:R-:W-:-:S01]  /*14860*/  FFMA.FTZ R3, R5, R3, R24 ;  /* 0x0000000305037223 */ /* 0x008fc20000010018 */
[-CC-:B------:R-:W-:Y:S01]  /*14870*/  FFMA.FTZ R73, R73, R65.reuse, -R136.reuse ;  /* 0x0000004149497223 */ /* 0x180fe20000010888 */
[----:B------:R-:W-:-:S01]  /*14880*/  FFMA.FTZ R74, R74, R65, -R136 ;  /* 0x000000414a4a7223 */ /* 0x000fc20000010888 */
[-CC-:B------:R-:W-:Y:S01]  /*14890*/  FFMA.FTZ R77, R77, R65.reuse, -R136.reuse ;  /* 0x000000414d4d7223 */ /* 0x180fe20000010888 */
[----:B------:R-:W-:-:S01]  /*148a0*/  FFMA.FTZ R78, R78, R65, -R136 ;  /* 0x000000414e4e7223 */ /* 0x000fc20000010888 */
[-CC-:B------:R-:W-:Y:S01]  /*148b0*/  FFMA.FTZ R81, R81, R65.reuse, -R136.reuse ;  /* 0x0000004151517223 */ /* 0x180fe20000010888 */
[----:B------:R-:W-:-:S01]  /*148c0*/  FFMA.FTZ R82, R82, R65, -R136 ;  /* 0x0000004152527223 */ /* 0x000fc20000010888 */
[----:B------:R-:W3:Y:S01]  /*148d0*/  MUFU.EX2 R28, R28 ;  /* 0x0000001c001c7308 */ /* 0x000ee20000000800 */
[----:B-1----:R-:W-:-:S01]  /*148e0*/  FADD.FTZ R3, R25, R3 ;  /* 0x0000000319037221 */ /* 0x002fc20000010000 */
[-CC-:B------:R-:W-:Y:S01]  /*148f0*/  FFMA.FTZ R85, R85, R65.reuse, -R136.reuse ;  /* 0x0000004155557223 */ /* 0x180fe20000010888 */
[----:B------:R-:W-:-:S05]  /*14900*/  FFMA.FTZ R86, R86, R65, -R136 ;  /* 0x0000004156567223 */ /* 0x000fca0000010888 */
        /* <DEDUP_REMOVED lines=115> */
[----:B--2---:R-:W-:-:S01]  /*15040*/  FADD.FTZ R3, R85, R3 ;  /* 0x0000000355037221 */ /* 0x004fc20000010000 */
[----:B---3--:R-:W-:-:S03]  /*15050*/  FADD.FTZ R4, R84, R4 ;  /* 0x0000000454047221 */ /* 0x008fc60000010000 */
[----:B-1----:R-:W-:Y:S01]  /*15060*/  FADD.FTZ R3, R86, R3 ;  /* 0x0000000356037221 */ /* 0x002fe20000010000 */
[----:B0-----:R-:W-:Y:S06]  /*15070*/  @!P1 BRA `(.L_x_1286) ;  /* 0x0000000000049947 */ /* 0x001fec0003800000 */
[----:B------:R-:W-:Y:S01]  /*15080*/  BPT.TRAP 0x1 ;  /* 0x000000040000795c */ /* 0x000fe20000300000 */
.L_x_1286:
[----:B------:R-:W2:Y:S01]  /*15090*/  LDL R21, [R1+0x18] ;  /* 0x0000180001157983 */ /* 0x000ea20000100800 */
[----:B------:R-:W-:Y:S01]  /*150a0*/  ISETP.GT.AND P1, PT, R0, R155, PT ;  /* 0x0000009b0000720c */ /* 0x000fe20003f24270 */
[----:B------:R-:W-:Y:S01]  /*150b0*/  VIADD R154, R154, 0x19c60 ;  /* 0x00019c609a9a7836 */ /* 0x000fe20000000000 */
        /* <DEDUP_REMOVED lines=45> */
[-C--:B------:R-:W-:Y:S01]  /*15390*/  FMUL.FTZ R132, R132, R20.reuse ;  /* 0x0000001484847220 */ /* 0x080fe20000410000 */
        /* <DEDUP_REMOVED lines=46> */
[----:B------:R-:W-:Y:S02]  /*15680*/  IMAD.MOV.U32 R147, RZ, RZ, R52 ;  /* 0x000000ffff937224 */ /* 0x000fe400078e0034 */
[----:B------:R-:W-:Y:S02]  /*15690*/  IMAD.MOV.U32 R140, RZ, RZ, R58 ;  /* 0x000000ffff8c7224 */ /* 0x000fe400078e003a */
[----:B------:R-:W-:Y:S02]  /*156a0*/  IMAD.MOV.U32 R141, RZ, RZ, R60 ;  /* 0x000000ffff8d7224 */ /* 0x000fe400078e003c */
[----:B------:R-:W-:Y:S01]  /*156b0*/  IMAD.MOV.U32 R142, RZ, RZ, R67 ;  /* 0x000000ffff8e7224 */ /* 0x000fe200078e0043 */
[----:B--2---:R-:W-:-:S04]  /*156c0*/  PRMT R154, R21, 0x654, R154 ;  /* 0x00000654159a7816 */ /* 0x004fc8000000009a */
[----:B------:R0:W-:Y:S01]  /*156d0*/  SYNCS.ARRIVE.TRANS64.RED.A1T0 RZ, [R154+URZ], RZ ;  /* 0x000000ff9aff79a7 */ /* 0x0001e2000810043f */
[----:B------:R-:W-:Y:S05]  /*156e0*/  @P1 BRA `(.L_x_1287) ;  /* 0xffffffd800901947 */ /* 0x000fea000383ffff */
[----:B------:R-:W-:Y:S05]  /*156f0*/  BSYNC B1 ;  /* 0x0000000000017941 */ /* 0x000fea0003800000 */
.L_x_1275:
[----:B------:R-:W-:Y:S05]  /*15700*/  BSYNC B0 ;  /* 0x0000000000007941 */ /* 0x000fea0003800000 */
.L_x_1274:
[----:B------:R-:W2:Y:S01]  /*15710*/  LDL R5, [R1+0x34] ;  /* 0x0000340001057983 */ /* 0x000ea20000100800 */
[----:B------:R-:W-:Y:S01]  /*15720*/  BSSY B0, `(.L_x_1288) ;  /* 0x000037c000007945 */ /* 0x000fe20003800000 */
[----:B--2---:R-:W-:-:S13]  /*15730*/  ISETP.GE.AND P1, PT, R0, R5, PT ;  /* 0x000000050000720c */ /* 0x004fda0003f26270 */
[----:B------:R-:W-:Y:S05]  /*15740*/  @!P1 BRA `(.L_x_1289) ;  /* 0x0000003400e49947 */ /* 0x000fea0003800000 */
[----:B------:R-:W-:Y:S02]  /*15750*/  IMAD.MOV.U32 R5, RZ, RZ, R12 ;  /* 0x000000ffff057224 */ /* 0x000fe400078e000c */
[----:B------:R-:W-:Y:S02]  /*15760*/  IMAD.MOV.U32 R20, RZ, RZ, R13 ;  /* 0x000000ffff147224 */ /* 0x000fe400078e000d */
[----:B------:R-:W-:Y:S02]  /*15770*/  IMAD.MOV.U32 R15, RZ, RZ, R19 ;  /* 0x000000ffff0f7224 */ /* 0x000fe400078e0013 */
[----:B------:R-:W-:-:S07]  /*15780*/  IMAD.MOV.U32 R14, RZ, RZ, R17 ;  /* 0x000000ffff0e7224 */ /* 0x000fce00078e0011 */
.L_x_1309:
[----:B------:R-:W-:Y:S01]  /*15790*/  IMAD.U32 R12, RZ, RZ, UR38 ;  /* 0x00000026ff0c7e24 */ /* 0x000fe2000f8e00ff */
[----:B------:R-:W-:-:S04]  /*157a0*/  ISETP.NE.AND P1, PT, R14, 0x1, PT ;  /* 0x000000010e00780c */ /* 0x000fc80003f25270 */
[----:B------:R-:W-:Y:S02]  /*157b0*/  ISETP.NE.AND P2, PT, R12, 0x3, PT ;  /* 0x000000030c00780c */ /* 0x000fe40003f45270 */
[----:B------:R-:W-:-:S04]  /*157c0*/  SEL R12, RZ, 0x1, P1 ;  /* 0x00000001ff0c7807 */ /* 0x000fc80000800000 */
[----:B------:R-:W-:-:S07]  /*157d0*/  LOP3.LUT R19, R15, R12, RZ, 0x3c, !PT ;  /* 0x0000000c0f137212 */ /* 0x000fce00078e3cff */
[----:B------:R-:W-:Y:S05]  /*157e0*/  @!P2 BRA `(.L_x_1290) ;  /* 0x000000000004a947 */ /* 0x000fea0003800000 */
[----:B------:R-:W-:Y:S01]  /*157f0*/  BPT.TRAP 0x1 ;  /* 0x000000040000795c */ /* 0x000fe20000300000 */
.L_x_1290:
[----:B------:R-:W-:Y:S01]  /*15800*/  VIADD R17, R14, 0x1 ;  /* 0x000000010e117836 */ /* 0x000fe20000000000 */
[----:B------:R-:W-:-:S04]  /*15810*/  SHF.L.U32 R13, R19, 0x1f, RZ ;  /* 0x0000001f130d7819 */ /* 0x000fc800000006ff */
[----:B------:R-:W-:-:S04]  /*15820*/  ISETP.NE.AND P1, PT, R17, 0x2, PT ;  /* 0x000000021100780c */ /* 0x000fc80003f25270 */
[----:B------:R-:W-:-:S05]  /*15830*/  SEL R17, R17, RZ, P1 ;  /* 0x000000ff11117207 */ /* 0x000fca0000800000 */
[----:B0-----:R-:W-:-:S04]  /*15840*/  IMAD R154, R17, 0x8, R16 ;  /* 0x00000008119a7824 */ /* 0x001fc800078e0210 */
[----:B------:R0:W1:Y:S01]  /*15850*/  SYNCS.PHASECHK.TRANS64.TRYWAIT P1, [R154+URZ+0x19c30], R13 ;  /* 0x019c300d9a0075a7 */ /* 0x000062000802017f */
[----:B------:R-:W-:Y:S05]  /*15860*/  @!P2 BRA `(.L_x_1291) ;  /* 0x000000000004a947 */ /* 0x000fea0003800000 */
[----:B------:R-:W-:Y:S01]  /*15870*/  BPT.TRAP 0x1 ;  /* 0x000000040000795c */ /* 0x000fe20000300000 */
.L_x_1291:
[----:B------:R-:W2:Y:S01]  /*15880*/  LDL R12, [R1+0x14] ;  /* 0x00001400010c7983 */ /* 0x000ea20000100800 */
[----:B------:R-:W-:Y:S01]  /*15890*/  BSSY B1, `(.L_x_1292) ;  /* 0x0000006000017945 */ /* 0x000fe20003800000 */
[----:B------:R-:W-:Y:S02]  /*158a0*/  IMAD.MOV.U32 R25, RZ, RZ, -0x3ffffff0 ;  /* 0xc0000010ff197424 */ /* 0x000fe400078e00ff */
[----:B--2---:R-:W-:Y:S01]  /*158b0*/  IMAD R24, R17, 0x300, R12 ;  /* 0x0000030011187824 */ /* 0x004fe200078e020c */
[----:B-1----:R-:W-:Y:S06]  /*158c0*/  @P1 BRA `(.L_x_1293) ;  /* 0x0000000000081947 */ /* 0x002fec0003800000 */
[----:B------:R-:W1:Y:S02]  /*158d0*/  SYNCS.PHASECHK.TRANS64.TRYWAIT P1, [R154+URZ+0x19c30], R13 ;  /* 0x019c300d9a0075a7 */ /* 0x000e64000802017f */
[----:B-1----:R-:W-:Y:S05]  /*158e0*/  @!P1 BRA `(.L_x_1294) ;  /* 0x000000d800e89947 */ /* 0x002fea0003800000 */
.L_x_1293:
[----:B------:R-:W-:Y:S05]  /*158f0*/  BSYNC B1 ;  /* 0x0000000000017941 */ /* 0x000fea0003800000 */
.L_x_1292:
[C---:B------:R-:W-:Y:S01]  /*15900*/  R2UR UR6, R24.reuse ;  /* 0x00000000180672ca */ /* 0x040fe200000e0000 */
[C---:B------:R-:W-:Y:S01]  /*15910*/  VIADD R12, R24.reuse, 0x100 ;  /* 0x00000100180c7836 */ /* 0x040fe20000000000 */
[----:B------:R-:W-:Y:S01]  /*15920*/  R2UR UR7, R25 ;  /* 0x00000000190772ca */ /* 0x000fe200000e0000 */
[----:B------:R-:W-:Y:S01]  /*15930*/  VIADD R24, R24, 0x200 ;  /* 0x0000020018187836 */ /* 0x000fe20000000000 */
[----:B------:R-:W-:Y:S01]  /*15940*/  R2UR UR4, R6 ;  /* 0x00000000060472ca */ /* 0x000fe200000e0000 */
[----:B------:R-:W-:Y:S01]  /*15950*/  IMAD.MOV.U32 R25, RZ, RZ, -0x3ffffff0 ;  /* 0xc0000010ff197424 */ /* 0x000fe200078e00ff */
[----:B------:R-:W-:Y:S01]  /*15960*/  R2UR UR5, R7 ;  /* 0x00000000070572ca */ /* 0x000fe200000e0000 */
[----:B01----:R-:W-:Y:S01]  /*15970*/  IMAD.MOV.U32 R13, RZ, RZ, -0x3ffffff0 ;  /* 0xc0000010ff0d7424 */ /* 0x003fe200078e00ff */
        /* <DEDUP_REMOVED lines=21> */
.L_x_1295:
[----:B------:R-:W-:Y:S01]  /*15ad0*/  SHF.L.U32 R12, R15, 0x1f, RZ ;  /* 0x0000001f0f0c7819 */ /* 0x000fe200000006ff */
[----:B------:R-:W-:-:S04]  /*15ae0*/  IMAD R21, R14, 0x8, R16 ;  /* 0x000000080e157824 */ /* 0x000fc800078e0210 */
[----:B------:R0:W1:Y:S01]  /*15af0*/  SYNCS.PHASECHK.TRANS64.TRYWAIT P1, [R21+URZ+0x19c50], R12 ;  /* 0x019c500c150075a7 */ /* 0x000062000802017f */
[----:B------:R-:W-:Y:S05]  /*15b00*/  @!P2 BRA `(.L_x_1296) ;  /* 0x000000000004a947 */ /* 0x000fea0003800000 */
[----:B------:R-:W-:Y:S01]  /*15b10*/  BPT.TRAP 0x1 ;  /* 0x000000040000795c */ /* 0x000fe20000300000 */
.L_x_1296:
[----:B------:R-:W-:Y:S04]  /*15b20*/  BSSY B1, `(.L_x_1297) ;  /* 0x0000004000017945 */ /* 0x000fe80003800000 */
[----:B-1----:R-:W-:Y:S05]  /*15b30*/  @P1 BRA `(.L_x_1298) ;  /* 0x0000000000081947 */ /* 0x002fea0003800000 */
[----:B------:R-:W1:Y:S02]  /*15b40*/  SYNCS.PHASECHK.TRANS64.TRYWAIT P1, [R21+URZ+0x19c50], R12 ;  /* 0x019c500c150075a7 */ /* 0x000e64000802017f */
[----:B-1----:R-:W-:Y:S05]  /*15b50*/  @!P1 BRA `(.L_x_1299) ;  /* 0x000000d800609947 */ /* 0x002fea0003800000 */
.L_x_1298:
[----:B------:R-:W-:Y:S05]  /*15b60*/  BSYNC B1 ;  /* 0x0000000000017941 */ /* 0x000fea0003800000 */
.L_x_1297:
[----:B01----:R-:W-:Y:S01]  /*15b70*/  VIADD R12, R16, 0x3000 ;  /* 0x00003000100c7836 */ /* 0x003fe20000000000 */
[----:B------:R-:W2:Y:S01]  /*15b80*/  LDL R155, [R1+0x30] ;  /* 0x00003000019b7983 */ /* 0x000ea20000100800 */
[----:B------:R-:W-:Y:S01]  /*15b90*/  IMAD.MOV.U32 R13, RZ, RZ, 0x40000040 ;  /* 0x40000040ff0d7424 */ /* 0x000fe200078e00ff */
[----:B------:R-:W-:Y:S02]  /*15ba0*/  WARPGROUP.ARRIVE ;  /* 0x00000000000079c5 */ /* 0x000fe40000000000 */
        /* <DEDUP_REMOVED lines=17> */
[----:B------:R-:W0:Y:S01]  /*15cc0*/  LDC R150, c[0x0][0x448] ;  /* 0x00011200ff967b82 */ /* 0x000e220000000800 */
[----:B------:R-:W-:-:S02]  /*15cd0*/  IMAD.MOV.U32 R13, RZ, RZ, 0x40000040 ;  /* 0x40000040ff0d7424 */ /* 0x000fc400078e00ff */
[----:B------:R-:W-:Y:S01]  /*15ce0*/  FMUL.FTZ R72, R2, R72 ;  /* 0x0000004802487220 */ /* 0x000fe20000410000 */
        /* <DEDUP_REMOVED lines=33> */
[----:B------:R-:W0:Y:S01]  /*15f00*/  MUFU.TANH R14, R14 ;  /* 0x0000000e000e7308 */ /* 0x000e220000002400 */
[----:B------:R-:W1:Y:S07]  /*15f10*/  @P1 LDC R47, c[0x0][0x44c] ;  /* 0x00011300ff2f1b82 */ /* 0x000e6e0000000800 */
[----:B------:R-:W3:Y:S01]  /*15f20*/  MUFU.TANH R72, R72 ;  /* 0x0000004800487308 */ /* 0x000ee20000002400 */
[----:B------:R-:W-:-:S02]  /*15f30*/  WARPGROUP.DEPBAR.LE gsb0, 0x0 ;  /* 0x00008000000079c5 */ /* 0x000fc40000010000 */
[----:B------:R-:W-:Y:S01]  /*15f40*/  WARPGROUP.ARRIVE ;  /* 0x00000000000079c5 */ /* 0x000fe20000000000 */
[----:B------:R-:W-:-:S04]  /*15f50*/  FMUL.FTZ R76, R2, R79 ;  /* 0x0000004f024c7220 */ /* 0x000fc80000410000 */
[----:B------:R-:W4:Y:S01]  /*15f60*/  MUFU.TANH R15, R15 ;  /* 0x0000000f000f7308 */ /* 0x000f220000002400 */
        /* <DEDUP_REMOVED lines=10> */
[----:B------:R-:W5:Y:S01]  /*16010*/  @P1 LDC R46, c[0x0][0x450] ;  /* 0x00011400ff2e1b82 */ /* 0x000f620000000800 */
        /* <DEDUP_REMOVED lines=30> */
[----:B------:R-:W3:Y:S01]  /*16200*/  LDL R142, [R1] ;  /* 0x00000000018e7983 */ /* 0x000ee20000100800 */
[----:B------:R-:W-:Y:S01]  /*16210*/  WARPGROUP.ARRIVE ;  /* 0x00000000000079c5 */ /* 0x000fe20000000000 */
[C---:B------:R-:W-:Y:S01]  /*16220*/  FMUL.FTZ R78, R2.reuse, R83 ;  /* 0x00000053024e7220 */ /* 0x040fe20000410000 */
[----:B------:R-:W-:Y:S02]  /*16230*/  FMUL.FTZ R79, R2, R80 ;  /* 0x00000050024f7220 */ /* 0x000fe40000410000 */
[----:B------:R-:W0:Y:S02]  /*16240*/  MUFU.TANH R13, R13 ;  /* 0x0000000d000d7308 */ /* 0x000e240000002400 */
[----:B------:R-:W-:Y:S01]  /*16250*/  QGMMA.64x96x32.F32.E4M3.E4M3 R88, R136, gdesc[UR4], R88, gsb0 ;  /* 0x0160000488587df3 */ /* 0x000fe20008000858 */
[----:B------:R-:W-:Y:S02]  /*16260*/  IMAD.SHL.U32 R83, R0, 0x80, RZ ;  /* 0x0000008000537824 */ /* 0x000fe400078e00ff */
[C---:B------:R-:W-:Y:S01]  /*16270*/  FMUL.FTZ R80, R2.reuse, R81 ;  /* 0x0000005102507220 */ /* 0x040fe20000410000 */
[----:B------:R-:W-:-:S02]  /*16280*/  FMUL.FTZ R81, R2, R86 ;  /* 0x0000005602517220 */ /* 0x000fc40000410000 */
        /* <DEDUP_REMOVED lines=15> */
[----:B------:R-:W4:Y:S01]  /*16380*/  LDC R138, c[0x0][0x9e4] ;  /* 0x00027900ff8a7b82 */ /* 0x000f220000000800 */
[----:B--2---:R-:W-:Y:S02]  /*16390*/  IMAD.IADD R137, R155, 0x1, R151 ;  /* 0x000000019b897824 */ /* 0x004fe400078e0297 */
[----:B------:R-:W-:Y:S02]  /*163a0*/  FMUL.FTZ R136, R2, R77 ;  /* 0x0000004d02887220 */ /* 0x000fe40000410000 */
[----:B-1----:R-:W-:-:S04]  /*163b0*/  @P1 IMAD.HI.U32 R47, R137, R47, RZ ;  /* 0x0000002f892f1227 */ /* 0x002fc800078e00ff */
[----:B------:R-:W-:Y:S01]  /*163c0*/  FMUL.FTZ R77, R2, R82 ;  /* 0x00000052024d7220 */ /* 0x000fe20000410000 */
[----:B------:R-:W1:Y:S01]  /*163d0*/  MUFU.TANH R49, R49 ;  /* 0x0000003100317308 */ /* 0x000e620000002400 */
[----:B-----5:R-:W-:-:S05]  /*163e0*/  @P1 SHF.R.U32.HI R137, RZ, R46, R47 ;  /* 0x0000002eff891219 */ /* 0x020fca000001162f */
[----:B------:R-:W2:Y:S01]  /*163f0*/  SHFL.IDX PT, R140, R137, RZ, 0x1c1f ;  /* 0x001c1fff898c7589 */ /* 0x000ea200000e0000 */
[----:B------:R-:W-:Y:S01]  /*16400*/  IADD3 R47, -R83, 0x1, RZ ;  /* 0x00000001532f7810 */ /* 0x000fe20007ffe1ff */
[----:B------:R-:W-:Y:S01]  /*16410*/  FMUL.FTZ R82, R2, R87 ;  /* 0x0000005702527220 */ /* 0x000fe20000410000 */
[----:B------:R-:W0:Y:S01]  /*16420*/  MUFU.TANH R50, R50 ;  /* 0x0000003200327308 */ /* 0x000e220000002400 */
[----:B------:R-:W-:Y:S01]  /*16430*/  @!P0 VIADD R46, R154, 0x19c40 ;  /* 0x00019c409a2e8836 */ /* 0x000fe20000000000 */
[----:B----4-:R-:W-:-:S06]  /*16440*/  ISETP.GE.AND P4, PT, R138, 0x1, PT ;  /* 0x000000018a00780c */ /* 0x010fcc0003f86270 */
[----:B------:R-:W4:Y:S01]  /*16450*/  MUFU.TANH R51, R51 ;  /* 0x0000003300337308 */ /* 0x000f220000002400 */
[----:B------:R-:W-:-:S04]  /*16460*/  @!P0 PRMT R46, RZ, 0x654, R46 ;  /* 0x00000654ff2e8816 */ /* 0x000fc8000000002e */
[----:B------:R0:W-:Y:S03]  /*16470*/  @!P0 SYNCS.ARRIVE.TRANS64.RED.A1T0 RZ, [R46+URZ], RZ ;  /* 0x000000ff2eff89a7 */ /* 0x0001e6000810043f */
        /* <DEDUP_REMOVED lines=19> */
[----:B---3--:R-:W-:-:S07]  /*165b0*/  IMAD R47, R142, -0x2, R47 ;  /* 0xfffffffe8e2f7824 */ /* 0x008fce00078e022f */
[----:B------:R-:W3:Y:S01]  /*165c0*/  MUFU.TANH R70, R70 ;  /* 0x0000004600467308 */ /* 0x000ee20000002400 */
        /* <DEDUP_REMOVED lines=14> */
[----:B------:R-:W-:-:S02]  /*166b0*/  VIADD R139, R47, UR47 ;  /* 0x0000002f2f8b7c36 */ /* 0x000fc40008000000 */
[----:B------:R-:W-:Y:S02]  /*166c0*/  VIADD R138, R47, UR36 ;  /* 0x000000242f8a7c36 */ /* 0x000fe40008000000 */
[--C-:B--2---:R-:W-:Y:S02]  /*166d0*/  IMAD.IADD R87, R139, 0x1, R140.reuse ;  /* 0x000000018b577824 */ /* 0x104fe400078e028c */
[----:B------:R-:W-:Y:S01]  /*166e0*/  IMAD.IADD R86, R138, 0x1, R140 ;  /* 0x000000018a567824 */ /* 0x000fe200078e028c */
[----:B-1-34-:R-:W-:Y:S06]  /*166f0*/  @!P4 BRA `(.L_x_1300) ;  /* 0x000000000058c947 */ /* 0x01afec0003800000 */
[----:B------:R-:W-:Y:S01]  /*16700*/  IADD3 R140, -R156, R157, R140 ;  /* 0x0000009d9c8c7210 */ /* 0x000fe20007ffe18c */
[----:B------:R-:W-:Y:S03]  /*16710*/  BSSY B1, `(.L_x_1301) ;  /* 0x0000010000017945 */ /* 0x000fe60003800000 */
[----:B------:R-:W-:-:S13]  /*16720*/  ISETP.GT.AND P1, PT, R140, -0x1, PT ;  /* 0xffffffff8c00780c */ /* 0x000fda0003f24270 */
[----:B------:R-:W-:Y:S05]  /*16730*/  @P1 BRA `(.L_x_1302) ;  /* 0x0000000000201947 */ /* 0x000fea0003800000 */
[----:B------:R-:W-:Y:S01]  /*16740*/  IMAD.U32 R141, RZ, RZ, UR41 ;  /* 0x00000029ff8d7e24 */ /* 0x000fe2000f8e00ff */
[----:B------:R-:W-:-:S04]  /*16750*/  LOP3.LUT R140, RZ, R140, RZ, 0x33, !PT ;  /* 0x0000008cff8c7212 */ /* 0x000fc800078e33ff */
[----:B------:R-:W-:-:S13]  /*16760*/  ISETP.NE.AND P1, PT, R141, 0x1, PT ;  /* 0x000000018d00780c */ /* 0x000fda0003f25270 */
[----:B0-----:R-:W0:Y:S02]  /*16770*/  @P1 LDC.64 R46, c[0x0][0x9e8] ;  /* 0x00027a00ff2e1b82 */ /* 0x001e240000000a00 */
[----:B0-----:R-:W-:-:S05]  /*16780*/  @P1 IMAD.HI.U32 R46, R140, R46, RZ ;  /* 0x0000002e8c2e1227 */ /* 0x001fca00078e00ff */
[----:B------:R-:W-:-:S04]  /*16790*/  @P1 SHF.R.U32.HI R140, RZ, R47, R46 ;  /* 0x0000002fff8c1219 */ /* 0x000fc8000001162e */
[----:B------:R-:W-:Y:S01]  /*167a0*/  LOP3.LUT R140, RZ, R140, RZ, 0x33, !PT ;  /* 0x0000008cff8c7212 */ /* 0x000fe200078e33ff */
[----:B------:R-:W-:Y:S06]  /*167b0*/  BRA `(.L_x_1303) ;  /* 0x0000000000147947 */ /* 0x000fec0003800000 */
.L_x_1302:
[----:B------:R-:W-:-:S05]  /*167c0*/  IMAD.U32 R141, RZ, RZ, UR41 ;  /* 0x00000029ff8d7e24 */ /* 0x000fca000f8e00ff */
[----:B------:R-:W-:-:S13]  /*167d0*/  ISETP.NE.AND P1, PT, R141, 0x1, PT ;  /* 0x000000018d00780c */ /* 0x000fda0003f25270 */
[----:B0-----:R-:W0:Y:S02]  /*167e0*/  @P1 LDC.64 R46, c[0x0][0x9e8] ;  /* 0x00027a00ff2e1b82 */ /* 0x001e240000000a00 */
[----:B0-----:R-:W-:-:S05]  /*167f0*/  @P1 IMAD.HI.U32 R46, R140, R46, RZ ;  /* 0x0000002e8c2e1227 */ /* 0x001fca00078e00ff */
[----:B------:R-:W-:-:S07]  /*16800*/  @P1 SHF.R.U32.HI R140, RZ, R47, R46 ;  /* 0x0000002fff8c1219 */ /* 0x000fce000001162e */
.L_x_1303:
[----:B------:R-:W-:Y:S05]  /*16810*/  BSYNC B1 ;  /* 0x0000000000017941 */ /* 0x000fea0003800000 */
.L_x_1301:
[----:B------:R-:W-:-:S04]  /*16820*/  IMAD R140, R140, R141, -R83 ;  /* 0x0000008d8c8c7224 */ /* 0x000fc800078e0a53 */
[----:B------:R-:W-:-:S05]  /*16830*/  IMAD R140, R142, -0x2, R140 ;  /* 0xfffffffe8e8c7824 */ /* 0x000fca00078e028c */
[----:B------:R-:W-:Y:S02]  /*16840*/  VIMNMX R86, R86, R140, !PT ;  /* 0x0000008c56567248 */ /* 0x000fe40007fe0100 */
[----:B------:R-:W-:-:S07]  /*16850*/  VIADDMNMX R87, R140, R141, R87, PT ;  /* 0x0000008d8c577246 */ /* 0x000fce0003800157 */
.L_x_1300:
        /* <DEDUP_REMOVED lines=113> */
.L_x_1306:
[----:B------:R-:W-:-:S05]  /*16f70*/  IMAD.U32 R13, RZ, RZ, UR41 ;  /* 0x00000029ff0d7e24 */ /* 0x000fca000f8e00ff */
[----:B------:R-:W-:-:S13]  /*16f80*/  ISETP.NE.AND P1, PT, R13, 0x1, PT ;  /* 0x000000010d00780c */ /* 0x000fda0003f25270 */
[----:B------:R-:W0:Y:S02]  /*16f90*/  @P1 LDC.64 R24, c[0x0][0x9e8] ;  /* 0x00027a00ff181b82 */ /* 0x000e240000000a00 */
[----:B0-----:R-:W-:-:S05]  /*16fa0*/  @P1 IMAD.HI.U32 R24, R137, R24, RZ ;  /* 0x0000001889181227 */ /* 0x001fca00078e00ff */
[----:B------:R-:W-:-:S07]  /*16fb0*/  @P1 SHF.R.U32.HI R137, RZ, R25, R24 ;  /* 0x00000019ff891219 */ /* 0x000fce0000011618 */
.L_x_1307:
[----:B------:R-:W-:Y:S05]  /*16fc0*/  BSYNC B1 ;  /* 0x0000000000017941 */ /* 0x000fea0003800000 */
.L_x_1305:
[----:B------:R-:W-:-:S04]  /*16fd0*/  IMAD R83, R137, R13, -R83 ;  /* 0x0000000d89537224 */ /* 0x000fc800078e0a53 */
[----:B------:R-:W-:-:S05]  /*16fe0*/  IMAD R83, R142, -0x2, R83 ;  /* 0xfffffffe8e537824 */ /* 0x000fca00078e0253 */
[----:B------:R-:W-:Y:S02]  /*16ff0*/  VIMNMX R138, R138, R83, !PT ;  /* 0x000000538a8a7248 */ /* 0x000fe40007fe0100 */
[----:B------:R-:W-:-:S07]  /*17000*/  VIADDMNMX R139, R83, R13, R139, PT ;  /* 0x0000000d538b7246 */ /* 0x000fce000380018b */
.L_x_1304:
[----:B------:R-:W-:Y:S01]  /*17010*/  FMNMX.FTZ R13, R46, R20, !PT ;  /* 0x000000142e0d7209 */ /* 0x000fe20007810000 */
[----:B------:R-:W-:Y:S01]  /*17020*/  IMAD.U32 R87, RZ, RZ, UR38 ;  /* 0x00000026ff577e24 */ /* 0x000fe2000f8e00ff */
        /* <DEDUP_REMOVED lines=41> */
[C---:B------:R-:W-:Y:S02]  /*172c0*/  ISETP.GT.AND P2, PT, R138.reuse, 0x20, P3 ;  /* 0x000000208a00780c */ /* 0x040fe40001f44270 */
[----:B------:R-:W-:Y:S02]  /*172d0*/  ISETP.GT.AND P1, PT, R138, 0x21, P3 ;  /* 0x000000218a00780c */ /* 0x000fe40001f24270 */
[----:B------:R-:W-:Y:S02]  /*172e0*/  FMNMX.FTZ R13, R63, R13, !PT ;  /* 0x0000000d3f0d7209 */ /* 0x000fe40007810000 */
[C---:B------:R-:W-:Y:S02]  /*172f0*/  ISETP.LT.OR P2, PT, R139.reuse, 0x21, P2 ;  /* 0x000000218b00780c */ /* 0x040fe40001741670 */
[----:B------:R-:W-:Y:S02]  /*17300*/  ISETP.LT.OR P1, PT, R139, 0x22, P1 ;  /* 0x000000228b00780c */ /* 0x000fe40000f21670 */
[----:B------:R-:W-:-:S02]  /*17310*/  FMNMX.FTZ R13, R66, R13, !PT ;  /* 0x0000000d420d7209 */ /* 0x000fc40007810000 */
[----:B------:R-:W-:Y:S02]  /*17320*/  FSEL R38, R38, -INF , !P2 ;  /* 0xff80000026267808 */ /* 0x000fe40005000000 */
[----:B------:R-:W-:Y:S02]  /*17330*/  FSEL R39, R39, -INF , !P1 ;  /* 0xff80000027277808 */ /* 0x000fe40004800000 */
[C---:B------:R-:W-:Y:S02]  /*17340*/  ISETP.GT.AND P2, PT, R138.reuse, 0x28, P3 ;  /* 0x000000288a00780c */ /* 0x040fe40001f44270 */
[----:B------:R-:W-:Y:S02]  /*17350*/  ISETP.GT.AND P1, PT, R138, 0x29, P3 ;  /* 0x000000298a00780c */ /* 0x000fe40001f24270 */
[----:B------:R-:W-:Y:S02]  /*17360*/  FMNMX.FTZ R13, R67, R13, !PT ;  /* 0x0000000d430d7209 */ /* 0x000fe40007810000 */
[----:B------:R-:W-:-:S02]  /*17370*/  ISETP.LT.OR P2, PT, R139, 0x29, P2 ;  /* 0x000000298b00780c */ /* 0x000fc40001741670 */
[----:B------:R-:W-:Y:S02]  /*17380*/  ISETP.LT.OR P1, PT, R139, 0x2a, P1 ;  /* 0x0000002a8b00780c */ /* 0x000fe40000f21670 */
[----:B------:R-:W-:Y:S02]  /*17390*/  FMNMX.FTZ R13, R72, R13, !PT ;  /* 0x0000000d480d7209 */ /* 0x000fe40007810000 */
[----:B------:R-:W-:Y:S02]  /*173a0*/  FSEL R42, R42, -INF , !P2 ;  /* 0xff8000002a2a7808 */ /* 0x000fe40005000000 */
[----:B------:R-:W-:Y:S02]  /*173b0*/  FSEL R43, R43, -INF , !P1 ;  /* 0xff8000002b2b7808 */ /* 0x000fe40004800000 */
[----:B------:R-:W-:Y:S02]  /*173c0*/  FMNMX.FTZ R13, R73, R13, !PT ;  /* 0x0000000d490d7209 */ /* 0x000fe40007810000 */
[----:B------:R-:W-:-:S02]  /*173d0*/  ISETP.GT.AND P2, PT, R138, 0x30, P3 ;  /* 0x000000308a00780c */ /* 0x000fc40001f44270 */
[----:B------:R-:W-:Y:S02]  /*173e0*/  ISETP.GT.AND P1, PT, R138, 0x31, P3 ;  /* 0x000000318a00780c */ /* 0x000fe40001f24270 */
[----:B------:R-:W-:Y:S02]  /*173f0*/  FMNMX.FTZ R13, R75, R13, !PT ;  /* 0x0000000d4b0d7209 */ /* 0x000fe40007810000 */
[C---:B------:R-:W-:Y:S02]  /*17400*/  ISETP.LT.OR P2, PT, R139.reuse, 0x31, P2 ;  /* 0x000000318b00780c */ /* 0x040fe40001741670 */
[----:B------:R-:W-:Y:S02]  /*17410*/  ISETP.LT.OR P1, PT, R139, 0x32, P1 ;  /* 0x000000328b00780c */ /* 0x000fe40000f21670 */
[----:B------:R-:W-:Y:S02]  /*17420*/  FMNMX.FTZ R13, R136, R13, !PT ;  /* 0x0000000d880d7209 */ /* 0x000fe40007810000 */
[----:B------:R-:W-:-:S02]  /*17430*/  FSEL R48, R48, -INF , !P2 ;  /* 0xff80000030307808 */ /* 0x000fc40005000000 */
[----:B------:R-:W-:Y:S02]  /*17440*/  FSEL R49, R49, -INF , !P1 ;  /* 0xff80000031317808 */ /* 0x000fe40004800000 */
[C---:B------:R-:W-:Y:S02]  /*17450*/  ISETP.GT.AND P2, PT, R138.reuse, 0x38, P3 ;  /* 0x000000388a00780c */ /* 0x040fe40001f44270 */
[----:B------:R-:W-:Y:S02]  /*17460*/  ISETP.GT.AND P1, PT, R138, 0x39, P3 ;  /* 0x000000398a00780c */ /* 0x000fe40001f24270 */
[----:B------:R-:W-:Y:S02]  /*17470*/  FMNMX.FTZ R13, R79, R13, !PT ;  /* 0x0000000d4f0d7209 */ /* 0x000fe40007810000 */
[C---:B------:R-:W-:Y:S02]  /*17480*/  ISETP.LT.OR P2, PT, R139.reuse, 0x39, P2 ;  /* 0x000000398b00780c */ /* 0x040fe40001741670 */
[----:B------:R-:W-:-:S02]  /*17490*/  ISETP.LT.OR P1, PT, R139, 0x3a, P1 ;  /* 0x0000003a8b00780c */ /* 0x000fc40000f21670 */
[----:B------:R-:W-:Y:S02]  /*174a0*/  FMNMX.FTZ R13, R80, R13, !PT ;  /* 0x0000000d500d7209 */ /* 0x000fe40007810000 */
[----:B------:R-:W-:Y:S02]  /*174b0*/  FSEL R52, R52, -INF , !P2 ;  /* 0xff80000034347808 */ /* 0x000fe40005000000 */
[----:B------:R-:W-:Y:S02]  /*174c0*/  FSEL R53, R53, -INF , !P1 ;  /* 0xff80000035357808 */ /* 0x000fe40004800000 */
[C---:B------:R-:W-:Y:S02]  /*174d0*/  ISETP.GT.AND P2, PT, R138.reuse, 0x40, P3 ;  /* 0x000000408a00780c */ /* 0x040fe40001f44270 */
[----:B------:R-:W-:Y:S02]  /*174e0*/  ISETP.GT.AND P1, PT, R138, 0x41, P3 ;  /* 0x000000418a00780c */ /* 0x000fe40001f24270 */
[----:B------:R-:W-:-:S02]  /*174f0*/  FMNMX.FTZ R13, R84, R13, !PT ;  /* 0x0000000d540d7209 */ /* 0x000fc40007810000 */
[C---:B------:R-:W-:Y:S02]  /*17500*/  ISETP.LT.OR P2, PT, R139.reuse, 0x41, P2 ;  /* 0x000000418b00780c */ /* 0x040fe40001741670 */
[----:B------:R-:W-:Y:S02]  /*17510*/  ISETP.LT.OR P1, PT, R139, 0x42, P1 ;  /* 0x000000428b00780c */ /* 0x000fe40000f21670 */
[----:B------:R-:W-:Y:S02]  /*17520*/  FMNMX.FTZ R13, R85, R13, !PT ;  /* 0x0000000d550d7209 */ /* 0x000fe40007810000 */
[----:B------:R-:W-:Y:S02]  /*17530*/  FSEL R56, R56, -INF , !P2 ;  /* 0xff80000038387808 */ /* 0x000fe40005000000 */
[----:B------:R-:W-:Y:S01]  /*17540*/  FSEL R57, R57, -INF , !P1 ;  /* 0xff80000039397808 */ /* 0x000fe20004800000 */
[----:B------:R-:W0:Y:S01]  /*17550*/  SHFL.BFLY PT, R25, R13, 0x2, 0x1f ;  /* 0x0c401f000d197f89 */ /* 0x000e2200000e0000 */
[----:B------:R-:W-:-:S02]  /*17560*/  ISETP.GT.AND P2, PT, R138, 0x48, P3 ;  /* 0x000000488a00780c */ /* 0x000fc40001f44270 */
[----:B------:R-:W-:Y:S02]  /*17570*/  ISETP.GT.AND P1, PT, R138, 0x49, P3 ;  /* 0x000000498a00780c */ /* 0x000fe40001f24270 */
[C---:B------:R-:W-:Y:S02]  /*17580*/  ISETP.LT.OR P2, PT, R139.reuse, 0x49, P2 ;  /* 0x000000498b00780c */ /* 0x040fe40001741670 */
[----:B------:R-:W-:Y:S02]  /*17590*/  ISETP.LT.OR P1, PT, R139, 0x4a, P1 ;  /* 0x0000004a8b00780c */ /* 0x000fe40000f21670 */
[----:B------:R-:W-:Y:S02]  /*175a0*/  FSEL R60, R60, -INF , !P2 ;  /* 0xff8000003c3c7808 */ /* 0x000fe40005000000 */
[----:B------:R-:W-:Y:S02]  /*175b0*/  FSEL R61, R61, -INF , !P1 ;  /* 0xff8000003d3d7808 */ /* 0x000fe40004800000 */
[----:B------:R-:W-:-:S02]  /*175c0*/  ISETP.GT.AND P2, PT, R138, 0x50, P3 ;  /* 0x000000508a00780c */ /* 0x000fc40001f44270 */
[----:B------:R-:W-:Y:S02]  /*175d0*/  ISETP.GT.AND P1, PT, R138, 0x51, P3 ;  /* 0x000000518a00780c */ /* 0x000fe40001f24270 */
[----:B------:R-:W-:Y:S02]  /*175e0*/  LOP3.LUT R22, R22, 0xbfffffff, RZ, 0xc0, !PT ;  /* 0xbfffffff16167812 */ /* 0x000fe400078ec0ff */
[C---:B------:R-:W-:Y:S02]  /*175f0*/  ISETP.LT.OR P2, PT, R139.reuse, 0x51, P2 ;  /* 0x000000518b00780c */ /* 0x040fe40001741670 */
[----:B------:R-:W-:Y:S02]  /*17600*/  ISETP.LT.OR P1, PT, R139, 0x52, P1 ;  /* 0x000000528b00780c */ /* 0x000fe40000f21670 */
[----:B------:R-:W-:Y:S02]  /*17610*/  @P0 LOP3.LUT R22, R22, 0x40000000, RZ, 0xfc, !PT ;  /* 0x4000000016160812 */ /* 0x000fe400078efcff */
[----:B------:R-:W-:-:S02]  /*17620*/  ISETP.GT.AND P0, PT, R138, RZ, P3 ;  /* 0x000000ff8a00720c */ /* 0x000fc40001f04270 */
[----:B------:R-:W-:Y:S02]  /*17630*/  FSEL R64, R64, -INF , !P2 ;  /* 0xff80000040407808 */ /* 0x000fe40005000000 */
[----:B------:R-:W-:Y:S01]  /*17640*/  FSEL R24, R65, -INF , !P1 ;  /* 0xff80000041187808 */ /* 0x000fe20004800000 */
[----:B------:R-:W-:Y:S01]  /*17650*/  IMAD.U32 R65, RZ, RZ, UR40 ;  /* 0x00000028ff417e24 */ /* 0x000fe2000f8e00ff */
[C---:B------:R-:W-:Y:S02]  /*17660*/  ISETP.GT.AND P2, PT, R138.reuse, 0x58, P3 ;  /* 0x000000588a00780c */ /* 0x040fe40001f44270 */
[----:B------:R-:W-:Y:S02]  /*17670*/  ISETP.GT.AND P1, PT, R138, 0x59, P3 ;  /* 0x000000598a00780c */ /* 0x000fe40001f24270 */
[C---:B------:R-:W-:Y:S02]  /*17680*/  ISETP.LT.OR P2, PT, R139.reuse, 0x59, P2 ;  /* 0x000000598b00780c */ /* 0x040fe40001741670 */
[----:B------:R-:W-:-:S02]  /*17690*/  ISETP.LT.OR P1, PT, R139, 0x5a, P1 ;  /* 0x0000005a8b00780c */ /* 0x000fc40000f21670 */
[----:B------:R-:W-:Y:S02]  /*176a0*/  LOP3.LUT R22, R22, 0xfffffff7, RZ, 0xc0, !PT ;  /* 0xfffffff716167812 */ /* 0x000fe400078ec0ff */
[----:B0-----:R-:W-:Y:S02]  /*176b0*/  FMNMX.FTZ R13, R13, R25, !PT ;  /* 0x000000190d0d7209 */ /* 0x001fe40007810000 */
[----:B------:R-:W-:Y:S02]  /*176c0*/  FSEL R68, R68, -INF , !P2 ;  /* 0xff80000044447808 */ /* 0x000fe40005000000 */
[----:B------:R-:W-:Y:S01]  /*176d0*/  FSEL R69, R69, -INF , !P1 ;  /* 0xff80000045457808 */ /* 0x000fe20004800000 */
[----:B------:R-:W0:Y:S01]  /*176e0*/  SHFL.BFLY PT, R25, R13, 0x1, 0x1f ;  /* 0x0c201f000d197f89 */ /* 0x000e2200000e0000 */
[C---:B------:R-:W-:Y:S02]  /*176f0*/  ISETP.GT.AND P2, PT, R138.reuse, 0x60, P3 ;  /* 0x000000608a00780c */ /* 0x040fe40001f44270 */
[----:B------:R-:W-:-:S02]  /*17700*/  ISETP.GT.AND P1, PT, R138, 0x61, P3 ;  /* 0x000000618a00780c */ /* 0x000fc40001f24270 */
[----:B------:R-:W-:Y:S02]  /*17710*/  @P0 LOP3.LUT R22, R22, 0x8, RZ, 0xfc, !PT ;  /* 0x0000000816160812 */ /* 0x000fe400078efcff */
[----:B------:R-:W-:Y:S02]  /*17720*/  ISETP.GT.AND P0, PT, R138, 0x79, P3 ;  /* 0x000000798a00780c */ /* 0x000fe40001f04270 */
[C---:B------:R-:W-:Y:S02]  /*17730*/  ISETP.LT.OR P2, PT, R139.reuse, 0x61, P2 ;  /* 0x000000618b00780c */ /* 0x040fe40001741670 */
[----:B------:R-:W-:Y:S02]  /*17740*/  ISETP.LT.OR P1, PT, R139, 0x62, P1 ;  /* 0x000000628b00780c */ /* 0x000fe40000f21670 */
[----:B------:R-:W-:Y:S02]  /*17750*/  FSEL R70, R70, -INF , !P2 ;  /* 0xff80000046467808 */ /* 0x000fe40005000000 */
[----:B------:R-:W-:-:S02]  /*17760*/  FSEL R71, R71, -INF , !P1 ;  /* 0xff80000047477808 */ /* 0x000fc40004800000 */
[C---:B------:R-:W-:Y:S02]  /*17770*/  ISETP.GT.AND P4, PT, R138.reuse, 0x68, P3 ;  /* 0x000000688a00780c */ /* 0x040fe40001f84270 */
[C---:B------:R-:W-:Y:S02]  /*17780*/  ISETP.GT.AND P5, PT, R138.reuse, 0x69, P3 ;  /* 0x000000698a00780c */ /* 0x040fe40001fa4270 */
[C---:B------:R-:W-:Y:S02]  /*17790*/  ISETP.GT.AND P6, PT, R138.reuse, 0x70, P3 ;  /* 0x000000708a00780c */ /* 0x040fe40001fc4270 */
[C---:B------:R-:W-:Y:S02]  /*177a0*/  ISETP.GT.AND P2, PT, R138.reuse, 0x71, P3 ;  /* 0x000000718a00780c */ /* 0x040fe40001f44270 */
[----:B------:R-:W-:Y:S02]  /*177b0*/  ISETP.GT.AND P1, PT, R138, 0x78, P3 ;  /* 0x000000788a00780c */ /* 0x000fe40001f24270 */
[----:B------:R-:W-:-:S02]  /*177c0*/  LOP3.LUT P3, RZ, R22, 0x8, RZ, 0xc0, !PT ;  /* 0x0000000816ff7812 */ /* 0x000fc4000786c0ff */
[----:B------:R-:W-:Y:S02]  /*177d0*/  LOP3.LUT R22, R22, 0xfffffffd, RZ, 0xc0, !PT ;  /* 0xfffffffd16167812 */ /* 0x000fe400078ec0ff */
[----:B0-----:R-:W-:Y:S02]  /*177e0*/  FMNMX.FTZ R13, R13, R25, !PT ;  /* 0x000000190d0d7209 */ /* 0x001fe40007810000 */
[----:B------:R-:W-:Y:S02]  /*177f0*/  @P0 LOP3.LUT R22, R22, 0x2, RZ, 0xfc, !PT ;  /* 0x0000000216160812 */ /* 0x000fe400078efcff */
[----:B------:R-:W-:Y:S01]  /*17800*/  ISETP.LT.OR P0, PT, R139, 0x69, P4 ;  /* 0x000000698b00780c */ /* 0x000fe20002701670 */
[----:B------:R-:W-:-:S01]  /*17810*/  FFMA.FTZ R86, R13, R65, -8 ;  /* 0xc10000000d567423 */ /* 0x000fc20000010041 */
[C---:B------:R-:W-:Y:S02]  /*17820*/  LOP3.LUT P4, RZ, R22.reuse, 0x2, RZ, 0xc0, !PT ;  /* 0x0000000216ff7812 */ /* 0x040fe4000788c0ff */
[----:B------:R-:W-:-:S02]  /*17830*/  LOP3.LUT R22, R22, 0xffffffef, RZ, 0xc0, !PT ;  /* 0xffffffef16167812 */ /* 0x000fc400078ec0ff */
[C---:B------:R-:W-:Y:S02]  /*17840*/  ISETP.LT.OR P3, PT, R139.reuse, 0x1, P3 ;  /* 0x000000018b00780c */ /* 0x040fe40001f61670 */
[C---:B------:R-:W-:Y:S02]  /*17850*/  ISETP.LT.OR P6, PT, R139.reuse, 0x71, P6 ;  /* 0x000000718b00780c */ /* 0x040fe400037c1670 */
[----:B------:R-:W-:Y:S02]  /*17860*/  ISETP.LT.OR P2, PT, R139, 0x72, P2 ;  /* 0x000000728b00780c */ /* 0x000fe40001741670 */
[----:B------:R-:W-:Y:S02]  /*17870*/  FSEL R77, R77, -INF , !P6 ;  /* 0xff8000004d4d7808 */ /* 0x000fe40007000000 */
[----:B------:R-:W-:Y:S02]  /*17880*/  @P0 LOP3.LUT R22, R22, 0x10, RZ, 0xfc, !PT ;  /* 0x0000001016160812 */ /* 0x000fe400078efcff */
[----:B------:R-:W-:-:S02]  /*17890*/  ISETP.LT.OR P0, PT, R139, 0x6a, P5 ;  /* 0x0000006a8b00780c */ /* 0x000fc40002f01670 */
[C---:B------:R-:W-:Y:S02]  /*178a0*/  FSETP.NEU.FTZ.AND P5, PT, R13.reuse, -INF , PT ;  /* 0xff8000000d00780b */ /* 0x040fe40003fbd000 */
[----:B------:R-:W-:Y:S02]  /*178b0*/  FSEL R76, R76, -INF , !P0 ;  /* 0xff8000004c4c7808 */ /* 0x000fe40004000000 */
[----:B------:R-:W-:Y:S02]  /*178c0*/  FSEL R25, R13, RZ, P5 ;  /* 0x000000ff0d197208 */ /* 0x000fe40002800000 */
[----:B------:R-:W-:Y:S02]  /*178d0*/  FSEL R86, R86, RZ, P5 ;  /* 0x000000ff56567208 */ /* 0x000fe40002800000 */
[----:B------:R-:W-:Y:S01]  /*178e0*/  LOP3.LUT P5, RZ, R22, 0x10, RZ, 0xc0, !PT ;  /* 0x0000001016ff7812 */ /* 0x000fe200078ac0ff */
[----:B------:R-:W-:-:S01]  /*178f0*/  FADD.FTZ R20, -R25, R20 ;  /* 0x0000001419147221 */ /* 0x000fc20000010100 */
[----:B------:R-:W-:Y:S01]  /*17900*/  FSEL R25, R12, -INF , !P3 ;  /* 0xff8000000c197808 */ /* 0x000fe20005800000 */
        /* <DEDUP_REMOVED lines=49> */
[-C--:B------:R-:W-:Y:S01]  /*17c20*/  FFMA.FTZ R85, R85, R65.reuse, -R86 ;  /* 0x0000004155557223 */ /* 0x080fe20000010856 */
[----:B------:R-:W-:Y:S01]  /*17c30*/  FMUL.FTZ R20, R20, R65 ;  /* 0x0000004114147220 */ /* 0x000fe20000410000 */
[----:B------:R-:W-:Y:S01]  /*17c40*/  FMNMX.FTZ R12, R48, R12, !PT ;  /* 0x0000000c300c7209 */ /* 0x000fe20007810000 */
[----:B------:R-:W-:Y:S01]  /*17c50*/  MUFU.EX2 R46, R46 ;  /* 0x0000002e002e7308 */ /* 0x000fe20000000800 */
[----:B------:R-:W-:-:S02]  /*17c60*/  ISETP.NE.AND P5, PT, R87, 0x3, PT ;  /* 0x000000035700780c */ /* 0x000fc40003fa5270 */
[----:B------:R-:W-:Y:S02]  /*17c70*/  FMNMX.FTZ R12, R49, R12, !PT ;  /* 0x0000000c310c7209 */ /* 0x000fe40007810000 */
[----:B------:R-:W-:Y:S02]  /*17c80*/  LOP3.LUT P0, RZ, R22, 0x40000000, RZ, 0xc0, !PT ;  /* 0x4000000016ff7812 */ /* 0x000fe4000780c0ff */
        /* <DEDUP_REMOVED lines=28> */
[----:B------:R-:W-:-:S05]  /*17e50*/  FMNMX.FTZ R12, R82, R12, !PT ;  /* 0x0000000c520c7209 */ /* 0x000fca0007810000 */
[----:B------:R-:W0:Y:S01]  /*17e60*/  SHFL.BFLY PT, R83, R12, 0x2, 0x1f ;  /* 0x0c401f000c537f89 */ /* 0x000e2200000e0000 */
        /* <DEDUP_REMOVED lines=161> */
.L_x_1308:
        /* <DEDUP_REMOVED lines=101> */
[----:B-1----:R-:W-:Y:S05]  /*18ed0*/  @P1 BRA `(.L_x_1309) ;  /* 0xffffffc8002c1947 */ /* 0x002fea000383ffff */
.L_x_1289:
[----:B------:R-:W-:Y:S05]  /*18ee0*/  BSYNC B0 ;  /* 0x0000000000007941 */ /* 0x000fea0003800000 */
.L_x_1288:
[----:B------:R-:W-:Y:S01]  /*18ef0*/  IMAD.U32 R21, RZ, RZ, UR38 ;  /* 0x00000026ff157e24 */ /* 0x000fe2000f8e00ff */
[----:B------:R-:W-:Y:S06]  /*18f00*/  BAR.ARV 0x8, 0x200 ;  /* 0x0208000000007b1d */ /* 0x000fec0000002000 */
[----:B------:R-:W-:-:S13]  /*18f10*/  ISETP.NE.AND P1, PT, R21, 0x3, PT ;  /* 0x000000031500780c */ /* 0x000fda0003f25270 */
[----:B------:R-:W-:Y:S05]  /*18f20*/  @!P1 BRA `(.L_x_1310) ;  /* 0x0000000000049947 */ /* 0x000fea0003800000 */
[----:B------:R-:W-:Y:S01]  /*18f30*/  BPT.TRAP 0x1 ;  /* 0x000000040000795c */ /* 0x000fe20000300000 */
.L_x_1310:
[----:B------:R-:W-:Y:S01]  /*18f40*/  IMAD R5, R17, 0x8, R16 ;  /* 0x0000000811057824 */ /* 0x000fe200078e0210 */
[----:B------:R-:W-:-:S04]  /*18f50*/  SHF.L.U32 R0, R19, 0x1f, RZ ;  /* 0x0000001f13007819 */ /* 0x000fc800000006ff */
[----:B------:R1:W2:Y:S01]  /*18f60*/  SYNCS.PHASECHK.TRANS64.TRYWAIT P0, [R5+URZ+0x19c50], R0 ;  /* 0x019c5000050075a7 */ /* 0x0002a2000800017f */
[----:B------:R-:W-:Y:S05]  /*18f70*/  @!P1 BRA `(.L_x_1311) ;  /* 0x0000000000049947 */ /* 0x000fea0003800000 */
[----:B------:R-:W-:Y:S01]  /*18f80*/  BPT.TRAP 0x1 ;  /* 0x000000040000795c */ /* 0x000fe20000300000 */
.L_x_1311:
[----:B------:R-:W-:Y:S04]  /*18f90*/  BSSY B0, `(.L_x_1312) ;  /* 0x0000004000007945 */ /* 0x000fe80003800000 */
[----:B--2---:R-:W-:Y:S05]  /*18fa0*/  @P0 BRA `(.L_x_1313) ;  /* 0x0000000000080947 */ /* 0x004fea0003800000 */
[----:B------:R-:W2:Y:S02]  /*18fb0*/  SYNCS.PHASECHK.TRANS64.TRYWAIT P0, [R5+URZ+0x19c50], R0 ;  /* 0x019c5000050075a7 */ /* 0x000ea4000800017f */
[----:B--2---:R-:W-:Y:S05]  /*18fc0*/  @!P0 BRA `(.L_x_1314) ;  /* 0x000000a400588947 */ /* 0x004fea0003800000 */
.L_x_1313:
[----:B------:R-:W-:Y:S05]  /*18fd0*/  BSYNC B0 ;  /* 0x0000000000007941 */ /* 0x000fea0003800000 */
.L_x_1312:
[----:B------:R-:W3:Y:S01]  /*18fe0*/  LDL.LU R14, [R1+0x4c] ;  /* 0x00004c00010e7983 */ /* 0x000ee20000300800 */
[----:B------:R-:W-:-:S03]  /*18ff0*/  ULDC.64 UR4, c[0x0][0x9a0] ;  /* 0x0002680000047ab9 */ /* 0x000fc60000000a00 */
[----:B------:R-:W4:Y:S01]  /*19000*/  LDL.LU R2, [R1+0x48] ;  /* 0x0000480001027983 */ /* 0x000f220000300800 */
[----:B------:R-:W-:Y:S01]  /*19010*/  VIADD R16, R16, 0x3000 ;  /* 0x0000300010107836 */ /* 0x000fe20000000000 */
[----:B------:R-:W-:Y:S01]  /*19020*/  ISETP.NE.U32.AND P0, PT, RZ, UR4, PT ;  /* 0x00000004ff007c0c */ /* 0x000fe2000bf05070 */
[----:B------:R-:W-:Y:S01]  /*19030*/  IMAD.MOV.U32 R7, RZ, RZ, 0x40000040 ;  /* 0x40000040ff077424 */ /* 0x000fe200078e00ff */
[----:B------:R-:W-:Y:S02]  /*19040*/  WARPGROUP.ARRIVE ;  /* 0x00000000000079c5 */ /* 0x000fe40000000000 */
[----:B------:R-:W-:Y:S02]  /*19050*/  SHF.R.U32.HI R16, RZ, 0x4, R16 ;  /* 0x00000004ff107819 */ /* 0x000fe40000011610 */
[----:B------:R-:W-:Y:S02]  /*19060*/  R2UR UR7, R7 ;  /* 0x00000000070772ca */ /* 0x000fe400000e0000 */
[----:B------:R-:W-:-:S02]  /*19070*/  LOP3.LUT R16, R16, 0x3fff, RZ, 0xc0, !PT ;  /* 0x00003fff10107812 */ /* 0x000fc400078ec0ff */
[----:B------:R-:W-:Y:S02]  /*19080*/  ISETP.NE.AND.EX P0, PT, RZ, UR5, PT, P0 ;  /* 0x00000005ff007c0c */ /* 0x000fe4000bf05300 */
[----:B------:R-:W-:-:S05]  /*19090*/  LOP3.LUT R16, R16, 0x10000, RZ, 0xfc, !PT ;  /* 0x0001000010107812 */ /* 0x000fca00078efcff */
[----:B------:R-:W-:-:S05]  /*190a0*/  IMAD R6, R17, 0x300, R16 ;  /* 0x0000030011067824 */ /* 0x000fca00078e0210 */
[----:B------:R-:W-:Y:S01]  /*190b0*/  R2UR UR6, R6 ;  /* 0x00000000060672ca */ /* 0x000fe200000e0000 */
[----:B------:R-:W1:Y:S08]  /*190c0*/  @P0 LDC.64 R10, c[0x0][0x9c8] ;  /* 0x00027200ff0a0b82 */ /* 0x000e700000000a00 */
[----:B------:R-:W5:Y:S04]  /*190d0*/  @P0 LDC.64 R8, c[0x0][0x9d0] ;  /* 0x00027400ff080b82 */ /* 0x000f680000000a00 */
[----:B------:R-:W-:Y:S03]  /*190e0*/  QGMMA.64x96x32.F32.E4M3.E4M3 R88, R148, gdesc[UR4], R88, gsb0 ;  /* 0x0160000494587df3 */ /* 0x000fe60008000858 */
[----:B------:R-:W-:-:S02]  /*190f0*/  WARPGROUP.DEPBAR.LE gsb0, 0x0 ;  /* 0x00008000000079c5 */ /* 0x000fc40000010000 */
[----:B------:R-:W-:Y:S01]  /*19100*/  WARPGROUP.ARRIVE ;  /* 0x00000000000079c5 */ /* 0x000fe20000000000 */
[----:B---3--:R-:W-:-:S05]  /*19110*/  @P0 SHF.R.S32.HI R15, RZ, 0x1f, R14 ;  /* 0x0000001fff0f0819 */ /* 0x008fca000001140e */
[----:B-12---:R-:W-:Y:S01]  /*19120*/  @P0 IMAD R0, R15, R10, RZ ;  /* 0x0000000a0f000224 */ /* 0x006fe200078e02ff */
[----:B----4-:R-:W-:-:S03]  /*19130*/  @P0 SHF.R.S32.HI R15, RZ, 0x1f, R2 ;  /* 0x0000001fff0f0819 */ /* 0x010fc60000011402 */
[C---:B------:R-:W-:Y:S02]  /*19140*/  @P0 IMAD R7, R14.reuse, R11, R0 ;  /* 0x0000000b0e070224 */ /* 0x040fe400078e0200 */
[----:B------:R-:W-:-:S04]  /*19150*/  @P0 IMAD.WIDE.U32 R10, R14, R10, RZ ;  /* 0x0000000a0e0a0225 */ /* 0x000fc800078e00ff */
[-C--:B-----5:R-:W-:Y:S02]  /*19160*/  @P0 IMAD R0, R15, R8.reuse, RZ ;  /* 0x000000080f000224 */ /* 0x0a0fe400078e02ff */
[----:B------:R-:W-:Y:S02]  /*19170*/  @P0 IMAD.IADD R11, R11, 0x1, R7 ;  /* 0x000000010b0b0824 */ /* 0x000fe400078e0207 */
[C---:B------:R-:W-:Y:S02]  /*19180*/  @P0 IMAD R7, R2.reuse, R9, R0 ;  /* 0x0000000902070224 */ /* 0x040fe400078e0200 */
[----:B------:R-:W-:-:S04]  /*19190*/  @P0 IMAD.WIDE.U32 R8, R2, R8, R10 ;  /* 0x0000000802080225 */ /* 0x000fc800078e000a */
[----:B------:R-:W-:Y:S01]  /*191a0*/  @P0 IMAD.IADD R7, R9, 0x1, R7 ;  /* 0x0000000109070824 */ /* 0x000fe200078e0207 */
[----:B------:R-:W-:Y:S01]  /*191b0*/  @P0 LEA R10, P1, R8, UR4, 0x2 ;  /* 0x00000004080a0c11 */ /* 0x000fe2000f8210ff */
[----:B------:R-:W-:-:S03]  /*191c0*/  IMAD.MOV.U32 R14, RZ, RZ, 0x3f800000 ;  /* 0x3f800000ff0e7424 */ /* 0x000fc600078e00ff */
[----:B------:R-:W-:-:S05]  /*191d0*/  @P0 LEA.HI.X R11, R8, UR5, R7, 0x2, P1 ;  /* 0x00000005080b0c11 */ /* 0x000fca00088f1407 */
[----:B------:R1:W2:Y:S01]  /*191e0*/  @P0 LDG.E R14, desc[UR42][R10.64] ;  /* 0x0000002a0a0e0981 */ /* 0x0002a2000c1e1900 */
[----:B------:R-:W-:Y:S02]  /*191f0*/  VIADD R8, R6, 0x2 ;  /* 0x0000000206087836 */ /* 0x000fe40000000000 */
[----:B------:R-:W-:Y:S01]  /*19200*/  IMAD.MOV.U32 R9, RZ, RZ, 0x40000040 ;  /* 0x40000040ff097424 */ /* 0x000fe200078e00ff */
[----:B------:R-:W3:Y:S01]  /*19210*/  SHFL.BFLY PT, R2, R3, 0x2, 0x1f ;  /* 0x0c401f0003027f89 */ /* 0x000ee200000e0000 */
[----:B------:R-:W-:Y:S01]  /*19220*/  IMAD.MOV.U32 R7, RZ, RZ, 0x40000040 ;  /* 0x40000040ff077424 */ /* 0x000fe200078e00ff */
[----:B------:R-:W-:Y:S01]  /*19230*/  R2UR UR6, R8 ;  /* 0x00000000080672ca */ /* 0x000fe200000e0000 */
[C---:B------:R-:W-:Y:S01]  /*19240*/  VIADD R8, R6.reuse, 0x4 ;  /* 0x0000000406087836 */ /* 0x040fe20000000000 */
[----:B------:R-:W-:Y:S01]  /*19250*/  R2UR UR7, R9 ;  /* 0x00000000090772ca */ /* 0x000fe200000e0000 */
[----:B------:R-:W-:Y:S02]  /*19260*/  IMAD.MOV.U32 R9, RZ, RZ, 0x40000040 ;  /* 0x40000040ff097424 */ /* 0x000fe400078e00ff */
[----:B------:R-:W-:-:S02]  /*19270*/  VIADD R6, R6, 0x6 ;  /* 0x0000000606067836 */ /* 0x000fc40000000000 */
[----:B------:R-:W-:-:S05]  /*19280*/  IMAD.U32 R20, RZ, RZ, UR38 ;  /* 0x00000026ff147e24 */ /* 0x000fca000f8e00ff */
[----:B------:R-:W-:-:S03]  /*19290*/  ISETP.NE.AND P3, PT, R20, 0x3, PT ;  /* 0x000000031400780c */ /* 0x000fc60003f65270 */
[----:B------:R-:W-:Y:S01]  /*192a0*/  QGMMA.64x96x32.F32.E4M3.E4M3 R88, R144, gdesc[UR4], R88, gsb0 ;  /* 0x0160000490587df3 */ /* 0x000fe20008000858 */
[----:B------:R-:W-:Y:S02]  /*192b0*/  R2UR UR6, R8 ;  /* 0x00000000080672ca */ /* 0x000fe400000e0000 */
[----:B------:R-:W-:Y:S02]  /*192c0*/  R2UR UR7, R9 ;  /* 0x00000000090772ca */ /* 0x000fe400000e0000 */
[----:B------:R-:W4:Y:S01]  /*192d0*/  SHFL.BFLY PT, R9, R4, 0x2, 0x1f ;  /* 0x0c401f0004097f89 */ /* 0x000f2200000e0000 */
[----:B---3--:R-:W-:-:S01]  /*192e0*/  FADD.FTZ R2, R2, R3 ;  /* 0x0000000302027221 */ /* 0x008fc20000010000 */
[----:B------:R-:W-:Y:S02]  /*192f0*/  IMAD.MOV.U32 R3, RZ, RZ, RZ ;  /* 0x000000ffff037224 */ /* 0x000fe400078e00ff */
[----:B----4-:R-:W-:-:S05]  /*19300*/  FADD.FTZ R9, R9, R4 ;  /* 0x0000000409097221 */ /* 0x010fca0000010000 */
[----:B------:R-:W1:Y:S02]  /*19310*/  SHFL.BFLY PT, R0, R9, 0x1, 0x1f ;  /* 0x0c201f0009007f89 */ /* 0x000e6400000e0000 */
[----:B-1----:R-:W-:-:S01]  /*19320*/  FADD.FTZ R10, R9, R0 ;  /* 0x00000000090a7221 */ /* 0x002fc20000010000 */
[----:B------:R-:W-:Y:S02]  /*19330*/  IMAD.MOV.U32 R9, RZ, RZ, RZ ;  /* 0x000000ffff097224 */ /* 0x000fe400078e00ff */
[----:B------:R-:W-:Y:S02]  /*19340*/  IMAD.MOV.U32 R0, RZ, RZ, -0x800000 ;  /* 0xff800000ff007424 */ /* 0x000fe400078e00ff */
[----:B------:R-:W-:-:S13]  /*19350*/  FSETP.NE.FTZ.AND P0, PT, R10, RZ, PT ;  /* 0x000000ff0a00720b */ /* 0x000fda0003f15000 */
[----:B------:R-:W-:Y:S01]  /*19360*/  @P0 MUFU.RCP R3, R10 ;  /* 0x0000000a00030308 */ /* 0x000fe20000001000 */
[----:B------:R-:W-:Y:S02]  /*19370*/  WARPGROUP.DEPBAR.LE gsb0, 0x0 ;  /* 0x00008000000079c5 */ /* 0x000fe40000010000 */
[----:B------:R-:W-:-:S06]  /*19380*/  WARPGROUP.ARRIVE ;  /* 0x00000000000079c5 */ /* 0x000fcc0000000000 */
[----:B------:R-:W-:Y:S01]  /*19390*/  QGMMA.64x96x32.F32.E4M3.E4M3 R88, R140, gdesc[UR4], R88, gsb0 ;  /* 0x016000048c587df3 */ /* 0x000fe20008000858 */
[----:B------:R-:W-:Y:S01]  /*193a0*/  R2UR UR6, R6 ;  /* 0x00000000060672ca */ /* 0x000fe200000e0000 */
[----:B------:R-:W-:Y:S01]  /*193b0*/  FMUL.FTZ R6, R10, 0.00390625 ;  /* 0x3b8000000a067820 */ /* 0x000fe20000410000 */
[----:B------:R-:W-:Y:S02]  /*193c0*/  R2UR UR7, R7 ;  /* 0x00000000070772ca */ /* 0x000fe400000e0000 */
[----:B------:R-:W1:Y:S02]  /*193d0*/  SHFL.BFLY PT, R7, R2, 0x1, 0x1f ;  /* 0x0c201f0002077f89 */ /* 0x000e6400000e0000 */
[----:B------:R-:W-:-:S13]  /*193e0*/  FSETP.NE.FTZ.AND P1, PT, R6, RZ, PT ;  /* 0x000000ff0600720b */ /* 0x000fda0003f35000 */
[----:B------:R-:W3:Y:S01]  /*193f0*/  @P1 MUFU.LG2 R6, R6 ;  /* 0x0000000600061308 */ /* 0x000ee20000000c00 */
[----:B------:R-:W-:Y:S01]  /*19400*/  @P1 FMUL.FTZ R4, R65, 0.69314718246459960938 ;  /* 0x3f31721841041820 */ /* 0x000fe20000410000 */
[----:B-1----:R-:W-:Y:S01]  /*19410*/  FADD.FTZ R15, R2, R7 ;  /* 0x00000007020f7221 */ /* 0x002fe20000010000 */
[----:B------:R-:W-:-:S03]  /*19420*/  IMAD.MOV.U32 R2, RZ, RZ, -0x800000 ;  /* 0xff800000ff027424 */ /* 0x000fc600078e00ff */
[C---:B------:R-:W-:Y:S01]  /*19430*/  FMUL.FTZ R8, R15.reuse, 0.00390625 ;  /* 0x3b8000000f087820 */ /* 0x040fe20000410000 */
[----:B------:R-:W-:Y:S01]  /*19440*/  FSETP.NE.FTZ.AND P0, PT, R15, RZ, PT ;  /* 0x000000ff0f00720b */ /* 0x000fe20003f15000 */
[----:B---3--:R-:W-:-:S03]  /*19450*/  @P1 FMUL.FTZ R7, R6, 0.69314718246459960938 ;  /* 0x3f31721806071820 */ /* 0x008fc60000410000 */
[----:B------:R-:W-:Y:S01]  /*19460*/  FSETP.NE.FTZ.AND P2, PT, R8, RZ, PT ;  /* 0x000000ff0800720b */ /* 0x000fe20003f55000 */
[----:B------:R-:W-:-:S08]  /*19470*/  @P1 FFMA.FTZ R0, R4, R13, R7 ;  /* 0x0000000d04001223 */ /* 0x000fd00000010007 */
        /* <DEDUP_REMOVED lines=13> */
.L_x_1315:
        /* <DEDUP_REMOVED lines=59> */
[----:B------:R-:W-:-:S04]  /*19900*/  SEL R4, RZ, 0x1, P1 ;  /* 0x00000001ff047807 */ /* 0x000fc80000800000 */
[----:B------:R-:W-:-:S07]  /*19910*/  LOP3.LUT R19, R19, R4, RZ, 0x3c, !PT ;  /* 0x0000000413137212 */ /* 0x000fce00078e3cff */
.L_x_1202:
[----:B------:R-:W2:Y:S08]  /*19920*/  S2UR UR4, SR_CgaCtaId ;  /* 0x00000000000479c3 */ /* 0x000eb00000008800 */
[----:B------:R-:W-:Y:S01]  /*19930*/  BAR.SYNC.DEFER_BLOCKING 0x5, 0x200 ;  /* 0x0148000000007b1d */ /* 0x000fe20000010000 */
[----:B------:R-:W-:-:S05]  /*19940*/  MOV R16, 0x400 ;  /* 0x0000040000107802 */ /* 0x000fca0000000f00 */
[----:B------:R-:W-:Y:S01]  /*19950*/  BSSY B0, `(.L_x_1316) ;  /* 0x000021d000007945 */ /* 0x000fe20003800000 */
[----:B--2---:R-:W-:-:S05]  /*19960*/  IMAD.U32 R4, RZ, RZ, UR4 ;  /* 0x00000004ff047e24 */ /* 0x004fca000f8e00ff */
[----:B------:R-:W-:Y:S01]  /*19970*/  LEA R16, R4, R16, 0x18 ;  /* 0x0000001004107211 */ /* 0x000fe200078ec0ff */
[----:B------:R-:W-:Y:S04]  /*19980*/  STL [R1+0x18], R4 ;  /* 0x0000180401007387 */ /* 0x000fe80000100800 */
[----:B------:R-:W2:Y:S04]  /*19990*/  LDS.128 R40, [R16+0x19cd0] ;  /* 0x019cd00010287984 */ /* 0x000ea80000000c00 */
[----:B--2---:R2:W-:Y:S04]  /*199a0*/  STL.64 [R1+0x40], R40 ;  /* 0x0000402801007387 */ /* 0x0045e80000100a00 */
[----:B------:R2:W-:Y:S01]  /*199b0*/  STL.64 [R1+0x48], R42 ;  /* 0x0000482a01007387 */ /* 0x0005e20000100a00 */
[----:B------:R-:W-:Y:S06]  /*199c0*/  BAR.ARV 0x4, 0x200 ;  /* 0x0108000000007b1d */ /* 0x000fec0000002000 */
[----:B------:R-:W-:Y:S05]  /*199d0*/  @P0 BRA `(.L_x_1317) ;  /* 0x0000001400c80947 */ /* 0x000fea0003800000 */
[----:B-1---5:R-:W1:Y:S01]  /*199e0*/  S2R R24, SR_TID.X ;  /* 0x0000000000187919 */ /* 0x022e620000002100 */
[----:B------:R-:W-:Y:S01]  /*199f0*/  ULDC.64 UR4, c[0x4][0x38] ;  /* 0x01000e0000047ab9 */ /* 0x000fe20000000a00 */
[----:B------:R-:W3:Y:S04]  /*19a00*/  LDL R37, [R1+0x7c] ;  /* 0x00007c0001257983 */ /* 0x000ee80000100800 */
[----:B------:R-:W4:Y:S01]  /*19a10*/  LDL R59, [R1+0x54] ;  /* 0x00005400013b7983 */ /* 0x000f220000100800 */
[----:B------:R-:W0:Y:S01]  /*19a20*/  S2R R35, SR_SWINHI ;  /* 0x0000000000237919 */ /* 0x000e220000002f00 */
[----:B------:R-:W-:Y:S02]  /*19a30*/  F2FP.BF16.F32.PACK_AB R126, R126, R25 ;  /* 0x000000197e7e723e */ /* 0x000fe400000010ff */
[----:B------:R-:W-:Y:S01]  /*19a40*/  F2FP.BF16.F32.PACK_AB R15, R15, R96 ;  /* 0x000000600f0f723e */ /* 0x000fe200000010ff */
[----:B------:R-:W4:Y:S01]  /*19a50*/  LDL R61, [R1+0x30] ;  /* 0x00003000013d7983 */ /* 0x000f220000100800 */
[----:B------:R-:W-:-:S02]  /*19a60*/  F2FP.BF16.F32.PACK_AB R8, R8, R97 ;  /* 0x000000610808723e */ /* 0x000fc400000010ff */
[----:B------:R-:W-:Y:S01]  /*19a70*/  F2FP.BF16.F32.PACK_AB R9, R9, R112 ;  /* 0x000000700909723e */ /* 0x000fe200000010ff */
[----:B------:R-:W4:Y:S01]  /*19a80*/  LDL R55, [R1+0x10] ;  /* 0x0000100001377983 */ /* 0x000f220000100800 */
[----:B------:R-:W-:Y:S02]  /*19a90*/  F2FP.BF16.F32.PACK_AB R12, R12, R113 ;  /* 0x000000710c0c723e */ /* 0x000fe400000010ff */
[----:B------:R-:W-:Y:S01]  /*19aa0*/  F2FP.BF16.F32.PACK_AB R3, R92, R3 ;  /* 0x000000035c03723e */ /* 0x000fe200000010ff */
[----:B------:R-:W4:Y:S01]  /*19ab0*/  LDL R57, [R1+0x50] ;  /* 0x0000500001397983 */ /* 0x000f220000100800 */
[----:B-1----:R-:W-:-:S05]  /*19ac0*/  IMAD.SHL.U32 R4, R24, 0x4, RZ ;  /* 0x0000000418047824 */ /* 0x002fca00078e00ff */
        /* <DEDUP_REMOVED lines=8> */
[----:B------:R-:W-:Y:S02]  /*19b50*/  F2FP.BF16.F32.PACK_AB R127, R127, R28 ;  /* 0x0000001c7f7f723e */ /* 0x000fe400000010ff */
[----:B------:R-:W-:Y:S02]  /*19b60*/  F2FP.BF16.F32.PACK_AB R29, R110, R29 ;  /* 0x0000001d6e1d723e */ /* 0x000fe400000010ff */
[----:B------:R-:W-:Y:S02]  /*19b70*/  F2FP.BF16.F32.PACK_AB R32, R111, R32 ;  /* 0x000000206f20723e */ /* 0x000fe400000010ff */
[----:B-1----:R-:W-:-:S02]  /*19b80*/  LOP3.LUT P0, R4, R24, 0x3, RZ, 0xc0, !PT ;  /* 0x0000000318047812 */ /* 0x002fc4000780c0ff */
[----:B------:R-:W-:Y:S02]  /*19b90*/  MOV R24, R16 ;  /* 0x0000001000187202 */ /* 0x000fe40000000f00 */
[----:B0-----:R-:W-:Y:S02]  /*19ba0*/  MOV R25, R35 ;  /* 0x0000002300197202 */ /* 0x001fe40000000f00 */
[----:B------:R-:W-:Y:S02]  /*19bb0*/  ISETP.EQ.OR P0, PT, R4, 0x3, !P0 ;  /* 0x000000030400780c */ /* 0x000fe40004702670 */
[----:B------:R-:W-:Y:S02]  /*19bc0*/  F2FP.BF16.F32.PACK_AB R27, R118, R27 ;  /* 0x0000001b761b723e */ /* 0x000fe400000010ff */
[----:B------:R-:W-:Y:S02]  /*19bd0*/  SEL R38, R15, R8, P0 ;  /* 0x000000080f267207 */ /* 0x000fe40000000000 */
[----:B--2---:R-:W-:-:S02]  /*19be0*/  SEL R40, R8, R15, P0 ;  /* 0x0000000f08287207 */ /* 0x004fc40000000000 */
[----:B------:R-:W-:Y:S02]  /*19bf0*/  SEL R46, R9, R12, P0 ;  /* 0x0000000c092e7207 */ /* 0x000fe40000000000 */
[----:B------:R-:W-:Y:S02]  /*19c00*/  SEL R48, R12, R9, P0 ;  /* 0x000000090c307207 */ /* 0x000fe40000000000 */
[----:B------:R-:W-:Y:S02]  /*19c10*/  SEL R4, R3, R6, P0 ;  /* 0x0000000603047207 */ /* 0x000fe40000000000 */
[----:B------:R-:W-:Y:S02]  /*19c20*/  SEL R28, R6, R3, P0 ;  /* 0x00000003061c7207 */ /* 0x000fe40000000000 */
[----:B------:R-:W-:Y:S02]  /*19c30*/  SEL R42, R7, R10, P0 ;  /* 0x0000000a072a7207 */ /* 0x000fe40000000000 */
[----:B------:R-:W-:-:S02]  /*19c40*/  SEL R44, R10, R7, P0 ;  /* 0x000000070a2c7207 */ /* 0x000fc40000000000 */
[----:B------:R-:W-:Y:S02]  /*19c50*/  F2FP.BF16.F32.PACK_AB R30, R119, R30 ;  /* 0x0000001e771e723e */ /* 0x000fe400000010ff */
[----:B------:R-:W-:Y:S02]  /*19c60*/  F2FP.BF16.F32.PACK_AB R11, R11, R120 ;  /* 0x000000780b0b723e */ /* 0x000fe400000010ff */
[----:B------:R-:W-:Y:S02]  /*19c70*/  F2FP.BF16.F32.PACK_AB R14, R14, R121 ;  /* 0x000000790e0e723e */ /* 0x000fe400000010ff */
[----:B------:R-:W-:Y:S02]  /*19c80*/  SEL R62, R29, R32, P0 ;  /* 0x000000201d3e7207 */ /* 0x000fe40000000000 */
[----:B------:R-:W-:Y:S02]  /*19c90*/  SEL R64, R27, R30, P0 ;  /* 0x0000001e1b407207 */ /* 0x000fe40000000000 */
[----:B------:R-:W-:-:S02]  /*19ca0*/  SEL R50, R11, R14, P0 ;  /* 0x0000000e0b327207 */ /* 0x000fc40000000000 */
[----:B------:R-:W-:Y:S02]  /*19cb0*/  SEL R52, R14, R11, P0 ;  /* 0x0000000b0e347207 */ /* 0x000fe40000000000 */
[----:B------:R-:W-:Y:S02]  /*19cc0*/  SEL R32, R32, R29, P0 ;  /* 0x0000001d20207207 */ /* 0x000fe40000000000 */
[----:B------:R-:W-:Y:S02]  /*19cd0*/  SEL R30, R30, R27, P0 ;  /* 0x0000001b1e1e7207 */ /* 0x000fe40000000000 */
        /* <DEDUP_REMOVED lines=14> */
[----:B------:R-:W-:-:S02]  /*19dc0*/  SEL R68, R21, R26, P0 ;  /* 0x0000001a15447207 */ /* 0x000fc40000000000 */
[----:B------:R-:W-:Y:S02]  /*19dd0*/  SEL R26, R26, R21, P0 ;  /* 0x000000151a1a7207 */ /* 0x000fe40000000000 */
[----:B------:R-:W-:Y:S02]  /*19de0*/  SEL R66, R126, R127, P0 ;  /* 0x0000007f7e427207 */ /* 0x000fe40000000000 */
[----:B------:R-:W-:Y:S01]  /*19df0*/  SEL R126, R127, R126, P0 ;  /* 0x0000007e7f7e7207 */ /* 0x000fe20000000000 */
[----:B---3--:R-:W-:-:S03]  /*19e00*/  IMAD.WIDE R8, R37, 0x2, R24 ;  /* 0x0000000225087825 */ /* 0x008fc600078e0218 */
[C---:B------:R-:W-:Y:S02]  /*19e10*/  LOP3.LUT R3, R8.reuse, 0x180, RZ, 0xc0, !PT ;  /* 0x0000018008037812 */ /* 0x040fe400078ec0ff */
[----:B------:R-:W-:Y:S02]  /*19e20*/  IADD3 R10, P5, R8, 0x20, RZ ;  /* 0x00000020080a7810 */ /* 0x000fe40007fbe0ff */
[----:B------:R-:W-:Y:S02]  /*19e30*/  SHF.R.U64 R3, R3, 0x3, RZ ;  /* 0x0000000303037819 */ /* 0x000fe400000012ff */
[----:B------:R-:W-:Y:S02]  /*19e40*/  LOP3.LUT R6, R10, 0x180, RZ, 0xc0, !PT ;  /* 0x000001800a067812 */ /* 0x000fe400078ec0ff */
[C---:B------:R-:W-:Y:S02]  /*19e50*/  IADD3 R14, P4, R8.reuse, 0x3000, RZ ;  /* 0x00003000080e7810 */ /* 0x040fe40007f9e0ff */
[----:B------:R-:W-:-:S02]  /*19e60*/  IADD3 R27, P3, R8, 0x3020, RZ ;  /* 0x00003020081b7810 */ /* 0x000fc40007f7e0ff */
[C---:B------:R-:W-:Y:S02]  /*19e70*/  IADD3 R29, P2, R8.reuse, 0x6000, RZ ;  /* 0x00006000081d7810 */ /* 0x040fe40007f5e0ff */
[----:B------:R-:W-:Y:S02]  /*19e80*/  IADD3 R70, P1, R8, 0x6020, RZ ;  /* 0x0000602008467810 */ /* 0x000fe40007f3e0ff */
[----:B------:R-:W-:Y:S02]  /*19e90*/  LOP3.LUT R8, R3, R8, RZ, 0x3c, !PT ;  /* 0x0000000803087212 */ /* 0x000fe400078e3cff */
[----:B------:R-:W-:-:S04]  /*19ea0*/  SHF.R.U64 R3, R6, 0x3, RZ ;  /* 0x0000000306037819 */ /* 0x000fc800000012ff */
[----:B------:R-:W-:Y:S02]  /*19eb0*/  LOP3.LUT R12, R3, R10, RZ, 0x3c, !PT ;  /* 0x0000000a030c7212 */ /* 0x000fe400078e3cff */
[----:B------:R-:W-:Y:S02]  /*19ec0*/  LOP3.LUT R3, R14, 0x180, RZ, 0xc0, !PT ;  /* 0x000001800e037812 */ /* 0x000fe400078ec0ff */
[----:B------:R-:W-:Y:S02]  /*19ed0*/  LOP3.LUT R10, R29, 0x180, RZ, 0xc0, !PT ;  /* 0x000001801d0a7812 */ /* 0x000fe400078ec0ff */
[----:B------:R-:W-:Y:S02]  /*19ee0*/  SHF.R.U64 R3, R3, 0x3, RZ ;  /* 0x0000000303037819 */ /* 0x000fe400000012ff */
[----:B------:R-:W-:Y:S01]  /*19ef0*/  SHF.R.U64 R10, R10, 0x3, RZ ;  /* 0x000000030a0a7819 */ /* 0x000fe200000012ff */
[--C-:B------:R-:W-:Y:S01]  /*19f00*/  IMAD.X R15, RZ, RZ, R9.reuse, P4 ;  /* 0x000000ffff0f7224 */ /* 0x100fe200020e0609 */
[----:B------:R-:W-:Y:S01]  /*19f10*/  LOP3.LUT R14, R3, R14, RZ, 0x3c, !PT ;  /* 0x0000000e030e7212 */ /* 0x000fe200078e3cff */
[--C-:B------:R-:W-:Y:S01]  /*19f20*/  IMAD.X R11, RZ, RZ, R9.reuse, P2 ;  /* 0x000000ffff0b7224 */ /* 0x100fe200010e0609 */
[----:B------:R-:W-:Y:S01]  /*19f30*/  LOP3.LUT R10, R10, R29, RZ, 0x3c, !PT ;  /* 0x0000001d0a0a7212 */ /* 0x000fe200078e3cff */
[--C-:B------:R-:W-:Y:S01]  /*19f40*/  IMAD.X R13, RZ, RZ, R9.reuse, P5 ;  /* 0x000000ffff0d7224 */ /* 0x100fe200028e0609 */
[----:B------:R-:W-:Y:S01]  /*19f50*/  LOP3.LUT R6, R27, 0x180, RZ, 0xc0, !PT ;  /* 0x000001801b067812 */ /* 0x000fe200078ec0ff */
[--C-:B------:R-:W-:Y:S01]  /*19f60*/  IMAD.X R21, RZ, RZ, R9.reuse, P3 ;  /* 0x000000ffff157224 */ /* 0x100fe200018e0609 */
[----:B------:R-:W-:Y:S01]  /*19f70*/  LOP3.LUT R31, R70, 0x180, RZ, 0xc0, !PT ;  /* 0x00000180461f7812 */ /* 0x000fe200078ec0ff */
[----:B------:R-:W-:Y:S01]  /*19f80*/  IMAD.X R7, RZ, RZ, R9, P1 ;  /* 0x000000ffff077224 */ /* 0x000fe200008e0609 */
[----:B----4-:R-:W-:-:S02]  /*19f90*/  LOP3.LUT R3, R5, 0x2, RZ, 0x3c, !PT ;  /* 0x0000000205037812 */ /* 0x010fc400078e3cff */
[----:B------:R-:W-:Y:S01]  /*19fa0*/  MOV R53, R8 ;  /* 0x0000000800357202 */ /* 0x000fe20000000f00 */
[----:B------:R-:W-:Y:S01]  /*19fb0*/  SHFL.IDX PT, R38, R38, R5, 0x1c1f ;  /* 0x001c1f0526267589 */ /* 0x000fe200000e0000 */
[----:B------:R-:W-:Y:S02]  /*19fc0*/  MOV R49, R14 ;  /* 0x0000000e00317202 */ /* 0x000fe40000000f00 */
[----:B------:R-:W-:Y:S01]  /*19fd0*/  MOV R45, R10 ;  /* 0x0000000a002d7202 */ /* 0x000fe20000000f00 */
[----:B------:R-:W-:Y:S01]  /*19fe0*/  SHFL.IDX PT, R8, R4, R5, 0x1c1f ;  /* 0x001c1f0504087589 */ /* 0x000fe200000e0000 */
[----:B------:R-:W-:-:S03]  /*19ff0*/  MOV R51, R12 ;  /* 0x0000000c00337202 */ /* 0x000fc60000000f00 */
[----:B------:R-:W0:Y:S01]  /*1a000*/  SHFL.IDX PT, R9, R28, R3, 0x1c1f ;  /* 0x001c1f031c097589 */ /* 0x000e2200000e0000 */
[----:B------:R-:W-:-:S03]  /*1a010*/  SHF.R.U64 R6, R6, 0x3, RZ ;  /* 0x0000000306067819 */ /* 0x000fc600000012ff */
[----:B------:R-:W1:Y:S01]  /*1a020*/  SHFL.IDX PT, R11, R40, R3, 0x1c1f ;  /* 0x001c1f03280b7589 */ /* 0x000e6200000e0000 */
[----:B------:R-:W-:-:S03]  /*1a030*/  SHF.R.U64 R31, R31, 0x3, RZ ;  /* 0x000000031f1f7819 */ /* 0x000fc600000012ff */
[----:B------:R-:W-:Y:S04]  /*1a040*/  SHFL.IDX PT, R58, R58, R5, 0x1c1f ;  /* 0x001c1f053a3a7589 */ /* 0x000fe800000e0000 */
[----:B------:R2:W3:Y:S04]  /*1a050*/  SHFL.IDX PT, R15, R36, R3, 0x1c1f ;  /* 0x001c1f03240f7589 */ /* 0x0004e800000e0000 */
[----:B------:R-:W-:Y:S04]  /*1a060*/  SHFL.IDX PT, R42, R42, R5, 0x1c1f ;  /* 0x001c1f052a2a7589 */ /* 0x000fe800000e0000 */
[----:B------:R-:W4:Y:S04]  /*1a070*/  SHFL.IDX PT, R13, R44, R3, 0x1c1f ;  /* 0x001c1f032c0d7589 */ /* 0x000f2800000e0000 */
[----:B------:R-:W-:Y:S04]  /*1a080*/  SHFL.IDX PT, R60, R60, R5, 0x1c1f ;  /* 0x001c1f053c3c7589 */ /* 0x000fe800000e0000 */
[----:B------:R-:W4:Y:S04]  /*1a090*/  SHFL.IDX PT, R33, R34, R3, 0x1c1f ;  /* 0x001c1f0322217589 */ /* 0x000f2800000e0000 */
[----:B------:R-:W-:Y:S04]  /*1a0a0*/  SHFL.IDX PT, R62, R62, R5, 0x1c1f ;  /* 0x001c1f053e3e7589 */ /* 0x000fe800000e0000 */
[----:B------:R-:W4:Y:S01]  /*1a0b0*/  SHFL.IDX PT, R35, R32, R3, 0x1c1f ;  /* 0x001c1f0320237589 */ /* 0x000f2200000e0000 */
[----:B------:R-:W-:Y:S01]  /*1a0c0*/  LOP3.LUT R20, R6, R27, RZ, 0x3c, !PT ;  /* 0x0000001b06147212 */ /* 0x000fe200078e3cff */
[----:B--2---:R-:W2:Y:S01]  /*1a0d0*/  LDC R36, c[0x0][0xbe8] ;  /* 0x0002fa00ff247b82 */ /* 0x004ea20000000800 */
[----:B------:R-:W-:Y:S01]  /*1a0e0*/  LOP3.LUT R6, R31, R70, RZ, 0x3c, !PT ;  /* 0x000000461f067212 */ /* 0x000fe200078e3cff */
[----:B------:R-:W-:Y:S04]  /*1a0f0*/  SHFL.IDX PT, R46, R46, R5, 0x1c1f ;  /* 0x001c1f052e2e7589 */ /* 0x000fe800000e0000 */
[----:B------:R-:W-:Y:S04]  /*1a100*/  SHFL.IDX PT, R50, R50, R5, 0x1c1f ;  /* 0x001c1f0532327589 */ /* 0x000fe800000e0000 */
[----:B------:R-:W-:Y:S04]  /*1a110*/  SHFL.IDX PT, R54, R54, R5, 0x1c1f ;  /* 0x001c1f0536367589 */ /* 0x000fe800000e0000 */
[----:B------:R-:W-:Y:S04]  /*1a120*/  SHFL.IDX PT, R64, R64, R5, 0x1c1f ;  /* 0x001c1f0540407589 */ /* 0x000fe800000e0000 */
[----:B------:R-:W-:Y:S04]  /*1a130*/  SHFL.IDX PT, R66, R66, R5, 0x1c1f ;  /* 0x001c1f0542427589 */ /* 0x000fe800000e0000 */
[----:B------:R3:W-:Y:S04]  /*1a140*/  SHFL.IDX PT, R68, R68, R5, 0x1c1f ;  /* 0x001c1f0544447589 */ /* 0x0007e800000e0000 */
[----:B------:R-:W2:Y:S04]  /*1a150*/  SHFL.IDX PT, R27, R48, R3, 0x1c1f ;  /* 0x001c1f03301b7589 */ /* 0x000ea800000e0000 */
[----:B------:R-:W2:Y:S04]  /*1a160*/  SHFL.IDX PT, R29, R52, R3, 0x1c1f ;  /* 0x001c1f03341d7589 */ /* 0x000ea800000e0000 */
[----:B------:R-:W2:Y:S04]  /*1a170*/  SHFL.IDX PT, R31, R56, R3, 0x1c1f ;  /* 0x001c1f03381f7589 */ /* 0x000ea800000e0000 */
[----:B------:R-:W2:Y:S04]  /*1a180*/  SHFL.IDX PT, R37, R30, R3, 0x1c1f ;  /* 0x001c1f031e257589 */ /* 0x000ea800000e0000 */
[----:B------:R-:W2:Y:S04]  /*1a190*/  SHFL.IDX PT, R39, R126, R3, 0x1c1f ;  /* 0x001c1f037e277589 */ /* 0x000ea800000e0000 */
[----:B------:R-:W2:Y:S01]  /*1a1a0*/  SHFL.IDX PT, R41, R26, R3, 0x1c1f ;  /* 0x001c1f031a297589 */ /* 0x000ea200000e0000 */
[----:B------:R-:W-:-:S02]  /*1a1b0*/  MOV R43, R6 ;  /* 0x00000006002b7202 */ /* 0x000fc40000000f00 */
[----:B0-----:R-:W-:Y:S02]  /*1a1c0*/  SEL R4, R8, R9, P0 ;  /* 0x0000000908047207 */ /* 0x001fe40000000000 */
[----:B------:R-:W-:Y:S02]  /*1a1d0*/  SEL R6, R9, R8, P0 ;  /* 0x0000000809067207 */ /* 0x000fe40000000000 */
[----:B------:R-:W-:Y:S02]  /*1a1e0*/  MOV R47, R20 ;  /* 0x00000014002f7202 */ /* 0x000fe40000000f00 */
[----:B-1----:R-:W-:Y:S01]  /*1a1f0*/  SEL R8, R38, R11, P0 ;  /* 0x0000000b26087207 */ /* 0x002fe20000000000 */
[----:B------:R-:W0:Y:S01]  /*1a200*/  LDC.64 R20, c[0x0][0xc00] ;  /* 0x00030000ff147b82 */ /* 0x000e220000000a00 */
[----:B------:R-:W-:Y:S02]  /*1a210*/  SEL R10, R11, R38, P0 ;  /* 0x000000260b0a7207 */ /* 0x000fe40000000000 */
[----:B---3--:R-:W-:-:S02]  /*1a220*/  SEL R5, R58, R15, P0 ;  /* 0x0000000f3a057207 */ /* 0x008fc40000000000 */
[----:B------:R-:W-:-:S03]  /*1a230*/  SEL R7, R15, R58, P0 ;  /* 0x0000003a0f077207 */ /* 0x000fc60000000000 */
[----:B------:R-:W-:Y:S01]  /*1a240*/  BAR.SYNC.DEFER_BLOCKING 0x1, 0x180 ;  /* 0x0046000000007b1d */ /* 0x000fe20000010000 */
[----:B----4-:R-:W-:Y:S02]  /*1a250*/  SEL R12, R42, R13, P0 ;  /* 0x0000000d2a0c7207 */ /* 0x010fe40000000000 */
[----:B------:R-:W-:Y:S02]  /*1a260*/  SEL R14, R13, R42, P0 ;  /* 0x0000002a0d0e7207 */ /* 0x000fe40000000000 */
[----:B------:R-:W-:Y:S02]  /*1a270*/  SEL R9, R60, R33, P0 ;  /* 0x000000213c097207 */ /* 0x000fe40000000000 */
[----:B------:R-:W-:Y:S02]  /*1a280*/  SEL R11, R33, R60, P0 ;  /* 0x0000003c210b7207 */ /* 0x000fe40000000000 */
[----:B------:R-:W-:Y:S02]  /*1a290*/  SEL R13, R62, R35, P0 ;  /* 0x000000233e0d7207 */ /* 0x000fe40000000000 */
[----:B------:R-:W-:-:S02]  /*1a2a0*/  SEL R15, R35, R62, P0 ;  /* 0x0000003e230f7207 */ /* 0x000fc40000000000 */
[----:B------:R-:W-:-:S04]  /*1a2b0*/  ISETP.NE.U32.AND P2, PT, RZ, UR4, PT ;  /* 0x00000004ff007c0c */ /* 0x000fc8000bf45070 */
[----:B------:R-:W-:Y:S01]  /*1a2c0*/  ISETP.NE.AND.EX P2, PT, RZ, UR5, PT, P2 ;  /* 0x00000005ff007c0c */ /* 0x000fe2000bf45320 */
[----:B------:R-:W-:Y:S01]  /*1a2d0*/  ULDC.64 UR4, c[0x0][0xc08] ;  /* 0x0003020000047ab9 */ /* 0x000fe20000000a00 */
[----:B------:R2:W-:Y:S04]  /*1a2e0*/  STSM.16.M88.4 [R53], R4 ;  /* 0x0000000435007844 */ /* 0x0005e80000000200 */
[----:B------:R1:W-:Y:S04]  /*1a2f0*/  STSM.16.M88.4 [R51], R8 ;  /* 0x0000000833007844 */ /* 0x0003e80000000200 */
[----:B------:R3:W-:Y:S01]  /*1a300*/  STSM.16.M88.4 [R49], R12 ;  /* 0x0000000c31007844 */ /* 0x0007e20000000200 */
[----:B--2---:R-:W-:-:S02]  /*1a310*/  SEL R4, R46, R27, P0 ;  /* 0x0000001b2e047207 */ /* 0x004fc40000000000 */
[----:B------:R-:W-:Y:S02]  /*1a320*/  SEL R6, R27, R46, P0 ;  /* 0x0000002e1b067207 */ /* 0x000fe40000000000 */
[----:B-1----:R-:W-:Y:S02]  /*1a330*/  SEL R8, R50, R29, P0 ;  /* 0x0000001d32087207 */ /* 0x002fe40000000000 */
[----:B------:R-:W-:Y:S02]  /*1a340*/  SEL R10, R29, R50, P0 ;  /* 0x000000321d0a7207 */ /* 0x000fe40000000000 */
[----:B---3--:R-:W-:Y:S02]  /*1a350*/  SEL R12, R54, R31, P0 ;  /* 0x0000001f360c7207 */ /* 0x008fe40000000000 */
[----:B------:R-:W-:Y:S02]  /*1a360*/  SEL R14, R31, R54, P0 ;  /* 0x000000361f0e7207 */ /* 0x000fe40000000000 */
[----:B------:R-:W-:-:S02]  /*1a370*/  SEL R5, R64, R37, P0 ;  /* 0x0000002540057207 */ /* 0x000fc40000000000 */
[----:B------:R-:W-:Y:S02]  /*1a380*/  SEL R7, R37, R64, P0 ;  /* 0x0000004025077207 */ /* 0x000fe40000000000 */
[----:B------:R-:W-:Y:S02]  /*1a390*/  SEL R9, R66, R39, P0 ;  /* 0x0000002742097207 */ /* 0x000fe40000000000 */
[----:B------:R-:W-:Y:S02]  /*1a3a0*/  SEL R11, R39, R66, P0 ;  /* 0x00000042270b7207 */ /* 0x000fe40000000000 */
[----:B------:R-:W-:Y:S02]  /*1a3b0*/  SEL R13, R68, R41, P0 ;  /* 0x00000029440d7207 */ /* 0x000fe40000000000 */
[----:B------:R-:W-:Y:S02]  /*1a3c0*/  SEL R15, R41, R68, P0 ;  /* 0x00000044290f7207 */ /* 0x000fe40000000000 */
[----:B------:R-:W-:-:S04]  /*1a3d0*/  ISETP.NE.U32.AND P0, PT, RZ, UR4, PT ;  /* 0x00000004ff007c0c */ /* 0x000fc8000bf05070 */
[----:B------:R-:W-:Y:S01]  /*1a3e0*/  ISETP.NE.AND.EX P0, PT, RZ, UR5, PT, P0 ;  /* 0x00000005ff007c0c */ /* 0x000fe2000bf05300 */
[----:B0-----:R-:W-:Y:S01]  /*1a3f0*/  IMAD.WIDE R26, R59, 0x4, R20 ;  /* 0x000000043b1a7825 */ /* 0x001fe200078e0214 */
[----:B------:R0:W-:Y:S04]  /*1a400*/  STSM.16.M88.4 [R47], R4 ;  /* 0x000000042f007844 */ /* 0x0001e80000000200 */
[----:B------:R1:W-:Y:S07]  /*1a410*/  STSM.16.M88.4 [R45], R8 ;  /* 0x000000082d007844 */ /* 0x0003ee0000000200 */
[----:B------:R-:W0:Y:S01]  /*1a420*/  @P0 LDC.64 R20, c[0x0][0xc08] ;  /* 0x00030200ff140b82 */ /* 0x000e220000000a00 */
[----:B------:R2:W-:Y:S01]  /*1a430*/  STSM.16.M88.4 [R43], R12 ;  /* 0x0000000c2b007844 */ /* 0x0005e20000000200 */
[----:B------:R-:W-:Y:S01]  /*1a440*/  ULDC UR4, c[0x0][0xa88] ;  /* 0x0002a20000047ab9 */ /* 0x000fe20000000800 */
[----:B------:R-:W-:-:S05]  /*1a450*/  IMAD.MOV.U32 R3, RZ, RZ, RZ ;  /* 0x000000ffff037224 */ /* 0x000fca00078e00ff */
[----:B------:R-:W-:Y:S01]  /*1a460*/  BAR.SYNC.DEFER_BLOCKING 0x1, 0x180 ;  /* 0x0046000000007b1d */ /* 0x000fe20000010000 */
[----:B------:R-:W-:Y:S02]  /*1a470*/  IMAD.U32 R39, RZ, RZ, UR4 ;  /* 0x00000004ff277e24 */ /* 0x000fe4000f8e00ff */
[----:B0-----:R-:W-:-:S03]  /*1a480*/  @P0 IMAD.WIDE R4, R59, 0x4, R20 ;  /* 0x000000043b040825 */ /* 0x001fc600078e0214 */
[----:B------:R0:W5:Y:S04]  /*1a490*/  @P2 LDG.E R3, desc[UR42][R26.64] ;  /* 0x0000002a1a032981 */ /* 0x000168000c1e1900 */
[----:B------:R0:W5:Y:S01]  /*1a4a0*/  @P0 LDG.E R39, desc[UR42][R4.64] ;  /* 0x0000002a04270981 */ /* 0x000162000c1e1900 */
[----:B------:R-:W-:-:S13]  /*1a4b0*/  ISETP.NE.AND P1, PT, R36, 0x1, PT ;  /* 0x000000012400780c */ /* 0x000fda0003f25270 */
[----:B------:R-:W3:Y:S08]  /*1a4c0*/  @P1 LDC R6, c[0x0][0xbec] ;  /* 0x0002fb00ff061b82 */ /* 0x000ef00000000800 */
[----:B-1----:R-:W1:Y:S01]  /*1a4d0*/  @P1 LDC R9, c[0x0][0xbf0] ;  /* 0x0002fc00ff091b82 */ /* 0x002e620000000800 */
[----:B--2---:R-:W-:Y:S01]  /*1a4e0*/  IMAD.IADD R13, R61, 0x1, R55 ;  /* 0x000000013d0d7824 */ /* 0x004fe200078e0237 */
[----:B------:R-:W-:-:S03]  /*1a4f0*/  SHF.R.S32.HI R37, RZ, 0x1f, R57 ;  /* 0x0000001fff257819 */ /* 0x000fc60000011439 */
[----:B------:R-:W-:Y:S02]  /*1a500*/  IMAD.MOV.U32 R7, RZ, RZ, R13 ;  /* 0x000000ffff077224 */ /* 0x000fe400078e000d */
[----:B---3--:R-:W-:Y:S01]  /*1a510*/  @P1 IMAD.HI.U32 R6, R13, R6, RZ ;  /* 0x000000060d061227 */ /* 0x008fe200078e00ff */
[----:B0-----:R-:W-:Y:S06]  /*1a520*/  @P0 BRA `(.L_x_1318) ;  /* 0x0000000000100947 */ /* 0x001fec0003800000 */
[----:B------:R-:W-:Y:S05]  /*1a530*/  @!P2 BRA `(.L_x_1318) ;  /* 0x00000000000ca947 */ /* 0x000fea0003800000 */
[----:B------:R-:W2:Y:S04]  /*1a540*/  LDG.E R4, desc[UR42][R26.64] ;  /* 0x0000002a1a047981 */ /* 0x000ea8000c1e1900 */
[----:B-----5:R-:W2:Y:S02]  /*1a550*/  LDG.E R39, desc[UR42][R26.64+0x4] ;  /* 0x0000042a1a277981 */ /* 0x020ea4000c1e1900 */
[----:B--2---:R-:W-:-:S07]  /*1a560*/  IMAD.IADD R39, R39, 0x1, -R4 ;  /* 0x0000000127277824 */ /* 0x004fce00078e0a04 */
.L_x_1318:
[----:B------:R-:W2:Y:S01]  /*1a570*/  LDL R50, [R1+0x3c] ;  /* 0x00003c0001327983 */ /* 0x000ea20000100800 */
[----:B------:R-:W-:-:S03]  /*1a580*/  ULDC.64 UR4, c[0x0][0xb90] ;  /* 0x0002e40000047ab9 */ /* 0x000fc60000000a00 */
[----:B------:R-:W3:Y:S01]  /*1a590*/  LDL R14, [R1+0x78] ;  /* 0x00007800010e7983 */ /* 0x000ee20000100800 */
[----:B------:R-:W0:Y:S01]  /*1a5a0*/  S2R R4, SR_TID.X ;  /* 0x0000000000047919 */ /* 0x000e220000002100 */
[----:B------:R-:W4:Y:S01]  /*1a5b0*/  S2R R15, SR_TID.X ;  /* 0x00000000000f7919 */ /* 0x000f220000002100 */
[--C-:B-----5:R-:W-:Y:S01]  /*1a5c0*/  SHF.R.S32.HI R21, RZ, 0x1f, R3.reuse ;  /* 0x0000001fff157819 */ /* 0x120fe20000011403 */
[----:B------:R-:W-:Y:S01]  /*1a5d0*/  IMAD.MOV.U32 R20, RZ, RZ, R3 ;  /* 0x000000ffff147224 */ /* 0x000fe200078e0003 */
[----:B-1----:R-:W-:Y:S02]  /*1a5e0*/  @P1 SHF.R.U32.HI R7, RZ, R9, R6 ;  /* 0x00000009ff071219 */ /* 0x002fe40000011606 */
[----:B------:R-:W-:Y:S01]  /*1a5f0*/  SHF.R.S32.HI R38, RZ, 0x1f, R59 ;  /* 0x0000001fff267819 */ /* 0x000fe2000001143b */
[----:B------:R-:W-:Y:S01]  /*1a600*/  IMAD R39, R39, R36, RZ ;  /* 0x0000002427277224 */ /* 0x000fe200078e02ff */
[----:B------:R1:W5:Y:S01]  /*1a610*/  LDL R49, [R1+0x84] ;  /* 0x0000840001317983 */ /* 0x0003620000100800 */
[----:B------:R-:W1:Y:S03]  /*1a620*/  @P1 LDC R45, c[0x0][0xbec] ;  /* 0x0002fb00ff2d1b82 */ /* 0x000e660000000800 */
[----:B------:R0:W5:Y:S02]  /*1a630*/  LDL R48, [R1+0x5c] ;  /* 0x00005c0001307983 */ /* 0x0001640000100800 */
[----:B0-----:R-:W-:-:S05]  /*1a640*/  VIADD R47, R4, 0xffffff80 ;  /* 0xffffff80042f7836 */ /* 0x001fca0000000000 */
[----:B------:R-:W-:-:S04]  /*1a650*/  SHF.R.S32.HI R51, RZ, 0x1f, R47 ;  /* 0x0000001fff337819 */ /* 0x000fc8000001142f */
[----:B------:R-:W-:Y:S01]  /*1a660*/  LEA.HI R51, R51, R47, RZ, 0x2 ;  /* 0x0000002f33337211 */ /* 0x000fe200078f10ff */
[----:B------:R-:W-:-:S03]  /*1a670*/  IMAD R4, R37, UR4, RZ ;  /* 0x0000000425047c24 */ /* 0x000fc6000f8e02ff */
[----:B------:R-:W-:Y:S01]  /*1a680*/  SHF.R.S32.HI R51, RZ, 0x2, R51 ;  /* 0x00000002ff337819 */ /* 0x000fe20000011433 */
[C---:B------:R-:W-:Y:S02]  /*1a690*/  IMAD R11, R57.reuse, UR5, R4 ;  /* 0x00000005390b7c24 */ /* 0x040fe4000f8e0204 */
[----:B------:R-:W-:Y:S01]  /*1a6a0*/  IMAD.WIDE.U32 R4, R57, UR4, R20 ;  /* 0x0000000439047c25 */ /* 0x000fe2000f8e0014 */
[----:B------:R-:W-:Y:S01]  /*1a6b0*/  SEL R38, R38, RZ, !P2 ;  /* 0x000000ff26267207 */ /* 0x000fe20005000000 */
[----:B------:R-:W-:Y:S01]  /*1a6c0*/  ULDC.64 UR4, c[0x0][0xb98] ;  /* 0x0002e60000047ab9 */ /* 0x000fe20000000a00 */
[----:B------:R-:W-:Y:S01]  /*1a6d0*/  SEL R20, R59, RZ, !P2 ;  /* 0x000000ff3b147207 */ /* 0x000fe20005000000 */
[----:B------:R-:W-:Y:S02]  /*1a6e0*/  IMAD.IADD R5, R5, 0x1, R11 ;  /* 0x0000000105057824 */ /* 0x000fe400078e020b */
[----:B------:R-:W-:Y:S02]  /*1a6f0*/  IMAD R11, R38, UR4, RZ ;  /* 0x00000004260b7c24 */ /* 0x000fe4000f8e02ff */
[----:B------:R-:W-:-:S04]  /*1a700*/  IMAD.WIDE.U32 R4, R20, UR4, R4 ;  /* 0x0000000414047c25 */ /* 0x000fc8000f8e0004 */
[----:B------:R-:W-:Y:S01]  /*1a710*/  IMAD R10, R20, UR5, R11 ;  /* 0x00000005140a7c24 */ /* 0x000fe2000f8e020b */
[----:B------:R-:W-:Y:S01]  /*1a720*/  SHF.R.S32.HI R11, RZ, 0x1f, R7 ;  /* 0x0000001fff0b7819 */ /* 0x000fe20000011407 */
[----:B------:R-:W-:Y:S01]  /*1a730*/  ULDC.64 UR4, c[0x0][0xb88] ;  /* 0x0002e20000047ab9 */ /* 0x000fe20000000a00 */
[----:B------:R-:W-:Y:S01]  /*1a740*/  IADD3 R4, P0, R7, R4, RZ ;  /* 0x0000000407047210 */ /* 0x000fe20007f1e0ff */
[----:B----4-:R-:W-:-:S03]  /*1a750*/  VIADD R30, R15, 0xffffff80 ;  /* 0xffffff800f1e7836 */ /* 0x010fc60000000000 */
[----:B------:R-:W-:Y:S02]  /*1a760*/  IADD3.X R5, R11, R5, R10, P0, !PT ;  /* 0x000000050b057210 */ /* 0x000fe400007fe40a */
        /* <DEDUP_REMOVED lines=9> */
[----:B--2---:R-:W-:-:S04]  /*1a800*/  IMAD R9, R51, 0x20, R50 ;  /* 0x0000002033097824 */ /* 0x004fc800078e0232 */
[----:B------:R-:W-:-:S04]  /*1a810*/  IMAD.WIDE R24, R9, 0x2, R24 ;  /* 0x0000000209187825 */ /* 0x000fc800078e0218 */
[----:B------:R-:W-:-:S04]  /*1a820*/  IMAD.MOV R9, RZ, RZ, -R7 ;  /* 0x000000ffff097224 */ /* 0x000fc800078e0a07 */
[----:B------:R-:W-:-:S05]  /*1a830*/  IMAD R9, R36, R9, R13 ;  /* 0x0000000924097224 */ /* 0x000fca00078e020d */
[----:B------:R-:W-:Y:S01]  /*1a840*/  SHF.R.S32.HI R6, RZ, 0x1f, R9 ;  /* 0x0000001fff067819 */ /* 0x000fe20000011409 */
[----:B------:R-:W-:-:S04]  /*1a850*/  IMAD.WIDE.U32 R4, R9, UR4, R4 ;  /* 0x0000000409047c25 */ /* 0x000fc8000f8e0004 */
[----:B------:R-:W-:-:S04]  /*1a860*/  IMAD R6, R6, UR4, RZ ;  /* 0x0000000406067c24 */ /* 0x000fc8000f8e02ff */
[----:B------:R-:W-:Y:S01]  /*1a870*/  IMAD R7, R9, UR5, R6 ;  /* 0x0000000509077c24 */ /* 0x000fe2000f8e0206 */
[----:B------:R-:W-:Y:S02]  /*1a880*/  ULDC.64 UR4, c[0x0][0xb50] ;  /* 0x0002d40000047ab9 */ /* 0x000fe40000000a00 */
[----:B------:R-:W-:Y:S01]  /*1a890*/  LEA R6, P0, R4, UR4, 0x2 ;  /* 0x0000000404067c11 */ /* 0x000fe2000f8010ff */
[----:B------:R-:W-:-:S05]  /*1a8a0*/  IMAD.IADD R5, R5, 0x1, R7 ;  /* 0x0000000105057824 */ /* 0x000fca00078e0207 */
[----:B------:R-:W-:Y:S01]  /*1a8b0*/  LEA.HI.X R10, R4, UR5, R5, 0x2, P0 ;  /* 0x00000005040a7c11 */ /* 0x000fe200080f1405 */
[----:B------:R-:W-:Y:S01]  /*1a8c0*/  SHFL.IDX PT, R40, R6, RZ, 0x1c1f ;  /* 0x001c1fff06287589 */ /* 0x000fe200000e0000 */
[----:B------:R-:W-:Y:S01]  /*1a8d0*/  IADD3 R13, P2, R24, 0x1800, RZ ;  /* 0x00001800180d7810 */ /* 0x000fe20007f5e0ff */
[----:B---3--:R-:W-:Y:S01]  /*1a8e0*/  IMAD.IADD R14, R14, 0x1, R55 ;  /* 0x000000010e0e7824 */ /* 0x008fe200078e0237 */
[----:B------:R-:W-:Y:S01]  /*1a8f0*/  ULDC.64 UR4, c[0x0][0xaa0] ;  /* 0x0002a80000047ab9 */ /* 0x000fe20000000a00 */
[----:B------:R-:W2:Y:S01]  /*1a900*/  SHFL.IDX PT, R41, R10, RZ, 0x1c1f ;  /* 0x001c1fff0a297589 */ /* 0x000ea200000e0000 */
[----:B------:R-:W-:Y:S01]  /*1a910*/  LOP3.LUT P0, RZ, R15, 0x3, RZ, 0xc0, !PT ;  /* 0x000000030fff7812 */ /* 0x000fe2000780c0ff */
[----:B------:R-:W-:-:S03]  /*1a920*/  IMAD.X R9, RZ, RZ, R25, P2 ;  /* 0x000000ffff097224 */ /* 0x000fc600010e0619 */
[----:B------:R-:W-:-:S13]  /*1a930*/  ISETP.GE.OR P2, PT, R14, R39, P0 ;  /* 0x000000270e00720c */ /* 0x000fda0000746670 */
[----:B--2---:R2:W-:Y:S02]  /*1a940*/  @!P2 ST.E desc[UR42][R40.64], R0 ;  /* 0x000000002800a985 */ /* 0x0045e4000c10192a */
[----:B--2---:R-:W-:Y:S02]  /*1a950*/  IMAD R0, R46, 0x60, R51 ;  /* 0x000000602e007824 */ /* 0x004fe400078e0233 */
[----:B------:R-:W-:Y:S04]  /*1a960*/  SHFL.IDX PT, R42, R6, 0x1, 0x1c1f ;  /* 0x003c1f00062a7f89 */ /* 0x000fe800000e0000 */
[----:B------:R-:W2:Y:S01]  /*1a970*/  SHFL.IDX PT, R43, R10, 0x1, 0x1c1f ;  /* 0x003c1f000a2b7f89 */ /* 0x000ea200000e0000 */
[----:B------:R-:W-:Y:S01]  /*1a980*/  VIADD R4, R14, 0x8 ;  /* 0x000000080e047836 */ /* 0x000fe20000000000 */
[----:B------:R-:W3:Y:S02]  /*1a990*/  @P1 LDC R41, c[0x0][0xbf0] ;  /* 0x0002fc00ff291b82 */ /* 0x000ee40000000800 */
[----:B------:R0:W5:Y:S02]  /*1a9a0*/  LDL R46, [R1+0x60] ;  /* 0x00006000012e7983 */ /* 0x0001640000100800 */
[----:B------:R-:W-:Y:S01]  /*1a9b0*/  ISETP.GE.OR P0, PT, R4, R39, P0 ;  /* 0x000000270400720c */ /* 0x000fe20000706670 */
[----:B------:R-:W-:Y:S01]  /*1a9c0*/  IMAD R44, R21, UR4, RZ ;  /* 0x00000004152c7c24 */ /* 0x000fe2000f8e02ff */
[----:B------:R-:W-:-:S03]  /*1a9d0*/  LOP3.LUT R8, R13, 0x180, RZ, 0xc0, !PT ;  /* 0x000001800d087812 */ /* 0x000fc600078ec0ff */
[----:B------:R-:W-:Y:S01]  /*1a9e0*/  IMAD R21, R3, UR5, R44 ;  /* 0x0000000503157c24 */ /* 0x000fe2000f8e022c */
[----:B------:R-:W-:Y:S01]  /*1a9f0*/  SHF.R.U64 R8, R8, 0x3, RZ ;  /* 0x0000000308087819 */ /* 0x000fe200000012ff */
[----:B------:R-:W-:Y:S01]  /*1aa00*/  IMAD.IADD R40, R55, 0x1, R0 ;  /* 0x0000000137287824 */ /* 0x000fe200078e0200 */
[----:B------:R-:W-:Y:S02]  /*1aa10*/  IADD3 R27, P5, R24, 0x4800, RZ ;  /* 0x00004800181b7810 */ /* 0x000fe40007fbe0ff */
[----:B------:R-:W-:-:S03]  /*1aa20*/  LOP3.LUT R8, R8, R13, RZ, 0x3c, !PT ;  /* 0x0000000d08087212 */ /* 0x000fc600078e3cff */
[----:B--2---:R2:W-:Y:S01]  /*1aa30*/  @!P0 ST.E desc[UR42][R42.64], R2 ;  /* 0x000000022a008985 */ /* 0x0045e2000c10192a */
[C---:B------:R-:W-:Y:S02]  /*1aa40*/  IADD3 R13, P6, R24.reuse, 0x3000, RZ ;  /* 0x00003000180d7810 */ /* 0x040fe40007fde0ff */
[----:B------:R-:W-:Y:S01]  /*1aa50*/  IADD3 R29, P4, R24, 0x6000, RZ ;  /* 0x00006000181d7810 */ /* 0x000fe20007f9e0ff */
[----:B-1----:R-:W-:-:S04]  /*1aa60*/  @P1 IMAD.HI.U32 R0, R40, R45, RZ ;  /* 0x0000002d28001227 */ /* 0x002fc800078e00ff */
[----:B--2---:R-:W-:Y:S01]  /*1aa70*/  IMAD.WIDE.U32 R2, R3, UR4, RZ ;  /* 0x0000000403027c25 */ /* 0x004fe2000f8e00ff */
[----:B------:R-:W-:Y:S01]  /*1aa80*/  ULDC.64 UR4, c[0x0][0xae8] ;  /* 0x0002ba0000047ab9 */ /* 0x000fe20000000a00 */
[----:B------:R-:W-:Y:S01]  /*1aa90*/  IADD3 R7, P3, R24, 0x7800, RZ ;  /* 0x0000780018077810 */ /* 0x000fe20007f7e0ff */
[----:B------:R-:W5:Y:S01]  /*1aaa0*/  LD.E.128 R8, desc[UR42][R8.64] ;  /* 0x0000002a08087980 */ /* 0x000f62000c101d00 */
[----:B------:R-:W-:Y:S02]  /*1aab0*/  IMAD.IADD R3, R3, 0x1, R21 ;  /* 0x0000000103037824 */ /* 0x000fe400078e0215 */
[----:B------:R-:W-:Y:S02]  /*1aac0*/  IMAD R37, R37, UR4, RZ ;  /* 0x0000000425257c24 */ /* 0x000fe4000f8e02ff */
[----:B------:R-:W-:Y:S01]  /*1aad0*/  IMAD.WIDE.U32 R2, R57, UR4, R2 ;  /* 0x0000000439027c25 */ /* 0x000fe2000f8e0002 */
[----:B------:R-:W-:-:S03]  /*1aae0*/  LOP3.LUT R12, R13, 0x180, RZ, 0xc0, !PT ;  /* 0x000001800d0c7812 */ /* 0x000fc600078ec0ff */
[----:B------:R-:W-:Y:S01]  /*1aaf0*/  IMAD R37, R57, UR5, R37 ;  /* 0x0000000539257c24 */ /* 0x000fe2000f8e0225 */
[----:B------:R-:W-:Y:S01]  /*1ab00*/  LOP3.LUT R26, R27, 0x180, RZ, 0xc0, !PT ;  /* 0x000001801b1a7812 */ /* 0x000fe200078ec0ff */
[----:B------:R-:W-:Y:S01]  /*1ab10*/  ULDC.64 UR4, c[0x0][0xaf0] ;  /* 0x0002bc0000047ab9 */ /* 0x000fe20000000a00 */
[----:B------:R-:W-:Y:S01]  /*1ab20*/  LOP3.LUT R28, R29, 0x180, RZ, 0xc0, !PT ;  /* 0x000001801d1c7812 */ /* 0x000fe200078ec0ff */
[----:B------:R-:W-:Y:S01]  /*1ab30*/  IMAD.IADD R3, R3, 0x1, R37 ;  /* 0x0000000103037824 */ /* 0x000fe200078e0225 */
[----:B------:R-:W-:Y:S01]  /*1ab40*/  LOP3.LUT R5, R24, 0x180, RZ, 0xc0, !PT ;  /* 0x0000018018057812 */ /* 0x000fe200078ec0ff */
[----:B------:R-:W-:Y:S01]  /*1ab50*/  IMAD.MOV.U32 R37, RZ, RZ, R40 ;  /* 0x000000ffff257224 */ /* 0x000fe200078e0028 */
[----:B------:R-:W-:Y:S01]  /*1ab60*/  LOP3.LUT R6, R7, 0x180, RZ, 0xc0, !PT ;  /* 0x0000018007067812 */ /* 0x000fe200078ec0ff */
[----:B------:R-:W-:Y:S01]  /*1ab70*/  IMAD R21, R38, UR4, RZ ;  /* 0x0000000426157c24 */ /* 0x000fe2000f8e02ff */
[----:B---3--:R-:W-:Y:S02]  /*1ab80*/  @P1 SHF.R.U32.HI R37, RZ, R41, R0 ;  /* 0x00000029ff251219 */ /* 0x008fe40000011600 */
[----:B------:R-:W-:-:S02]  /*1ab90*/  SHF.R.U64 R12, R12, 0x3, RZ ;  /* 0x000000030c0c7819 */ /* 0x000fc400000012ff */
[----:B------:R-:W-:Y:S02]  /*1aba0*/  SHF.R.U64 R26, R26, 0x3, RZ ;  /* 0x000000031a1a7819 */ /* 0x000fe400000012ff */
[----:B------:R-:W-:Y:S02]  /*1abb0*/  SHF.R.U64 R28, R28, 0x3, RZ ;  /* 0x000000031c1c7819 */ /* 0x000fe400000012ff */
[----:B------:R-:W-:Y:S01]  /*1abc0*/  SHF.R.U64 R5, R5, 0x3, RZ ;  /* 0x0000000305057819 */ /* 0x000fe200000012ff */
[----:B------:R-:W-:Y:S01]  /*1abd0*/  IMAD R41, R20, UR5, R21 ;  /* 0x0000000514297c24 */ /* 0x000fe2000f8e0215 */
[----:B------:R-:W-:Y:S01]  /*1abe0*/  SHF.R.U64 R6, R6, 0x3, RZ ;  /* 0x0000000306067819 */ /* 0x000fe200000012ff */
[----:B------:R-:W-:Y:S01]  /*1abf0*/  IMAD.WIDE.U32 R20, R20, UR4, R2 ;  /* 0x0000000414147c25 */ /* 0x000fe2000f8e0002 */
[--C-:B------:R-:W-:Y:S01]  /*1ac00*/  SHF.R.S32.HI R0, RZ, 0x1f, R37.reuse ;  /* 0x0000001fff007819 */ /* 0x100fe20000011425 */
[----:B------:R-:W-:Y:S01]  /*1ac10*/  ULDC.64 UR4, c[0x0][0xae0] ;  /* 0x0002b80000047ab9 */ /* 0x000fe20000000a00 */
[----:B------:R-:W-:Y:S01]  /*1ac20*/  LOP3.LUT R12, R12, R13, RZ, 0x3c, !PT ;  /* 0x0000000d0c0c7212 */ /* 0x000fe200078e3cff */
[----:B------:R-:W-:Y:S01]  /*1ac30*/  IMAD.MOV R3, RZ, RZ, -R37 ;  /* 0x000000ffff037224 */ /* 0x000fe200078e0a25 */
[----:B------:R-:W-:Y:S01]  /*1ac40*/  LOP3.LUT R26, R26, R27, RZ, 0x3c, !PT ;  /* 0x0000001b1a1a7212 */ /* 0x000fe200078e3cff */
[--C-:B------:R-:W-:Y:S01]  /*1ac50*/  IMAD.X R13, RZ, RZ, R25.reuse, P6 ;  /* 0x000000ffff0d7224 */ /* 0x100fe200030e0619 */
[----:B------:R-:W-:Y:S01]  /*1ac60*/  LOP3.LUT R28, R28, R29, RZ, 0x3c, !PT ;  /* 0x0000001d1c1c7212 */ /* 0x000fe200078e3cff */
[--C-:B------:R-:W-:Y:S01]  /*1ac70*/  IMAD.X R27, RZ, RZ, R25.reuse, P5 ;  /* 0x000000ffff1b7224 */ /* 0x100fe200028e0619 */
[----:B------:R-:W-:Y:S01]  /*1ac80*/  LOP3.LUT R4, R5, R24, RZ, 0x3c, !PT ;  /* 0x0000001805047212 */ /* 0x000fe200078e3cff */
[--C-:B------:R-:W-:Y:S01]  /*1ac90*/  IMAD.X R29, RZ, RZ, R25.reuse, P4 ;  /* 0x000000ffff1d7224 */ /* 0x100fe200020e0619 */
[----:B------:R-:W-:Y:S01]  /*1aca0*/  LOP3.LUT R32, R6, R7, RZ, 0x3c, !PT ;  /* 0x0000000706207212 */ /* 0x000fe200078e3cff */
[--C-:B------:R-:W-:Y:S01]  /*1acb0*/  IMAD.X R33, RZ, RZ, R25.reuse, P3 ;  /* 0x000000ffff217224 */ /* 0x100fe200018e0619 */
[----:B------:R-:W5:Y:S01]  /*1acc0*/  LD.E.128 R12, desc[UR42][R12.64] ;  /* 0x0000002a0c0c7980 */ /* 0x000f62000c101d00 */
[----:B------:R-:W-:-:S02]  /*1acd0*/  IMAD.MOV.U32 R5, RZ, RZ, R25 ;  /* 0x000000ffff057224 */ /* 0x000fc400078e0019 */
[----:B------:R-:W-:Y:S01]  /*1ace0*/  IMAD.IADD R21, R21, 0x1, R41 ;  /* 0x0000000115157824 */ /* 0x000fe200078e0229 */
[----:B------:R-:W5:Y:S01]  /*1acf0*/  LD.E.128 R24, desc[UR42][R26.64] ;  /* 0x0000002a1a187980 */ /* 0x000f62000c101d00 */
[----:B------:R-:W-:Y:S02]  /*1ad00*/  IMAD R0, R0, UR4, RZ ;  /* 0x0000000400007c24 */ /* 0x000fe4000f8e02ff */
[----:B------:R-:W-:Y:S01]  /*1ad10*/  IMAD R41, R36, R3, R40 ;  /* 0x0000000324297224 */ /* 0x000fe200078e0228 */
[----:B------:R-:W5:Y:S01]  /*1ad20*/  LD.E.128 R4, desc[UR42][R4.64] ;  /* 0x0000002a04047980 */ /* 0x000f62000c101d00 */
[----:B------:R-:W-:-:S03]  /*1ad30*/  IMAD R43, R37, UR5, R0 ;  /* 0x00000005252b7c24 */ /* 0x000fc6000f8e0200 */
[----:B------:R-:W5:Y:S01]  /*1ad40*/  LD.E.128 R28, desc[UR42][R28.64] ;  /* 0x0000002a1c1c7980 */ /* 0x000f62000c101d00 */
[----:B------:R-:W-:-:S03]  /*1ad50*/  SHF.R.S32.HI R0, RZ, 0x1f, R41 ;  /* 0x0000001fff007819 */ /* 0x000fc60000011429 */
[----:B------:R-:W5:Y:S01]  /*1ad60*/  LD.E.128 R32, desc[UR42][R32.64] ;  /* 0x0000002a20207980 */ /* 0x000f62000c101d00 */
[----:B------:R-:W-:Y:S01]  /*1ad70*/  IMAD.WIDE.U32 R2, R37, UR4, R20 ;  /* 0x0000000425027c25 */ /* 0x000fe2000f8e0014 */
[----:B------:R-:W-:Y:S01]  /*1ad80*/  ULDC.64 UR4, c[0x0][0xad8] ;  /* 0x0002b60000047ab9 */ /* 0x000fe20000000a00 */
        /* <DEDUP_REMOVED lines=8> */
[----:B------:R-:W-:Y:S02]  /*1ae10*/  IMAD.IADD R44, R51, 0x1, R55 ;  /* 0x00000001332c7824 */ /* 0x000fe400078e0237 */
[C---:B------:R-:W-:Y:S02]  /*1ae20*/  IMAD R21, R41.reuse, UR5, R0 ;  /* 0x0000000529157c24 */ /* 0x040fe4000f8e0200 */
[----:B------:R-:W-:Y:S01]  /*1ae30*/  IMAD.WIDE.U32 R2, R41, UR4, R2 ;  /* 0x0000000429027c25 */ /* 0x000fe2000f8e0002 */
[----:B------:R-:W-:Y:S01]  /*1ae40*/  ISETP.GE.AND P0, PT, R44, R39, PT ;  /* 0x000000272c00720c */ /* 0x000fe20003f06270 */
[----:B------:R-:W-:Y:S02]  /*1ae50*/  ULDC.64 UR4, c[0x0][0xa80] ;  /* 0x0002a00000047ab9 */ /* 0x000fe40000000a00 */
        /* <DEDUP_REMOVED lines=15> */
[----:B------:R-:W-:Y:S02]  /*1af50*/  @!P2 LEA R40, P4, R46, R20, 0x1 ;  /* 0x000000142e28a211 */ /* 0x000fe400078808ff */
[----:B--2---:R-:W-:Y:S01]  /*1af60*/  @!P0 IMAD.WIDE R2, R50, 0x2, R20 ;  /* 0x0000000232028825 */ /* 0x004fe200078e0214 */
[-C--:B------:R-:W-:Y:S02]  /*1af70*/  @!P1 LEA.HI.X R37, R48, R21.reuse, R49, 0x1, P3 ;  /* 0x0000001530259211 */ /* 0x080fe400018f0c31 */
[----:B------:R-:W-:Y:S02]  /*1af80*/  @!P2 LEA.HI.X R41, R46, R21, R47, 0x1, P4 ;  /* 0x000000152e29a211 */ /* 0x000fe400020f0c2f */
[----:B------:R3:W-:Y:S04]  /*1af90*/  @!P0 ST.E.128 desc[UR42][R2.64], R4 ;  /* 0x0000000402008985 */ /* 0x0007e8000c101d2a */
[----:B------:R3:W-:Y:S04]  /*1afa0*/  @!P1 ST.E.128 desc[UR42][R36.64], R12 ;  /* 0x0000000c24009985 */ /* 0x0007e8000c101d2a */
[----:B------:R3:W-:Y:S02]  /*1afb0*/  @!P2 ST.E.128 desc[UR42][R40.64], R28 ;  /* 0x0000001c2800a985 */ /* 0x0007e4000c101d2a */
.L_x_1320:
[----:B------:R-:W-:Y:S05]  /*1afc0*/  BSYNC B1 ;  /* 0x0000000000017941 */ /* 0x000fea0003800000 */
.L_x_1319:
[----:B0-----:R-:W-:Y:S01]  /*1afd0*/  VIADD R0, R44, 0x60 ;  /* 0x000000602c007836 */ /* 0x001fe20000000000 */
[----:B---3-5:R0:W3:Y:S04]  /*1afe0*/  SHFL.IDX PT, R5, R42, 0x1, 0x1c1f ;  /* 0x003c1f002a057f89 */ /* 0x0280e800000e0000 */
[----:B------:R-:W-:Y:S01]  /*1aff0*/  ISETP.GE.AND P0, PT, R0, R39, PT ;  /* 0x000000270000720c */ /* 0x000fe20003f06270 */
[----:B------:R0:W4:-:S12]  /*1b000*/  SHFL.IDX PT, R4, R38, 0x1, 0x1c1f ;  /* 0x003c1f0026047f89 */ /* 0x00011800000e0000 */
[----:B0-----:R-:W-:Y:S05]  /*1b010*/  @P0 BRA `(.L_x_1321) ;  /* 0x0000000800c00947 */ /* 0x001fea0003800000 */
[----:B------:R-:W-:Y:S02]  /*1b020*/  ULDC UR4, c[0x0][0xac8] ;  /* 0x0002b20000047ab9 */ /* 0x000fe40000000800 */
[----:B------:R-:W-:Y:S02]  /*1b030*/  ISETP.GE.AND P2, PT, R48, UR4, PT ;  /* 0x0000000430007c0c */ /* 0x000fe4000bf46270 */
[----:B------:R-:W-:-:S11]  /*1b040*/  ISETP.GE.AND P1, PT, R50, UR4, PT ;  /* 0x0000000432007c0c */ /* 0x000fd6000bf26270 */
[----:B----4-:R-:W-:Y:S02]  /*1b050*/  @!P2 LEA R6, P0, R48, R4, 0x1 ;  /* 0x000000043006a211 */ /* 0x010fe400078008ff */
[----:B---3--:R-:W-:Y:S02]  /*1b060*/  @!P1 IMAD.WIDE R2, R50, 0x2, R4 ;  /* 0x0000000232029825 */ /* 0x008fe400078e0204 */
        /* <DEDUP_REMOVED lines=9> */
.L_x_1317:
[----:B------:R-:W3:Y:S01]  /*1b100*/  LDL R9, [R1+0x54] ;  /* 0x0000540001097983 */ /* 0x000ee20000100800 */
[----:B------:R-:W-:Y:S01]  /*1b110*/  ULDC.64 UR4, c[0x0][0xc00] ;  /* 0x0003000000047ab9 */ /* 0x000fe20000000a00 */
[----:B------:R-:W3:Y:S01]  /*1b120*/  LDC.64 R2, c[0x0][0xc00] ;  /* 0x00030000ff027b82 */ /* 0x000ee20000000a00 */
[----:B------:R-:W-:Y:S01]  /*1b130*/  ISETP.NE.U32.AND P0, PT, RZ, UR4, PT ;  /* 0x00000004ff007c0c */ /* 0x000fe2000bf05070 */
[----:B------:R-:W-:-:S03]  /*1b140*/  IMAD.MOV.U32 R6, RZ, RZ, RZ ;  /* 0x000000ffff067224 */ /* 0x000fc600078e00ff */
[----:B------:R-:W-:Y:S01]  /*1b150*/  ISETP.NE.AND.EX P0, PT, RZ, UR5, PT, P0 ;  /* 0x00000005ff007c0c */ /* 0x000fe2000bf05300 */
[----:B------:R-:W-:Y:S02]  /*1b160*/  ULDC.64 UR4, c[0x0][0xc08] ;  /* 0x0003020000047ab9 */ /* 0x000fe40000000a00 */
[----:B------:R-:W-:Y:S01]  /*1b170*/  ISETP.NE.U32.AND P1, PT, RZ, UR4, PT ;  /* 0x00000004ff007c0c */ /* 0x000fe2000bf25070 */
[----:B------:R-:W4:Y:S03]  /*1b180*/  LDC R25, c[0x0][0xbe8] ;  /* 0x0002fa00ff197b82 */ /* 0x000f260000000800 */
[----:B------:R-:W-:-:S13]  /*1b190*/  ISETP.NE.AND.EX P1, PT, RZ, UR5, PT, P1 ;  /* 0x00000005ff007c0c */ /* 0x000fda000bf25310 */
[----:B-1----:R-:W1:Y:S01]  /*1b1a0*/  @P1 LDC.64 R4, c[0x0][0xc08] ;  /* 0x00030200ff041b82 */ /* 0x002e620000000a00 */
[----:B------:R-:W-:Y:S02]  /*1b1b0*/  ULDC UR4, c[0x0][0xa88] ;  /* 0x0002a20000047ab9 */ /* 0x000fe40000000800 */
[----:B------:R-:W-:Y:S01]  /*1b1c0*/  IMAD.U32 R0, RZ, RZ, UR4 ;  /* 0x00000004ff007e24 */ /* 0x000fe2000f8e00ff */
[----:B------:R-:W0:Y:S01]  /*1b1d0*/  S2R R8, SR_TID.X ;  /* 0x0000000000087919 */ /* 0x000e220000002100 */
[----:B---3--:R-:W-:-:S04]  /*1b1e0*/  IMAD.WIDE R2, R9, 0x4, R2 ;  /* 0x0000000409027825 */ /* 0x008fc800078e0202 */
[----:B-1----:R-:W-:Y:S01]  /*1b1f0*/  @P1 IMAD.WIDE R4, R9, 0x4, R4 ;  /* 0x0000000409041825 */ /* 0x002fe200078e0204 */
[----:B------:R1:W5:Y:S04]  /*1b200*/  @P0 LDG.E R6, desc[UR42][R2.64] ;  /* 0x0000002a02060981 */ /* 0x000368000c1e1900 */
[----:B------:R1:W5:Y:S01]  /*1b210*/  @P1 LDG.E R0, desc[UR42][R4.64] ;  /* 0x0000002a04001981 */ /* 0x000362000c1e1900 */
[----:B----4-:R-:W-:Y:S01]  /*1b220*/  ISETP.NE.AND P2, PT, R25, 0x1, PT ;  /* 0x000000011900780c */ /* 0x010fe20003f45270 */
[----:B0-----:R-:W-:Y:S01]  /*1b230*/  VIADD R30, R8, 0xffffff80 ;  /* 0xffffff80081e7836 */ /* 0x001fe20000000000 */
[----:B------:R-:W-:-:S04]  /*1b240*/  SHF.R.S32.HI R7, RZ, 0x1f, R9 ;  /* 0x0000001fff077819 */ /* 0x000fc80000011409 */
[----:B------:R-:W-:-:S07]  /*1b250*/  ISETP.GE.AND P3, PT, R30, 0xc0, PT ;  /* 0x000000c01e00780c */ /* 0x000fce0003f66270 */
[----:B------:R-:W0:Y:S01]  /*1b260*/  @P2 LDC R27, c[0x0][0xbec] ;  /* 0x0002fb00ff1b2b82 */ /* 0x000e220000000800 */
[----:B-1----:R-:W-:Y:S05]  /*1b270*/  @P1 BRA `(.L_x_1322) ;  /* 0x0000000000101947 */ /* 0x002fea0003800000 */
[----:B------:R-:W-:Y:S05]  /*1b280*/  @!P0 BRA `(.L_x_1322) ;  /* 0x00000000000c8947 */ /* 0x000fea0003800000 */
[----:B------:R-:W3:Y:S04]  /*1b290*/  LDG.E R5, desc[UR42][R2.64] ;  /* 0x0000002a02057981 */ /* 0x000ee8000c1e1900 */
[----:B-----5:R-:W3:Y:S02]  /*1b2a0*/  LDG.E R0, desc[UR42][R2.64+0x4] ;  /* 0x0000042a02007981 */ /* 0x020ee4000c1e1900 */
[----:B---3--:R-:W-:-:S07]  /*1b2b0*/  IMAD.IADD R0, R0, 0x1, -R5 ;  /* 0x0000000100007824 */ /* 0x008fce00078e0a05 */
.L_x_1322:
[----:B------:R-:W3:Y:S04]  /*1b2c0*/  LDL R29, [R1+0x50] ;  /* 0x00005000011d7983 */ /* 0x000ee80000100800 */
[----:B------:R1:W5:Y:S01]  /*1b2d0*/  LDL R28, [R1+0x10] ;  /* 0x00001000011c7983 */ /* 0x0003620000100800 */
[----:B------:R-:W-:Y:S01]  /*1b2e0*/  BSSY B1, `(.L_x_1323) ;  /* 0x000002c000017945 */ /* 0x000fe20003800000 */
[----:B------:R-:W-:Y:S02]  /*1b2f0*/  SEL R13, R9, RZ, !P0 ;  /* 0x000000ff090d7207 */ /* 0x000fe40004000000 */
[----:B------:R-:W-:Y:S02]  /*1b300*/  SEL R12, R7, RZ, !P0 ;  /* 0x000000ff070c7207 */ /* 0x000fe40004000000 */
[----:B-----5:R-:W-:-:S02]  /*1b310*/  SHF.R.S32.HI R11, RZ, 0x1f, R6 ;  /* 0x0000001fff0b7819 */ /* 0x020fc40000011406 */
[----:B---3--:R-:W-:Y:S01]  /*1b320*/  SHF.R.S32.HI R10, RZ, 0x1f, R29 ;  /* 0x0000001fff0a7819 */ /* 0x008fe2000001141d */
[----:B-1----:R-:W-:Y:S06]  /*1b330*/  @P3 BRA `(.L_x_1324) ;  /* 0x0000000000983947 */ /* 0x002fec0003800000 */
[----:B------:R-:W1:Y:S01]  /*1b340*/  LDC R9, c[0x0][0xbe8] ;  /* 0x0002fa00ff097b82 */ /* 0x000e620000000800 */
[----:B------:R-:W-:Y:S01]  /*1b350*/  IADD3 R8, R28, -0x80, R8 ;  /* 0xffffff801c087810 */ /* 0x000fe20007ffe008 */
[----:B-1----:R-:W-:-:S05]  /*1b360*/  IMAD R2, R0, R9, RZ ;  /* 0x0000000900027224 */ /* 0x002fca00078e02ff */
        /* <DEDUP_REMOVED lines=9> */
[----:B------:R-:W1:Y:S01]  /*1b400*/  @P0 LDC R15, c[0x0][0xbec] ;  /* 0x0002fb00ff0f0b82 */ /* 0x000e620000000800 */
[----:B------:R-:W-:Y:S01]  /*1b410*/  IMAD R7, R29, UR5, R7 ;  /* 0x000000051d077c24 */ /* 0x000fe2000f8e0207 */
[----:B------:R-:W-:-:S03]  /*1b420*/  ULDC.64 UR4, c[0x0][0xb98] ;  /* 0x0002e60000047ab9 */ /* 0x000fc60000000a00 */
[----:B------:R-:W-:-:S03]  /*1b430*/  IMAD.IADD R3, R3, 0x1, R7 ;  /* 0x0000000103037824 */ /* 0x000fc600078e0207 */
[----:B------:R-:W3:Y:S01]  /*1b440*/  @P0 LDC R21, c[0x0][0xbf0] ;  /* 0x0002fc00ff150b82 */ /* 0x000ee20000000800 */
[----:B------:R-:W-:-:S04]  /*1b450*/  IMAD.WIDE.U32 R2, R13, UR4, R2 ;  /* 0x000000040d027c25 */ /* 0x000fc8000f8e0002 */
[----:B-1----:R-:W-:-:S05]  /*1b460*/  @P0 IMAD.HI.U32 R4, R8, R15, RZ ;  /* 0x0000000f08040227 */ /* 0x002fca00078e00ff */
[----:B---3--:R-:W-:Y:S01]  /*1b470*/  @P0 SHF.R.U32.HI R5, RZ, R21, R4 ;  /* 0x00000015ff050219 */ /* 0x008fe20000011604 */
        /* <DEDUP_REMOVED lines=18> */
.L_x_1324:
[----:B------:R-:W-:Y:S05]  /*1b5a0*/  BSYNC B1 ;  /* 0x0000000000017941 */ /* 0x000fea0003800000 */
.L_x_1323:
[----:B------:R3:W5:Y:S04]  /*1b5b0*/  LDL R14, [R1+0x60] ;  /* 0x00006000010e7983 */ /* 0x0007680000100800 */
[----:B------:R3:W5:Y:S04]  /*1b5c0*/  LDL R15, [R1+0x80] ;  /* 0x00008000010f7983 */ /* 0x0007680000100800 */
[----:B------:R3:W5:Y:S04]  /*1b5d0*/  LDL R20, [R1+0x5c] ;  /* 0x00005c0001147983 */ /* 0x0007680000100800 */
[----:B------:R3:W5:Y:S04]  /*1b5e0*/  LDL R21, [R1+0x84] ;  /* 0x0000840001157983 */ /* 0x0007680000100800 */
[----:B------:R3:W5:Y:S01]  /*1b5f0*/  LDL R24, [R1+0x3c] ;  /* 0x00003c0001187983 */ /* 0x0007620000100800 */
[--C-:B-1----:R-:W-:Y:S01]  /*1b600*/  SHF.R.S32.HI R4, RZ, 0x1f, R30.reuse ;  /* 0x0000001fff047819 */ /* 0x102fe2000001141e */
[----:B------:R-:W1:Y:S01]  /*1b610*/  @P2 LDC R9, c[0x0][0xbf0] ;  /* 0x0002fc00ff092b82 */ /* 0x000e620000000800 */
        /* <DEDUP_REMOVED lines=15> */
[----:B------:R-:W-:Y:S02]  /*1b710*/  IMAD.IADD R8, R28, 0x1, R6 ;  /* 0x000000011c087824 */ /* 0x000fe400078e0206 */
[----:B------:R-:W-:-:S02]  /*1b720*/  IMAD R7, R29, UR5, R4 ;  /* 0x000000051d077c24 */ /* 0x000fc4000f8e0204 */
[----:B0-----:R-:W-:-:S04]  /*1b730*/  @P2 IMAD.HI.U32 R4, R8, R27, RZ ;  /* 0x0000001b08042227 */ /* 0x001fc800078e00ff */
[----:B------:R-:W-:Y:S01]  /*1b740*/  IMAD.WIDE.U32 R2, R29, UR4, R2 ;  /* 0x000000041d027c25 */ /* 0x000fe2000f8e0002 */
[----:B------:R-:W-:-:S03]  /*1b750*/  ULDC.64 UR4, c[0x0][0xaf0] ;  /* 0x0002bc0000047ab9 */ /* 0x000fc60000000a00 */
[----:B------:R-:W-:Y:S01]  /*1b760*/  IMAD.MOV.U32 R5, RZ, RZ, R8 ;  /* 0x000000ffff057224 */ /* 0x000fe200078e0008 */
[----:B-1----:R-:W-:Y:S01]  /*1b770*/  @P2 SHF.R.U32.HI R5, RZ, R9, R4 ;  /* 0x00000009ff052219 */ /* 0x002fe20000011604 */
        /* <DEDUP_REMOVED lines=17> */
[----:B------:R-:W-:Y:S02]  /*1b890*/  IMAD.IADD R0, R26, 0x1, R28 ;  /* 0x000000011a007824 */ /* 0x000fe400078e021c */
[C---:B------:R-:W-:Y:S02]  /*1b8a0*/  IMAD R5, R7.reuse, UR5, R4 ;  /* 0x0000000507057c24 */ /* 0x040fe4000f8e0204 */
[----:B------:R-:W-:Y:S01]  /*1b8b0*/  IMAD.WIDE.U32 R2, R7, UR4, R2 ;  /* 0x0000000407027c25 */ /* 0x000fe2000f8e0002 */
[----:B------:R-:W-:Y:S01]  /*1b8c0*/  ISETP.GE.AND P0, PT, R0, R25, PT ;  /* 0x000000190000720c */ /* 0x000fe20003f06270 */
[----:B------:R-:W-:-:S02]  /*1b8d0*/  ULDC.64 UR4, c[0x0][0xa80] ;  /* 0x0002a00000047ab9 */ /* 0x000fc40000000a00 */
[----:B------:R-:W-:Y:S01]  /*1b8e0*/  IMAD.IADD R3, R3, 0x1, R5 ;  /* 0x0000000103037824 */ /* 0x000fe200078e0205 */
        /* <DEDUP_REMOVED lines=17> */
.L_x_1326:
[----:B------:R-:W-:Y:S05]  /*1ba00*/  BSYNC B1 ;  /* 0x0000000000017941 */ /* 0x000fea0003800000 */
.L_x_1325:
[----:B------:R-:W-:Y:S01]  /*1ba10*/  VIADD R0, R0, 0x60 ;  /* 0x0000006000007836 */ /* 0x000fe20000000000 */
[----:B-1----:R1:W1:Y:S04]  /*1ba20*/  SHFL.IDX PT, R3, R5, 0x1, 0x1c1f ;  /* 0x003c1f0005037f89 */ /* 0x00226800000e0000 */
[----:B------:R-:W-:Y:S01]  /*1ba30*/  ISETP.GE.AND P0, PT, R0, R25, PT ;  /* 0x000000190000720c */ /* 0x000fe20003f06270 */
[----:B0-----:R0:W0:-:S12]  /*1ba40*/  SHFL.IDX PT, R2, R4, 0x1, 0x1c1f ;  /* 0x003c1f0004027f89 */ /* 0x00101800000e0000 */
[----:B------:R-:W-:Y:S05]  /*1ba50*/  @P0 BRA `(.L_x_1321) ;  /* 0x0000000000300947 */ /* 0x000fea0003800000 */
[----:B------:R-:W-:Y:S02]  /*1ba60*/  ULDC UR4, c[0x0][0xac8] ;  /* 0x0002b20000047ab9 */ /* 0x000fe40000000800 */
[----:B-----5:R-:W-:Y:S02]  /*1ba70*/  ISETP.GE.AND P3, PT, R20, UR4, PT ;  /* 0x0000000414007c0c */ /* 0x020fe4000bf66270 */
[----:B------:R-:W-:Y:S02]  /*1ba80*/  ISETP.GE.AND P4, PT, R14, UR4, PT ;  /* 0x000000040e007c0c */ /* 0x000fe4000bf86270 */
[----:B------:R-:W-:-:S09]  /*1ba90*/  ISETP.GE.AND P2, PT, R24, UR4, PT ;  /* 0x0000000418007c0c */ /* 0x000fd2000bf46270 */
[-C--:B0---4-:R-:W-:Y:S02]  /*1baa0*/  @!P3 LEA R6, P0, R20, R2.reuse, 0x1 ;  /* 0x000000021406b211 */ /* 0x091fe400078008ff */
[----:B------:R-:W-:Y:S02]  /*1bab0*/  @!P4 LEA R8, P1, R14, R2, 0x1 ;  /* 0x000000020e08c211 */ /* 0x000fe400078208ff */
[----:B-1-3--:R-:W-:Y:S01]  /*1bac0*/  @!P2 IMAD.WIDE R4, R24, 0x2, R2 ;  /* 0x000000021804a825 */ /* 0x00afe200078e0202 */
[-C--:B------:R-:W-:Y:S02]  /*1bad0*/  @!P3 LEA.HI.X R7, R20, R3.reuse, R21, 0x1, P0 ;  /* 0x000000031407b211 */ /* 0x080fe400000f0c15 */
[----:B------:R-:W-:Y:S02]  /*1bae0*/  @!P4 LEA.HI.X R9, R14, R3, R15, 0x1, P1 ;  /* 0x000000030e09c211 */ /* 0x000fe400008f0c0f */
[----:B------:R0:W-:Y:S04]  /*1baf0*/  @!P2 ST.E.128 desc[UR42][R4.64], RZ ;  /* 0x000000ff0400a985 */ /* 0x0001e8000c101d2a */
[----:B------:R0:W-:Y:S04]  /*1bb00*/  @!P3 ST.E.128 desc[UR42][R6.64], RZ ;  /* 0x000000ff0600b985 */ /* 0x0001e8000c101d2a */
[----:B------:R0:W-:Y:S02]  /*1bb10*/  @!P4 ST.E.128 desc[UR42][R8.64], RZ ;  /* 0x000000ff0800c985 */ /* 0x0001e4000c101d2a */
.L_x_1321:
[----:B------:R-:W-:Y:S05]  /*1bb20*/  BSYNC B0 ;  /* 0x0000000000007941 */ /* 0x000fea0003800000 */
.L_x_1316:
[----:B------:R-:W2:Y:S01]  /*1bb30*/  LDL R0, [R1+0x4c] ;  /* 0x00004c0001007983 */ /* 0x000ea20000100800 */
[----:B------:R-:W-:Y:S02]  /*1bb40*/  ULDC UR4, c[0x0][0xc3c] ;  /* 0x00030f0000047ab9 */ /* 0x000fe40000000800 */
[----:B--2---:R-:W-:-:S13]  /*1bb50*/  ISETP.GE.AND P0, PT, R0, UR4, PT ;  /* 0x0000000400007c0c */ /* 0x004fda000bf06270 */
[----:B------:R-:W-:Y:S05]  /*1bb60*/  @!P0 BRA `(.L_x_1327) ;  /* 0xfffffe5400988947 */ /* 0x000fea000383ffff */
[----:B------:R-:W-:Y:S05]  /*1bb70*/  BRA `(.L_x_1135) ;  /* 0x0000007000847947 */ /* 0x000fea0003800000 */
.L_x_1133:
        /* <DEDUP_REMOVED lines=16> */
.L_x_1328:
        /* <DEDUP_REMOVED lines=42> */
.L_x_1334:
[----:B------:R-:W-:Y:S01]  /*1bf20*/  UIADD3 UR4, UR4, 0x1f, URZ ;  /* 0x0000001f04047890 */ /* 0x000fe2000fffe03f */
[----:B------:R-:W-:-:S05]  /*1bf30*/  IMAD.U32 R19, RZ, RZ, UR7 ;  /* 0x00000007ff137e24 */ /* 0x000fca000f8e00ff */
        /* <DEDUP_REMOVED lines=10> */
.L_x_1333:
[----:B------:R-:W-:Y:S05]  /*1bfe0*/  BSYNC B0 ;  /* 0x0000000000007941 */ /* 0x000fea0003800000 */
.L_x_1332:
        /* <DEDUP_REMOVED lines=21> */
.L_x_1330:
[----:B------:R-:W-:-:S04]  /*1c140*/  IMAD.IADD R10, R6, 0x1, -R3 ;  /* 0x00000001060a7824 */ /* 0x000fc800078e0a03 */
[----:B------:R-:W-:-:S05]  /*1c150*/  IMAD R2, R7, UR5, R10 ;  /* 0x0000000507027c24 */ /* 0x000fca000f8e020a */
[----:B------:R-:W-:Y:S02]  /*1c160*/  ISETP.GT.AND P0, PT, R2, UR6, PT ;  /* 0x0000000602007c0c */ /* 0x000fe4000bf04270 */
[----:B------:R-:W0:Y:S11]  /*1c170*/  LDC.64 R2, c[0x0][0xc90] ;  /* 0x00032400ff027b82 */ /* 0x000e360000000a00 */
[----:B------:R-:W-:-:S04]  /*1c180*/  VOTE.ANY R11, PT, !P0 ;  /* 0x00000000000b7806 */ /* 0x000fc800040e0100 */
[----:B------:R-:W1:Y:S02]  /*1c190*/  POPC R15, R11 ;  /* 0x0000000b000f7309 */ /* 0x000e640000000000 */
[----:B-1----:R-:W-:-:S04]  /*1c1a0*/  VIADD R19, R15, UR4 ;  /* 0x000000040f137c36 */ /* 0x002fc80008000000 */
[----:B0-----:R-:W-:-:S05]  /*1c1b0*/  IMAD.WIDE R2, R19, 0x4, R2 ;  /* 0x0000000413027825 */ /* 0x001fca00078e0202 */
[----:B------:R-:W2:Y:S01]  /*1c1c0*/  LDG.E R9, desc[UR42][R2.64] ;  /* 0x0000002a02097981 */ /* 0x000ea2000c1e1900 */
[----:B------:R-:W-:-:S03]  /*1c1d0*/  ISETP.NE.AND P0, PT, R11, RZ, PT ;  /* 0x000000ff0b00720c */ /* 0x000fc60003f05270 */
        /* <DEDUP_REMOVED lines=9> */
[----:B------:R-:W-:-:S06]  /*1c270*/  VIADD R16, R15, 0xffffffff ;  /* 0xffffffff0f107836 */ /* 0x000fcc0000000000 */
[----:B------:R0:W1:Y:S02]  /*1c280*/  SHFL.IDX PT, R16, R7, R16, 0x1f ;  /* 0x00001f1007107589 */ /* 0x00006400000e0000 */
.L_x_1335:
[----:B-1----:R-:W-:Y:S01]  /*1c290*/  IMAD R16, R16, UR5, R10 ;  /* 0x0000000510107c24 */ /* 0x002fe2000f8e020a */
[----:B------:R-:W-:Y:S01]  /*1c2a0*/  IABS R10, R6 ;  /* 0x00000006000a7213 */ /* 0x000fe20000000000 */
[----:B------:R-:W-:Y:S02]  /*1c2b0*/  IMAD R11, R11, R8, RZ ;  /* 0x000000080b0b7224 */ /* 0x000fe400078e02ff */
[----:B------:R-:W-:Y:S01]  /*1c2c0*/  IMAD.MOV.U32 R2, RZ, RZ, RZ ;  /* 0x000000ffff027224 */ /* 0x000fe200078e00ff */
[----:B0-----:R-:W-:Y:S01]  /*1c2d0*/  IADD3 R7, -R16, UR6, RZ ;  /* 0x0000000610077c10 */ /* 0x001fe2000fffe1ff */
[----:B------:R-:W-:Y:S02]  /*1c2e0*/  IMAD.MOV R10, RZ, RZ, -R10 ;  /* 0x000000ffff0a7224 */ /* 0x000fe400078e0a0a */
[----:B------:R-:W-:Y:S01]  /*1c2f0*/  IMAD.HI.U32 R2, R3, R11, R2 ;  /* 0x0000000b03027227 */ /* 0x000fe200078e0002 */
[----:B------:R-:W-:-:S05]  /*1c300*/  IABS R3, R7 ;  /* 0x0000000700037213 */ /* 0x000fca0000000000 */
        /* <DEDUP_REMOVED lines=11> */
[----:B------:R-:W-:-:S05]  /*1c3c0*/  @!P1 LOP3.LUT R2, RZ, R6, RZ, 0x33, !PT ;  /* 0x00000006ff029212 */ /* 0x000fca00078e33ff */
[----:B------:R-:W-:Y:S02]  /*1c3d0*/  IMAD R8, R9, R2, RZ ;  /* 0x0000000209087224 */ /* 0x000fe400078e02ff */
[----:B------:R-:W-:Y:S02]  /*1c3e0*/  IMAD.MOV R2, RZ, RZ, -R2 ;  /* 0x000000ffff027224 */ /* 0x000fe400078e0a02 */
[----:B------:R-:W-:Y:S02]  /*1c3f0*/  IMAD.MOV R10, RZ, RZ, -R8 ;  /* 0x000000ffff0a7224 */ /* 0x000fe400078e0a08 */
[----:B------:R-:W-:Y:S02]  /*1c400*/  IMAD R6, R6, R2, R7 ;  /* 0x0000000206067224 */ /* 0x000fe400078e0207 */
[----:B------:R-:W-:Y:S01]  /*1c410*/  IMAD.MOV.U32 R2, RZ, RZ, RZ ;  /* 0x000000ffff027224 */ /* 0x000fe200078e00ff */
[----:B------:R-:W-:-:S04]  /*1c420*/  VIADDMNMX R9, R10, UR5, R9, PT ;  /* 0x000000050a097c46 */ /* 0x000fc8000b800109 */
[----:B------:R-:W-:-:S04]  /*1c430*/  IABS R10, R9 ;  /* 0x00000009000a7213 */ /* 0x000fc80000000000 */
[----:B------:R-:W0:Y:S08]  /*1c440*/  I2F.RP R11, R10 ;  /* 0x0000000a000b7306 */ /* 0x000e300000209400 */
[----:B0-----:R-:W0:Y:S02]  /*1c450*/  MUFU.RCP R11, R11 ;  /* 0x0000000b000b7308 */ /* 0x001e240000001000 */
[----:B0-----:R-:W-:Y:S01]  /*1c460*/  VIADD R3, R11, 0xffffffe ;  /* 0x0ffffffe0b037836 */ /* 0x001fe20000000000 */
[----:B------:R-:W-:-:S05]  /*1c470*/  IABS R11, R9 ;  /* 0x00000009000b7213 */ /* 0x000fca0000000000 */
[----:B------:R-:W0:Y:S02]  /*1c480*/  F2I.FTZ.U32.TRUNC.NTZ R3, R3 ;  /* 0x0000000300037305 */ /* 0x000e24000021f000 */
[----:B0-----:R-:W-:-:S04]  /*1c490*/  IMAD.MOV R13, RZ, RZ, -R3 ;  /* 0x000000ffff0d7224 */ /* 0x001fc800078e0a03 */
[----:B------:R-:W-:-:S04]  /*1c4a0*/  IMAD R7, R13, R10, RZ ;  /* 0x0000000a0d077224 */ /* 0x000fc800078e02ff */
[----:B------:R-:W-:Y:S01]  /*1c4b0*/  IMAD.HI.U32 R2, R3, R7, R2 ;  /* 0x0000000703027227 */ /* 0x000fe200078e0002 */
[----:B------:R-:W-:-:S03]  /*1c4c0*/  IABS R7, R6 ;  /* 0x0000000600077213 */ /* 0x000fc60000000000 */
[----:B------:R-:W-:Y:S02]  /*1c4d0*/  IMAD.MOV R3, RZ, RZ, -R11 ;  /* 0x000000ffff037224 */ /* 0x000fe400078e0a0b */
        /* <DEDUP_REMOVED lines=8> */
[----:B------:R-:W-:Y:S01]  /*1c560*/  ISETP.GE.AND P2, PT, R3, RZ, PT ;  /* 0x000000ff0300720c */ /* 0x000fe20003f46270 */
[----:B------:R-:W-:-:S06]  /*1c570*/  IMAD.IADD R3, R6, 0x1, R8 ;  /* 0x0000000106037824 */ /* 0x000fcc00078e0208 */
[----:B------:R-:W-:-:S06]  /*1c580*/  @P0 VIADD R2, R2, 0x1 ;  /* 0x0000000102020836 */ /* 0x000fcc0000000000 */
[----:B------:R-:W-:Y:S01]  /*1c590*/  @!P2 IMAD.MOV R2, RZ, RZ, -R2 ;  /* 0x000000ffff02a224 */ /* 0x000fe200078e0a02 */
[----:B------:R-:W-:Y:S01]  /*1c5a0*/  @!P1 LOP3.LUT R2, RZ, R9, RZ, 0x33, !PT ;  /* 0x00000009ff029212 */ /* 0x000fe200078e33ff */
[----:B------:R-:W-:-:S03]  /*1c5b0*/  IMAD.MOV R9, RZ, RZ, -R9 ;  /* 0x000000ffff097224 */ /* 0x000fc600078e0a09 */
[----:B------:R-:W-:Y:S01]  /*1c5c0*/  LOP3.LUT R17, RZ, R2, RZ, 0x33, !PT ;  /* 0x00000002ff117212 */ /* 0x000fe200078e33ff */
[----:B------:R-:W-:-:S04]  /*1c5d0*/  IMAD R18, R2, R9, R3 ;  /* 0x0000000902127224 */ /* 0x000fc800078e0203 */
[----:B------:R-:W-:Y:S01]  /*1c5e0*/  IMAD.IADD R17, R4, 0x1, R17 ;  /* 0x0000000104117824 */ /* 0x000fe200078e0211 */
[----:B------:R-:W-:Y:S06]  /*1c5f0*/  BRA `(.L_x_1336) ;  /* 0x00000000000c7947 */ /* 0x000fec0003800000 */
.L_x_1331:
[----:B------:R-:W-:Y:S02]  /*1c600*/  IMAD.MOV.U32 R17, RZ, RZ, RZ ;  /* 0x000000ffff117224 */ /* 0x000fe400078e00ff */
[----:B------:R-:W-:Y:S02]  /*1c610*/  IMAD.U32 R16, RZ, RZ, UR6 ;  /* 0x00000006ff107e24 */ /* 0x000fe4000f8e00ff */
[----:B------:R-:W-:-:S07]  /*1c620*/  IMAD.MOV.U32 R18, RZ, RZ, RZ ;  /* 0x000000ffff127224 */ /* 0x000fce00078e00ff */
.L_x_1336:
[----:B------:R-:W-:-:S13]  /*1c630*/  ISETP.NE.AND P0, PT, R5, RZ, PT ;  /* 0x000000ff0500720c */ /* 0x000fda0003f05270 */
[----:B------:R-:W0:Y:S01]  /*1c640*/  @!P0 S2R R3, SR_CgaCtaId ;  /* 0x0000000000038919 */ /* 0x000e220000008800 */
[----:B------:R-:W-:-:S04]  /*1c650*/  @!P0 MOV R2, 0x400 ;  /* 0x0000040000028802 */ /* 0x000fc80000000f00 */
[----:B0-----:R-:W-:-:S05]  /*1c660*/  @!P0 LEA R2, R3, R2, 0x18 ;  /* 0x0000000203028211 */ /* 0x001fca00078ec0ff */
[----:B------:R1:W-:Y:S01]  /*1c670*/  @!P0 STS.128 [R2+0x19cd0], R16 ;  /* 0x019cd01002008388 */ /* 0x0003e20000000c00 */
[----:B------:R-:W-:Y:S06]  /*1c680*/  BAR.ARV 0x5, 0x200 ;  /* 0x0148000000007b1d */ /* 0x000fec0000002000 */
.L_x_1329:
        /* <DEDUP_REMOVED lines=23> */
[----:B------:R-:W-:Y:S01]  /*1c800*/  LOP3.LUT P0, RZ, R12, 0x4, RZ, 0xc0, !PT ;  /* 0x000000040cff7812 */ /* 0x000fe2000780c0ff */
[----:B------:R-:W-:Y:S01]  /*1c810*/  IMAD.SHL.U32 R6, R10, 0x10, RZ ;  /* 0x000000100a067824 */ /* 0x000fe200078e00ff */
[----:B------:R-:W-:Y:S01]  /*1c820*/  LOP3.LUT R3, R4, 0x360, RZ, 0xc0, !PT ;  /* 0x0000036004037812 */ /* 0x000fe200078ec0ff */
[----:B------:R-:W-:Y:S01]  /*1c830*/  IMAD.SHL.U32 R8, R12, 0x2, RZ ;  /* 0x000000020c087824 */ /* 0x000fe200078e00ff */
[----:B------:R-:W-:Y:S01]  /*1c840*/  LOP3.LUT R7, R2, 0x60, RZ, 0xc0, !PT ;  /* 0x0000006002077812 */ /* 0x000fe200078ec0ff */
[----:B------:R-:W-:Y:S01]  /*1c850*/  IMAD.SHL.U32 R11, R12, 0x4, RZ ;  /* 0x000000040c0b7824 */ /* 0x000fe200078e00ff */
        /* <DEDUP_REMOVED lines=17> */
[----:B------:R-:W-:Y:S01]  /*1c970*/  LOP3.LUT R8, R9, R8, RZ, 0xfc, !PT ;  /* 0x0000000809087212 */ /* 0x000fe200078efcff */
[----:B------:R0:W-:Y:S01]  /*1c980*/  STL [R1+0x10], R3 ;  /* 0x0000100301007387 */ /* 0x0001e20000100800 */
[----:B------:R-:W-:Y:S02]  /*1c990*/  SHF.R.U32.HI R4, RZ, 0x1, R10 ;  /* 0x00000001ff047819 */ /* 0x000fe4000001160a */
[----:B------:R-:W-:Y:S01]  /*1c9a0*/  LOP3.LUT R2, R2, 0x10, RZ, 0xc0, !PT ;  /* 0x0000001002027812 */ /* 0x000fe200078ec0ff */
[----:B------:R1:W-:Y:S01]  /*1c9b0*/  STL [R1+0x8], R0 ;  /* 0x0000080001007387 */ /* 0x0003e20000100800 */
        /* <DEDUP_REMOVED lines=10> */
.L_x_1469:
[----:B------:R-:W-:Y:S05]  /*1ca60*/  YIELD ;  /* 0x0000000000007946 */ /* 0x000fea0003800000 */
[----:B------:R-:W-:Y:S01]  /*1ca70*/  ULDC.64 UR4, c[0x0][0xa28] ;  /* 0x00028a0000047ab9 */ /* 0x000fe20000000a00 */
[----:B------:R-:W-:Y:S02]  /*1ca80*/  CS2R R6, SRZ ;  /* 0x0000000000067805 */ /* 0x000fe4000001ff00 */
[----:B------:R-:W-:Y:S01]  /*1ca90*/  ISETP.NE.U32.AND P0, PT, RZ, UR4, PT ;  /* 0x00000004ff007c0c */ /* 0x000fe2000bf05070 */
[----:B0-----:R-:W0:Y:S01]  /*1caa0*/  LDC.64 R8, c[0x0][0xa00] ;  /* 0x00028000ff087b82 */ /* 0x001e220000000a00 */
[----:B------:R-:W-:Y:S01]  /*1cab0*/  ULDC.64 UR6, c[0x0][0xa08] ;  /* 0x0002820000067ab9 */ /* 0x000fe20000000a00 */
[----:B------:R-:W-:Y:S01]  /*1cac0*/  ULDC.64 UR8, c[0x0][0xa10] ;  /* 0x0002840000087ab9 */ /* 0x000fe20000000a00 */
[----:B------:R-:W-:Y:S01]  /*1cad0*/  ISETP.NE.AND.EX P0, PT, RZ, UR5, PT, P0 ;  /* 0x00000005ff007c0c */ /* 0x000fe2000bf05300 */
[----:B------:R-:W-:-:S04]  /*1cae0*/  ULDC.64 UR4, c[0x0][0xa18] ;  /* 0x0002860000047ab9 */ /* 0x000fc80000000a00 */
[----:B-1----:R-:W1:Y:S08]  /*1caf0*/  LDC.64 R4, c[0x0][0xa08] ;  /* 0x00028200ff047b82 */ /* 0x002e700000000a00 */
[----:B------:R-:W2:Y:S02]  /*1cb00*/  @P0 LDC.64 R2, c[0x0][0xa28] ;  /* 0x00028a00ff020b82 */ /* 0x000ea40000000a00 */
[----:B--2---:R-:W-:-:S05]  /*1cb10*/  @P0 IMAD.WIDE R2, R19, 0x4, R2 ;  /* 0x0000000413020825 */ /* 0x004fca00078e0202 */
[----:B------:R2:W5:Y:S01]  /*1cb20*/  @P0 LDG.E R7, desc[UR42][R2.64] ;  /* 0x0000002a02070981 */ /* 0x000562000c1e1900 */
[----:B------:R-:W-:Y:S01]  /*1cb30*/  ISETP.NE.U32.AND P0, PT, RZ, UR4, PT ;  /* 0x00000004ff007c0c */ /* 0x000fe2000bf05070 */
[----:B0-----:R-:W-:Y:S01]  /*1cb40*/  IMAD.WIDE R8, R19, 0x4, R8 ;  /* 0x0000000413087825 */ /* 0x001fe200078e0208 */
[----:B------:R-:W-:Y:S02]  /*1cb50*/  ISETP.NE.U32.AND P2, PT, RZ, UR6, PT ;  /* 0x00000006ff007c0c */ /* 0x000fe4000bf45070 */
[----:B------:R-:W-:Y:S01]  /*1cb60*/  ISETP.NE.AND.EX P0, PT, RZ, UR5, PT, P0 ;  /* 0x00000005ff007c0c */ /* 0x000fe2000bf05300 */
[----:B------:R-:W-:Y:S01]  /*1cb70*/  ULDC.64 UR4, c[0x0][0xa00] ;  /* 0x0002800000047ab9 */ /* 0x000fe20000000a00 */
[----:B------:R-:W-:Y:S01]  /*1cb80*/  ISETP.NE.U32.AND P4, PT, RZ, UR8, PT ;  /* 0x00000008ff007c0c */ /* 0x000fe2000bf85070 */
[----:B------:R-:W-:Y:S01]  /*1cb90*/  IMAD.MOV.U32 R11, RZ, RZ, RZ ;  /* 0x000000ffff0b7224 */ /* 0x000fe200078e00ff */
[----:B------:R-:W-:Y:S01]  /*1cba0*/  ISETP.NE.U32.AND P1, PT, RZ, UR4, PT ;  /* 0x00000004ff007c0c */ /* 0x000fe2000bf25070 */
[----:B--2---:R-:W0:Y:S01]  /*1cbb0*/  LDC.64 R2, c[0x0][0xa10] ;  /* 0x00028400ff027b82 */ /* 0x004e220000000a00 */
[----:B------:R-:W-:-:S02]  /*1cbc0*/  IMAD.MOV.U32 R0, RZ, RZ, RZ ;  /* 0x000000ffff007224 */ /* 0x000fc400078e00ff */
[----:B------:R-:W-:Y:S01]  /*1cbd0*/  ISETP.NE.AND.EX P3, PT, RZ, UR5, PT, P1 ;  /* 0x00000005ff007c0c */ /* 0x000fe2000bf65310 */
[----:B-1----:R-:W-:-:S04]  /*1cbe0*/  IMAD.WIDE R4, R19, 0x4, R4 ;  /* 0x0000000413047825 */ /* 0x002fc800078e0204 */
[----:B------:R-:W1:Y:S01]  /*1cbf0*/  @P0 LDC.64 R12, c[0x0][0xa18] ;  /* 0x00028600ff0c0b82 */ /* 0x000e620000000a00 */
[----:B------:R-:W-:Y:S01]  /*1cc00*/  ULDC UR4, c[0x0][0x288] ;  /* 0x0000a20000047ab9 */ /* 0x000fe20000000800 */
[----:B------:R-:W-:Y:S02]  /*1cc10*/  ISETP.NE.AND.EX P1, PT, RZ, UR7, PT, P2 ;  /* 0x00000007ff007c0c */ /* 0x000fe4000bf25320 */
[----:B------:R-:W-:-:S04]  /*1cc20*/  ISETP.NE.AND.EX P2, PT, RZ, UR9, PT, P4 ;  /* 0x00000009ff007c0c */ /* 0x000fc8000bf45340 */
[----:B------:R-:W2:Y:S07]  /*1cc30*/  @P3 LDG.E R6, desc[UR42][R8.64] ;  /* 0x0000002a08063981 */ /* 0x000eae000c1e1900 */
[----:B------:R3:W5:Y:S01]  /*1cc40*/  @P1 LDG.E R11, desc[UR42][R4.64] ;  /* 0x0000002a040b1981 */ /* 0x000762000c1e1900 */
[----:B0-----:R-:W-:-:S05]  /*1cc50*/  IMAD.WIDE R2, R19, 0x4, R2 ;  /* 0x0000000413027825 */ /* 0x001fca00078e0202 */
[----:B------:R3:W5:Y:S01]  /*1cc60*/  @P2 LDG.E R0, desc[UR42][R2.64] ;  /* 0x0000002a02002981 */ /* 0x000762000c1e1900 */
[----:B-1----:R-:W-:-:S03]  /*1cc70*/  @P0 IMAD.WIDE R12, R19, 0x4, R12 ;  /* 0x00000004130c0825 */ /* 0x002fc600078e020c */
[----:B--2---:R0:W-:Y:S02]  /*1cc80*/  STL [R1+0x20], R6 ;  /* 0x0000200601007387 */ /* 0x0041e40000100800 */
[----:B0-----:R-:W-:Y:S01]  /*1cc90*/  IMAD.U32 R6, RZ, RZ, UR4 ;  /* 0x00000004ff067e24 */ /* 0x001fe2000f8e00ff */
[----:B------:R-:W-:-:S05]  /*1cca0*/  ULDC.64 UR4, c[0x0][0x418] ;  /* 0x0001060000047ab9 */ /* 0x000fca0000000a00 */
[----:B------:R-:W2:Y:S01]  /*1ccb0*/  @P0 LDG.E R6, desc[UR42][R12.64] ;  /* 0x0000002a0c060981 */ /* 0x000ea2000c1e1900 */
[----:B------:R-:W-:-:S03]  /*1ccc0*/  UISETP.NE.U32.AND UP0, UPT, UR4, URZ, UPT ;  /* 0x0000003f0400728c */ /* 0x000fc6000bf05070 */
[----:B------:R-:W-:Y:S01]  /*1ccd0*/  ULDC UR4, c[0x0][0x424] ;  /* 0x0001090000047ab9 */ /* 0x000fe20000000800 */
[----:B------:R-:W-:-:S03]  /*1cce0*/  UISETP.NE.AND.EX UP0, UPT, UR5, URZ, UPT, UP0 ;  /* 0x0000003f0500728c */ /* 0x000fc6000bf05300 */
[----:B------:R-:W-:Y:S01]  /*1ccf0*/  ULDC UR5, c[0x0][0x2f0] ;  /* 0x0000bc0000057ab9 */ /* 0x000fe20000000800 */
[----:B------:R-:W-:-:S04]  /*1cd00*/  USEL UR4, UR4, 0x1, UP0 ;  /* 0x0000000104047887 */ /* 0x000fc80008000000 */
[----:B------:R-:W-:-:S03]  /*1cd10*/  UIMAD UR4, UR4, UR5, URZ ;  /* 0x00000005040472a4 */ /* 0x000fc6000f8e023f */
[----:B------:R-:W-:-:S03]  /*1cd20*/  ULDC UR5, c[0x0][0x348] ;  /* 0x0000d20000057ab9 */ /* 0x000fc60000000800 */
[----:B------:R-:W-:Y:S01]  /*1cd30*/  IMAD.U32 R10, RZ, RZ, UR4 ;  /* 0x00000004ff0a7e24 */ /* 0x000fe2000f8e00ff */
[----:B--2---:R0:W-:Y:S01]  /*1cd40*/  STL [R1+0x18], R6 ;  /* 0x0000180601007387 */ /* 0x0041e20000100800 */
[----:B------:R-:W-:Y:S02]  /*1cd50*/  IMAD.MOV.U32 R13, RZ, RZ, R6 ;  /* 0x000000ffff0d7224 */ /* 0x000fe400078e0006 */
[----:B0-----:R-:W-:Y:S01]  /*1cd60*/  IMAD.U32 R6, RZ, RZ, UR5 ;  /* 0x00000005ff067e24 */ /* 0x001fe2000f8e00ff */
[----:B---3--:R-:W-:Y:S06]  /*1cd70*/  @P0 BRA `(.L_x_1338) ;  /* 0x0000000000140947 */ /* 0x008fec0003800000 */
[----:B------:R-:W-:Y:S05]  /*1cd80*/  @!P3 BRA `(.L_x_1338) ;  /* 0x000000000010b947 */ /* 0x000fea0003800000 */
[----:B------:R-:W2:Y:S04]  /*1cd90*/  LDG.E R12, desc[UR42][R8.64] ;  /* 0x0000002a080c7981 */ /* 0x000ea8000c1e1900 */
[----:B------:R-:W2:Y:S02]  /*1cda0*/  LDG.E R8, desc[UR42][R8.64+0x4] ;  /* 0x0000042a08087981 */ /* 0x000ea4000c1e1900 */
[----:B--2---:R-:W-:-:S05]  /*1cdb0*/  IMAD.IADD R13, R8, 0x1, -R12 ;  /* 0x00000001080d7824 */ /* 0x004fca00078e0a0c */
[----:B------:R0:W-:Y:S02]  /*1cdc0*/  STL [R1+0x18], R13 ;  /* 0x0000180d01007387 */ /* 0x0001e40000100800 */
.L_x_1338:
[----:B-----5:R-:W-:Y:S01]  /*1cdd0*/  IMAD.IADD R8, R11, 0x1, R7 ;  /* 0x000000010b087824 */ /* 0x020fe200078e0207 */
[----:B------:R-:W-:Y:S02]  /*1cde0*/  ULDC.64 UR4, c[0x0][0xa20] ;  /* 0x0002880000047ab9 */ /* 0x000fe40000000a00 */
[----:B------:R-:W-:Y:S02]  /*1cdf0*/  ISETP.NE.U32.AND P0, PT, RZ, UR4, PT ;  /* 0x00000004ff007c0c */ /* 0x000fe4000bf05070 */
[----:B------:R1:W-:Y:S02]  /*1ce00*/  STL [R1+0x4], R8 ;  /* 0x0000040801007387 */ /* 0x0003e40000100800 */
[----:B------:R-:W-:-:S13]  /*1ce10*/  ISETP.NE.AND.EX P0, PT, RZ, UR5, PT, P0 ;  /* 0x00000005ff007c0c */ /* 0x000fda000bf05300 */
[----:B-1----:R-:W-:Y:S05]  /*1ce20*/  @!P0 BRA `(.L_x_1339) ;  /* 0x0000000000108947 */ /* 0x002fea0003800000 */
[----:B------:R-:W1:Y:S02]  /*1ce30*/  LDC.64 R4, c[0x0][0xa20] ;  /* 0x00028800ff047b82 */ /* 0x000e640000000a00 */
[----:B-1----:R-:W-:-:S05]  /*1ce40*/  IMAD.WIDE R4, R19, 0x4, R4 ;  /* 0x0000000413047825 */ /* 0x002fca00078e0204 */
[----:B------:R1:W5:Y:S01]  /*1ce50*/  LDG.E R10, desc[UR42][R4.64] ;  /* 0x0000002a040a7981 */ /* 0x000362000c1e1900 */
[----:B------:R-:W-:Y:S05]  /*1ce60*/  BRA `(.L_x_1340) ;  /* 0x0000000000107947 */ /* 0x000fea0003800000 */
.L_x_1339:
[----:B------:R-:W-:Y:S05]  /*1ce70*/  @!P1 BRA `(.L_x_1340) ;  /* 0x00000000000c9947 */ /* 0x000fea0003800000 */
[----:B------:R-:W2:Y:S04]  /*1ce80*/  LDG.E R10, desc[UR42][R4.64] ;  /* 0x0000002a040a7981 */ /* 0x000ea8000c1e1900 */
[----:B------:R-:W2:Y:S02]  /*1ce90*/  LDG.E R4, desc[UR42][R4.64+0x4] ;  /* 0x0000042a04047981 */ /* 0x000ea4000c1e1900 */
[----:B--2---:R-:W-:-:S07]  /*1cea0*/  IMAD.IADD R10, R4, 0x1, -R10 ;  /* 0x00000001040a7824 */ /* 0x004fce00078e0a0a */
.L_x_1340:
[----:B-1----:R-:W2:Y:S04]  /*1ceb0*/  @P2 LDG.E R4, desc[UR42][R2.64] ;  /* 0x0000002a02042981 */ /* 0x002ea8000c1e1900 */
[----:B------:R1:W2:Y:S01]  /*1cec0*/  @P2 LDG.E R5, desc[UR42][R2.64+0x4] ;  /* 0x0000042a02052981 */ /* 0x0002a2000c1e1900 */
[----:B------:R-:W-:Y:S02]  /*1ced0*/  IMAD R12, R17, 0xc0, RZ ;  /* 0x000000c0110c7824 */ /* 0x000fe400078e02ff */
[----:B-----5:R-:W-:Y:S02]  /*1cee0*/  IMAD.IADD R7, R10, 0x1, -R7 ;  /* 0x000000010a077824 */ /* 0x020fe400078e0a07 */
[----:B------:R-:W-:Y:S01]  /*1cef0*/  VIADD R10, R12, 0xbf ;  /* 0x000000bf0c0a7836 */ /* 0x000fe20000000000 */
[----:B------:R3:W-:Y:S01]  /*1cf00*/  STL [R1+0x14], R12 ;  /* 0x0000140c01007387 */ /* 0x0007e20000100800 */
[----:B-1----:R-:W1:Y:S02]  /*1cf10*/  LDC R2, c[0x0][0x448] ;  /* 0x00011200ff027b82 */ /* 0x002e640000000800 */
[----:B-1----:R-:W-:-:S13]  /*1cf20*/  ISETP.NE.AND P1, PT, R2, 0x1, PT ;  /* 0x000000010200780c */ /* 0x002fda0003f25270 */
[----:B------:R-:W1:Y:S08]  /*1cf30*/  @P1 LDC R3, c[0x0][0x44c] ;  /* 0x00011300ff031b82 */ /* 0x000e700000000800 */
[----:B------:R-:W4:Y:S01]  /*1cf40*/  @P1 LDC R2, c[0x0][0x450] ;  /* 0x00011400ff021b82 */ /* 0x000f220000000800 */
[----:B-1----:R-:W-:-:S05]  /*1cf50*/  @P1 IMAD.HI.U32 R3, R10, R3, RZ ;  /* 0x000000030a031227 */ /* 0x002fca00078e00ff */
[----:B----4-:R-:W-:Y:S01]  /*1cf60*/  @P1 SHF.R.U32.HI R10, RZ, R2, R3 ;  /* 0x00000002ff0a1219 */ /* 0x010fe20000011603 */
[----:B--2---:R-:W-:-:S04]  /*1cf70*/  @P2 IMAD.IADD R6, R5, 0x1, -R4 ;  /* 0x0000000105062824 */ /* 0x004fc800078e0a04 */
[----:B------:R-:W-:-:S04]  /*1cf80*/  IMAD.IADD R9, R7, 0x1, R6 ;  /* 0x0000000107097824 */ /* 0x000fc800078e0206 */
[C---:B------:R-:W-:Y:S01]  /*1cf90*/  VIADD R20, R9.reuse, 0x7f ;  /* 0x0000007f09147836 */ /* 0x040fe20000000000 */
[----:B------:R-:W-:-:S04]  /*1cfa0*/  IADD3 R8, R9, 0x1, -R13 ;  /* 0x0000000109087810 */ /* 0x000fc80007ffe80d */
[----:B------:R-:W-:Y:S01]  /*1cfb0*/  SHF.R.S32.HI R2, RZ, 0x1f, R20 ;  /* 0x0000001fff027819 */ /* 0x000fe20000011414 */
[----:B------:R-:W-:-:S03]  /*1cfc0*/  IMAD.IADD R10, R8, 0x1, R10 ;  /* 0x00000001080a7824 */ /* 0x000fc600078e020a */
[----:B------:R-:W-:Y:S02]  /*1cfd0*/  LEA.HI R20, R2, R20, RZ, 0x7 ;  /* 0x0000001402147211 */ /* 0x000fe400078f38ff */
[----:B------:R-:W1:Y:S02]  /*1cfe0*/  LDC.64 R2, c[0x0][0x9e0] ;  /* 0x00027800ff027b82 */ /* 0x000e640000000a00 */
[----:B------:R-:W-:Y:S02]  /*1cff0*/  SHF.R.S32.HI R20, RZ, 0x7, R20 ;  /* 0x00000007ff147819 */ /* 0x000fe40000011414 */
[----:B-1----:R-:W-:Y:S01]  /*1d000*/  ISETP.GE.AND P3, PT, R3, 0x1, PT ;  /* 0x000000010300780c */ /* 0x002fe20003f66270 */
[----:B------:R-:W-:-:S12]  /*1d010*/  IMAD.IADD R2, R10, 0x1, R2 ;  /* 0x000000010a027824 */ /* 0x000fd800078e0202 */
[----:B---3--:R-:W-:Y:S05]  /*1d020*/  @!P3 BRA `(.L_x_1341) ;  /* 0x000000000048b947 */ /* 0x008fea0003800000 */
        /* <DEDUP_REMOVED lines=11> */
.L_x_1343:
[----:B------:R-:W-:-:S13]  /*1d0e0*/  ISETP.NE.AND P0, PT, R3, 0x1, PT ;  /* 0x000000010300780c */ /* 0x000fda0003f05270 */
[----:B------:R-:W1:Y:S02]  /*1d0f0*/  @P0 LDC.64 R4, c[0x0][0x9e8] ;  /* 0x00027a00ff040b82 */ /* 0x000e640000000a00 */
[----:B-1----:R-:W-:-:S05]  /*1d100*/  @P0 IMAD.HI.U32 R4, R11, R4, RZ ;  /* 0x000000040b040227 */ /* 0x002fca00078e00ff */
[----:B------:R-:W-:-:S07]  /*1d110*/  @P0 SHF.R.U32.HI R11, RZ, R5, R4 ;  /* 0x00000005ff0b0219 */ /* 0x000fce0000011604 */
.L_x_1344:
[----:B------:R-:W-:Y:S05]  /*1d120*/  BSYNC B0 ;  /* 0x0000000000007941 */ /* 0x000fea0003800000 */
.L_x_1342:
[----:B------:R-:W-:-:S05]  /*1d130*/  IMAD R11, R11, R3, R3 ;  /* 0x000000030b0b7224 */ /* 0x000fca00078e0203 */
[----:B------:R-:W-:-:S07]  /*1d140*/  VIMNMX R2, R2, R11, PT ;  /* 0x0000000b02027248 */ /* 0x000fce0003fe0100 */
.L_x_1341:
[----:B------:R-:W1:Y:S01]  /*1d150*/  @P1 LDC R5, c[0x0][0x44c] ;  /* 0x00011300ff051b82 */ /* 0x000e620000000800 */
[----:B------:R-:W-:Y:S01]  /*1d160*/  IMAD.MOV.U32 R4, RZ, RZ, R12 ;  /* 0x000000ffff047224 */ /* 0x000fe200078e000c */
[----:B------:R-:W-:Y:S01]  /*1d170*/  ULDC UR4, c[0x0][0x9dc] ;  /* 0x0002770000047ab9 */ /* 0x000fe20000000800 */
[----:B------:R-:W-:-:S05]  /*1d180*/  IMAD.IADD R17, R9, 0x1, -R13 ;  /* 0x0000000109117824 */ /* 0x000fca00078e0a0d */
[----:B------:R-:W2:Y:S01]  /*1d190*/  @P1 LDC R10, c[0x0][0x450] ;  /* 0x00011400ff0a1b82 */ /* 0x000ea20000000800 */
[----:B-1----:R-:W-:-:S05]  /*1d1a0*/  @P1 IMAD.HI.U32 R5, R12, R5, RZ ;  /* 0x000000050c051227 */ /* 0x002fca00078e00ff */
        /* <DEDUP_REMOVED lines=14> */
.L_x_1347:
[----:B------:R-:W-:-:S13]  /*1d290*/  ISETP.NE.AND P0, PT, R3, 0x1, PT ;  /* 0x000000010300780c */ /* 0x000fda0003f05270 */
[----:B------:R-:W1:Y:S02]  /*1d2a0*/  @P0 LDC.64 R4, c[0x0][0x9e8] ;  /* 0x00027a00ff040b82 */ /* 0x000e640000000a00 */
[----:B-1----:R-:W-:-:S05]  /*1d2b0*/  @P0 IMAD.HI.U32 R4, R10, R4, RZ ;  /* 0x000000040a040227 */ /* 0x002fca00078e00ff */
[----:B------:R-:W-:-:S07]  /*1d2c0*/  @P0 SHF.R.U32.HI R10, RZ, R5, R4 ;  /* 0x00000005ff0a0219 */ /* 0x000fce0000011604 */
.L_x_1348:
[----:B------:R-:W-:Y:S05]  /*1d2d0*/  BSYNC B0 ;  /* 0x0000000000007941 */ /* 0x000fea0003800000 */
.L_x_1346:
[----:B------:R-:W-:-:S05]  /*1d2e0*/  IMAD R3, R10, R3, RZ ;  /* 0x000000030a037224 */ /* 0x000fca00078e02ff */
[----:B------:R-:W-:-:S07]  /*1d2f0*/  VIMNMX R9, R9, R3, !PT ;  /* 0x0000000309097248 */ /* 0x000fce0007fe0100 */
.L_x_1345:
[----:B------:R-:W-:Y:S01]  /*1d300*/  VIADD R2, R2, 0x7f ;  /* 0x0000007f02027836 */ /* 0x000fe20000000000 */
[----:B------:R-:W-:Y:S04]  /*1d310*/  BSSY B0, `(.L_x_1349) ;  /* 0x0000157000007945 */ /* 0x000fe80003800000 */
[----:B------:R-:W-:-:S04]  /*1d320*/  SHF.R.S32.HI R3, RZ, 0x1f, R2 ;  /* 0x0000001fff037819 */ /* 0x000fc80000011402 */
[----:B------:R-:W-:Y:S02]  /*1d330*/  LEA.HI R3, R3, R2, RZ, 0x7 ;  /* 0x0000000203037211 */ /* 0x000fe400078f38ff */
[----:B------:R-:W-:Y:S02]  /*1d340*/  SHF.R.S32.HI R2, RZ, 0x1f, R9 ;  /* 0x0000001fff027819 */ /* 0x000fe40000011409 */
[----:B------:R-:W-:Y:S02]  /*1d350*/  SHF.R.S32.HI R3, RZ, 0x7, R3 ;  /* 0x00000007ff037819 */ /* 0x000fe40000011403 */
[----:B------:R-:W-:Y:S02]  /*1d360*/  LEA.HI R2, R2, R9, RZ, 0x7 ;  /* 0x0000000902027211 */ /* 0x000fe400078f38ff */
[----:B------:R-:W-:Y:S02]  /*1d370*/  VIMNMX R3, R20, R3, PT ;  /* 0x0000000314037248 */ /* 0x000fe40003fe0100 */
[----:B------:R-:W-:-:S03]  /*1d380*/  SHF.R.S32.HI R2, RZ, 0x7, R2 ;  /* 0x00000007ff027819 */ /* 0x000fc60000011402 */
[----:B------:R-:W-:Y:S01]  /*1d390*/  IMAD R3, R3, 0x80, -R7 ;  /* 0x0000008003037824 */ /* 0x000fe200078e0a07 */
[----:B------:R-:W-:-:S04]  /*1d3a0*/  VIMNMX R2, RZ, R2, !PT ;  /* 0x00000002ff027248 */ /* 0x000fc80007fe0100 */
[----:B------:R-:W-:Y:S01]  /*1d3b0*/  VIMNMX R3, R3, R6, PT ;  /* 0x0000000603037248 */ /* 0x000fe20003fe0100 */
[----:B------:R-:W-:-:S05]  /*1d3c0*/  IMAD R2, R2, 0x80, -R7 ;  /* 0x0000008002027824 */ /* 0x000fca00078e0a07 */
[----:B------:R-:W-:-:S04]  /*1d3d0*/  VIMNMX R4, RZ, R2, !PT ;  /* 0x00000002ff047248 */ /* 0x000fc80007fe0100 */
[----:B------:R-:W-:Y:S02]  /*1d3e0*/  ISETP.GT.AND P0, PT, R3, R4, PT ;  /* 0x000000040300720c */ /* 0x000fe40003f04270 */
[----:B------:R-:W-:-:S11]  /*1d3f0*/  SHF.R.U32.HI R4, RZ, 0x7, R4 ;  /* 0x00000007ff047819 */ /* 0x000fd60000011604 */
[----:B------:R-:W-:-:S05]  /*1d400*/  @P0 VIADD R2, R3, 0x7f ;  /* 0x0000007f03020836 */ /* 0x000fca0000000000 */
[----:B------:R-:W-:-:S04]  /*1d410*/  @P0 SHF.R.S32.HI R3, RZ, 0x1f, R2 ;  /* 0x0000001fff030819 */ /* 0x000fc80000011402 */
[----:B------:R-:W-:Y:S01]  /*1d420*/  @P0 LEA.HI R2, R3, R2, RZ, 0x7 ;  /* 0x0000000203020211 */ /* 0x000fe200078f38ff */
[----:B------:R-:W-:-:S03]  /*1d430*/  IMAD.MOV.U32 R3, RZ, RZ, R4 ;  /* 0x000000ffff037224 */ /* 0x000fc600078e0004 */
[----:B------:R-:W-:Y:S02]  /*1d440*/  @P0 SHF.R.S32.HI R3, RZ, 0x7, R2 ;  /* 0x00000007ff030819 */ /* 0x000fe40000011402 */
[----:B------:R-:W-:Y:S02]  /*1d450*/  PLOP3.LUT P0, PT, PT, PT, PT, 0x80, 0x0 ;  /* 0x000000000000781c */ /* 0x000fe40003f0f070 */
[----:B------:R-:W-:-:S13]  /*1d460*/  ISETP.GT.AND P1, PT, R3, R4, PT ;  /* 0x000000040300720c */ /* 0x000fda0003f24270 */
        /* <DEDUP_REMOVED lines=8> */
.L_x_1504:
[----:B--2---:R-:W-:Y:S02]  /*1d4f0*/  ISETP.NE.AND P0, PT, R14, RZ, PT ;  /* 0x000000ff0e00720c */ /* 0x004fe40003f05270 */
[----:B------:R-:W-:-:S11]  /*1d500*/  PLOP3.LUT P6, PT, PT, PT, PT, 0x8, 0x0 ;  /* 0x000000000000781c */ /* 0x000fd60003fce170 */
[----:B------:R-:W-:Y:S05]  /*1d510*/  @P0 BRA `(.L_x_1352) ;  /* 0x00000000000c0947 */ /* 0x000fea0003800000 */
[----:B------:R-:W-:-:S03]  /*1d520*/  UMOV UR4, 0xffffffff ;  /* 0xffffffff00047882 */ /* 0x000fc60000000000 */
[----:B------:R-:W-:Y:S05]  /*1d530*/  BRA.DIV UR4, `(.L_x_1353) ;  /* 0x0000006204447947 */ /* 0x000fea000b800000 */
[----:B------:R-:W-:-:S13]  /*1d540*/  ELECT P6, URZ, PT ;  /* 0x00000000003f782f */ /* 0x000fda00038c0000 */
.L_x_1352:
        /* <DEDUP_REMOVED lines=9> */
.L_x_1507:
[----:B------:R-:W-:Y:S05]  /*1d5e0*/  BSYNC B1 ;  /* 0x0000000000017941 */ /* 0x000fea0003800000 */
.L_x_1354:
        /* <DEDUP_REMOVED lines=10> */
.L_x_1508:
[----:B------:R-:W-:Y:S05]  /*1d690*/  BSYNC B2 ;  /* 0x0000000000027941 */ /* 0x000fea0003800000 */
.L_x_1358:
        /* <DEDUP_REMOVED lines=9> */
.L_x_1361:
[----:B------:R-:W-:Y:S05]  /*1d730*/  BSYNC B2 ;  /* 0x0000000000027941 */ /* 0x000fea0003800000 */
.L_x_1360:
        /* <DEDUP_REMOVED lines=8> */
[----:B-1----:R-:W-:Y:S01]  /*1d7c0*/  VIADD R5, R10, 0x19c90 ;  /* 0x00019c900a057836 */ /* 0x002fe20000000000 */
[----:B------:R-:W-:Y:S01]  /*1d7d0*/  UMOV UR6, 0x0 ;  /* 0x0000000000067882 */ /* 0x000fe20000000000 */
[----:B------:R-:W-:Y:S01]  /*1d7e0*/  VIADD R11, R7, 0x13800 ;  /* 0x00013800070b7836 */ /* 0x000fe20000000000 */
[----:B------:R-:W-:-:S09]  /*1d7f0*/  UMOV UR7, 0x12f00000 ;  /* 0x12f0000000077882 */ /* 0x000fd20000000000 */
.L_x_1362:
        /* <DEDUP_REMOVED lines=16> */
.L_x_1363:
        /* <DEDUP_REMOVED lines=16> */
.L_x_1364:
        /* <DEDUP_REMOVED lines=13> */
.L_x_1509:
[----:B------:R-:W-:Y:S05]  /*1dad0*/  BSYNC B2 ;  /* 0x0000000000027941 */ /* 0x000fea0003800000 */
.L_x_1365:
        /* <DEDUP_REMOVED lines=11> */
.L_x_1368:
[----:B------:R-:W-:Y:S05]  /*1db90*/  BSYNC B2 ;  /* 0x0000000000027941 */ /* 0x000fea0003800000 */
.L_x_1367:
        /* <DEDUP_REMOVED lines=8> */
.L_x_1369:
        /* <DEDUP_REMOVED lines=15> */
.L_x_1370:
        /* <DEDUP_REMOVED lines=15> */
.L_x_1371:
        /* <DEDUP_REMOVED lines=10> */
.L_x_1357:
[----:B------:R-:W-:Y:S05]  /*1dea0*/  BSYNC B1 ;  /* 0x0000000000017941 */ /* 0x000fea0003800000 */
.L_x_1356:
        /* <DEDUP_REMOVED lines=9> */
.L_x_1388:
        /* <DEDUP_REMOVED lines=11> */
.L_x_1510:
[----:B------:R-:W-:Y:S05]  /*1dff0*/  BSYNC B2 ;  /* 0x0000000000027941 */ /* 0x000fea0003800000 */
.L_x_1374:
        /* <DEDUP_REMOVED lines=9> */
.L_x_1377:
[----:B------:R-:W-:Y:S05]  /*1e090*/  BSYNC B2 ;  /* 0x0000000000027941 */ /* 0x000fea0003800000 */
.L_x_1376:
        /* <DEDUP_REMOVED lines=11> */
.L_x_1378:
        /* <DEDUP_REMOVED lines=16> */
.L_x_1379:
        /* <DEDUP_REMOVED lines=16> */
.L_x_1380:
        /* <DEDUP_REMOVED lines=13> */
.L_x_1511:
[----:B------:R-:W-:Y:S05]  /*1e420*/  BSYNC B2 ;  /* 0x0000000000027941 */ /* 0x000fea0003800000 */
.L_x_1381:
        /* <DEDUP_REMOVED lines=11> */
.L_x_1384:
[----:B------:R-:W-:Y:S05]  /*1e4e0*/  BSYNC B2 ;  /* 0x0000000000027941 */ /* 0x000fea0003800000 */
.L_x_1383:
        /* <DEDUP_REMOVED lines=8> */
.L_x_1385:
        /* <DEDUP_REMOVED lines=15> */
.L_x_1386:
        /* <DEDUP_REMOVED lines=15> */
.L_x_1387:
        /* <DEDUP_REMOVED lines=10> */
.L_x_1373:
[----:B------:R-:W-:Y:S05]  /*1e7f0*/  BSYNC B1 ;  /* 0x0000000000017941 */ /* 0x000fea0003800000 */
.L_x_1372:
[C---:B------:R-:W-:Y:S01]  /*1e800*/  ISETP.GT.AND P2, PT, R10.reuse, R4, PT ;  /* 0x000000040a00720c */ /* 0x040fe20003f44270 */
[----:B------:R-:W-:Y:S02]  /*1e810*/  VIADD R25, R25, 0x1 ;  /* 0x0000000119197836 */ /* 0x000fe40000000000 */
[----:B------:R-:W-:-:S03]  /*1e820*/  VIADD R10, R10, 0xffffffff ;  /* 0xffffffff0a0a7836 */ /* 0x000fc60000000000 */
[----:B------:R-:W-:-:S04]  /*1e830*/  ISETP.NE.AND P1, PT, R25, 0x2, PT ;  /* 0x000000021900780c */ /* 0x000fc80003f25270 */
[----:B------:R-:W-:Y:S02]  /*1e840*/  SEL R3, RZ, 0x1, P1 ;  /* 0x00000001ff037807 */ /* 0x000fe40000800000 */
[----:B------:R-:W-:Y:S02]  /*1e850*/  SEL R25, R25, RZ, P1 ;  /* 0x000000ff19197207 */ /* 0x000fe40000800000 */
[----:B------:R-:W-:Y:S01]  /*1e860*/  LOP3.LUT R27, R27, R3, RZ, 0x3c, !PT ;  /* 0x000000031b1b7212 */ /* 0x000fe200078e3cff */
[----:B------:R-:W-:Y:S06]  /*1e870*/  @P2 BRA `(.L_x_1388) ;  /* 0xfffffff400b02947 */ /* 0x000fec000383ffff */
.L_x_1350:
[----:B------:R-:W-:Y:S05]  /*1e880*/  BSYNC B0 ;  /* 0x0000000000007941 */ /* 0x000fea0003800000 */
.L_x_1349:
[----:B------:R-:W2:Y:S01]  /*1e890*/  LDL R7, [R1+0x14] ;  /* 0x0000140001077983 */ /* 0x000ea20000100800 */
[----:B------:R-:W3:Y:S01]  /*1e8a0*/  LDC R0, c[0x0][0x448] ;  /* 0x00011200ff007b82 */ /* 0x000ee20000000800 */
[----:B------:R-:W-:Y:S07]  /*1e8b0*/  @!P0 WARPSYNC.ALL ;  /* 0x0000000000008948 */ /* 0x000fee0003800000 */
[----:B------:R-:W-:Y:S01]  /*1e8c0*/  @!P0 BAR.SYNC.DEFER_BLOCKING 0xc, 0x200 ;  /* 0x0308000000008b1d */ /* 0x000fe20000010000 */
[----:B---3--:R-:W-:-:S13]  /*1e8d0*/  ISETP.NE.AND P1, PT, R0, 0x1, PT ;  /* 0x000000010000780c */ /* 0x008fda0003f25270 */
[----:B------:R-:W3:Y:S08]  /*1e8e0*/  @P1 LDC R3, c[0x0][0x44c] ;  /* 0x00011300ff031b82 */ /* 0x000ef00000000800 */
[----:B------:R-:W4:Y:S01]  /*1e8f0*/  @P1 LDC R0, c[0x0][0x450] ;  /* 0x00011400ff001b82 */ /* 0x000f220000000800 */
[----:B--2---:R-:W-:-:S04]  /*1e900*/  VIADD R2, R7, 0xbf ;  /* 0x000000bf07027836 */ /* 0x004fc80000000000 */
[----:B---3--:R-:W-:-:S05]  /*1e910*/  @P1 IMAD.HI.U32 R3, R2, R3, RZ ;  /* 0x0000000302031227 */ /* 0x008fca00078e00ff */
[----:B----4-:R-:W-:-:S05]  /*1e920*/  @P1 SHF.R.U32.HI R2, RZ, R0, R3 ;  /* 0x00000000ff021219 */ /* 0x010fca0000011603 */
[----:B------:R-:W-:Y:S02]  /*1e930*/  IMAD.IADD R8, R8, 0x1, R2 ;  /* 0x0000000108087824 */ /* 0x000fe400078e0202 */
[----:B------:R-:W2:Y:S02]  /*1e940*/  LDC.64 R2, c[0x0][0x9e0] ;  /* 0x00027800ff027b82 */ /* 0x000ea40000000a00 */
[----:B--2---:R-:W-:Y:S01]  /*1e950*/  ISETP.GE.AND P2, PT, R3, 0x1, PT ;  /* 0x000000010300780c */ /* 0x004fe20003f46270 */
[----:B------:R-:W-:-:S12]  /*1e960*/  IMAD.IADD R2, R8, 0x1, R2 ;  /* 0x0000000108027824 */ /* 0x000fd800078e0202 */
[----:B------:R-:W-:Y:S05]  /*1e970*/  @!P2 BRA `(.L_x_1389) ;  /* 0x000000000048a947 */ /* 0x000fea0003800000 */
[C---:B------:R-:W-:Y:S01]  /*1e980*/  ISETP.GT.AND P0, PT, R8.reuse, RZ, PT ;  /* 0x000000ff0800720c */ /* 0x040fe20003f04270 */
[----:B------:R-:W-:Y:S01]  /*1e990*/  BSSY B0, `(.L_x_1390) ;  /* 0x000000e000007945 */ /* 0x000fe20003800000 */
[----:B------:R-:W-:-:S11]  /*1e9a0*/  VIADD R0, R8, 0xffffffff ;  /* 0xffffffff08007836 */ /* 0x000fd60000000000 */
[----:B------:R-:W-:Y:S05]  /*1e9b0*/  @P0 BRA `(.L_x_1391) ;  /* 0x00000000001c0947 */ /* 0x000fea0003800000 */
[----:B------:R-:W-:Y:S01]  /*1e9c0*/  ISETP.NE.AND P0, PT, R3, 0x1, PT ;  /* 0x000000010300780c */ /* 0x000fe20003f05270 */
[----:B------:R-:W-:-:S12]  /*1e9d0*/  IMAD.MOV R0, RZ, RZ, -R8 ;  /* 0x000000ffff007224 */ /* 0x000fd800078e0a08 */
[----:B-1----:R-:W1:Y:S02]  /*1e9e0*/  @P0 LDC.64 R4, c[0x0][0x9e8] ;  /* 0x00027a00ff040b82 */ /* 0x002e640000000a00 */
[----:B-1----:R-:W-:-:S05]  /*1e9f0*/  @P0 IMAD.HI.U32 R4, R0, R4, RZ ;  /* 0x0000000400040227 */ /* 0x002fca00078e00ff */
[----:B------:R-:W-:-:S04]  /*1ea00*/  @P0 SHF.R.U32.HI R0, RZ, R5, R4 ;  /* 0x00000005ff000219 */ /* 0x000fc80000011604 */
[----:B------:R-:W-:Y:S01]  /*1ea10*/  LOP3.LUT R0, RZ, R0, RZ, 0x33, !PT ;  /* 0x00000000ff007212 */ /* 0x000fe200078e33ff */
[----:B------:R-:W-:Y:S06]  /*1ea20*/  BRA `(.L_x_1392) ;  /* 0x0000000000107947 */ /* 0x000fec0003800000 */
.L_x_1391:
[----:B------:R-:W-:-:S13]  /*1ea30*/  ISETP.NE.AND P0, PT, R3, 0x1, PT ;  /* 0x000000010300780c */ /* 0x000fda0003f05270 */
[----:B-1----:R-:W1:Y:S02]  /*1ea40*/  @P0 LDC.64 R4, c[0x0][0x9e8] ;  /* 0x00027a00ff040b82 */ /* 0x002e640000000a00 */
[----:B-1----:R-:W-:-:S05]  /*1ea50*/  @P0 IMAD.HI.U32 R4, R0, R4, RZ ;  /* 0x0000000400040227 */ /* 0x002fca00078e00ff */
[----:B------:R-:W-:-:S07]  /*1ea60*/  @P0 SHF.R.U32.HI R0, RZ, R5, R4 ;  /* 0x00000005ff000219 */ /* 0x000fce0000011604 */
.L_x_1392:
[----:B------:R-:W-:Y:S05]  /*1ea70*/  BSYNC B0 ;  /* 0x0000000000007941 */ /* 0x000fea0003800000 */
.L_x_1390:
[----:B------:R-:W-:-:S05]  /*1ea80*/  IMAD R0, R0, R3, R3 ;  /* 0x0000000300007224 */ /* 0x000fca00078e0203 */
[----:B------:R-:W-:-:S07]  /*1ea90*/  VIMNMX R2, R2, R0, PT ;  /* 0x0000000002027248 */ /* 0x000fce0003fe0100 */
.L_x_1389:
[----:B------:R-:W-:Y:S01]  /*1eaa0*/  VIADD R2, R2, 0x7f ;  /* 0x0000007f02027836 */ /* 0x000fe20000000000 */
[----:B------:R-:W-:Y:S01]  /*1eab0*/  ULDC UR4, c[0x0][0x9dc] ;  /* 0x0002770000047ab9 */ /* 0x000fe20000000800 */
[----:B------:R-:W-:-:S03]  /*1eac0*/  IMAD.MOV.U32 R4, RZ, RZ, R7 ;  /* 0x000000ffff047224 */ /* 0x000fc600078e0007 */
[----:B------:R-:W-:-:S04]  /*1ead0*/  SHF.R.S32.HI R0, RZ, 0x1f, R2 ;  /* 0x0000001fff007819 */ /* 0x000fc80000011402 */
[----:B------:R-:W-:Y:S02]  /*1eae0*/  LEA.HI R0, R0, R2, RZ, 0x7 ;  /* 0x0000000200007211 */ /* 0x000fe400078f38ff */
[----:B------:R-:W2:Y:S02]  /*1eaf0*/  @P1 LDC R2, c[0x0][0x44c] ;  /* 0x00011300ff021b82 */ /* 0x000ea40000000800 */
[----:B------:R-:W-:-:S04]  /*1eb00*/  SHF.R.S32.HI R0, RZ, 0x7, R0 ;  /* 0x00000007ff007819 */ /* 0x000fc80000011400 */
[----:B------:R-:W-:Y:S02]  /*1eb10*/  VIMNMX R6, R20, R0, PT ;  /* 0x0000000014067248 */ /* 0x000fe40003fe0100 */
[----:B------:R-:W3:Y:S03]  /*1eb20*/  @P1 LDC R0, c[0x0][0x450] ;  /* 0x00011400ff001b82 */ /* 0x000ee60000000800 */
[----:B------:R4:W-:Y:S01]  /*1eb30*/  STL [R1+0x28], R6 ;  /* 0x0000280601007387 */ /* 0x0009e20000100800 */
[----:B--2---:R-:W-:-:S05]  /*1eb40*/  @P1 IMAD.HI.U32 R2, R7, R2, RZ ;  /* 0x0000000207021227 */ /* 0x004fca00078e00ff */
[----:B---3--:R-:W-:-:S05]  /*1eb50*/  @P1 SHF.R.U32.HI R4, RZ, R0, R2 ;  /* 0x00000000ff041219 */ /* 0x008fca0000011602 */
[----:B------:R-:W-:-:S04]  /*1eb60*/  IMAD.IADD R2, R17, 0x1, R4 ;  /* 0x0000000111027824 */ /* 0x000fc800078e0204 */
[----:B------:R-:W-:Y:S01]  /*1eb70*/  VIADD R0, R2, -UR4 ;  /* 0x8000000402007c36 */ /* 0x000fe20008000000 */
[----:B----4-:R-:W-:Y:S06]  /*1eb80*/  @!P2 BRA `(.L_x_1393) ;  /* 0x000000000044a947 */ /* 0x010fec0003800000 */
[----:B------:R-:W-:Y:S01]  /*1eb90*/  ISETP.GT.AND P0, PT, R2, -0x1, PT ;  /* 0xffffffff0200780c */ /* 0x000fe20003f04270 */
[----:B------:R-:W-:-:S12]  /*1eba0*/  BSSY B0, `(.L_x_1394) ;  /* 0x000000d000007945 */ /* 0x000fd80003800000 */
[----:B------:R-:W-:Y:S05]  /*1ebb0*/  @P0 BRA `(.L_x_1395) ;  /* 0x00000000001c0947 */ /* 0x000fea0003800000 */
[----:B------:R-:W-:Y:S02]  /*1ebc0*/  ISETP.NE.AND P0, PT, R3, 0x1, PT ;  /* 0x000000010300780c */ /* 0x000fe40003f05270 */
[----:B------:R-:W-:-:S11]  /*1ebd0*/  LOP3.LUT R2, RZ, R2, RZ, 0x33, !PT ;  /* 0x00000002ff027212 */ /* 0x000fd600078e33ff */
[----:B-1----:R-:W1:Y:S02]  /*1ebe0*/  @P0 LDC.64 R4, c[0x0][0x9e8] ;  /* 0x00027a00ff040b82 */ /* 0x002e640000000a00 */
[----:B-1----:R-:W-:-:S05]  /*1ebf0*/  @P0 IMAD.HI.U32 R4, R2, R4, RZ ;  /* 0x0000000402040227 */ /* 0x002fca00078e00ff */
[----:B------:R-:W-:-:S04]  /*1ec00*/  @P0 SHF.R.U32.HI R2, RZ, R5, R4 ;  /* 0x00000005ff020219 */ /* 0x000fc80000011604 */
[----:B------:R-:W-:Y:S01]  /*1ec10*/  LOP3.LUT R2, RZ, R2, RZ, 0x33, !PT ;  /* 0x00000002ff027212 */ /* 0x000fe200078e33ff */
[----:B------:R-:W-:Y:S06]  /*1ec20*/  BRA `(.L_x_1396) ;  /* 0x0000000000107947 */ /* 0x000fec0003800000 */
.L_x_1395:
[----:B------:R-:W-:-:S13]  /*1ec30*/  ISETP.NE.AND P0, PT, R3, 0x1, PT ;  /* 0x000000010300780c */ /* 0x000fda0003f05270 */
[----:B-1----:R-:W1:Y:S02]  /*1ec40*/  @P0 LDC.64 R4, c[0x0][0x9e8] ;  /* 0x00027a00ff040b82 */ /* 0x002e640000000a00 */
[----:B-1----:R-:W-:-:S05]  /*1ec50*/  @P0 IMAD.HI.U32 R4, R2, R4, RZ ;  /* 0x0000000402040227 */ /* 0x002fca00078e00ff */
[----:B------:R-:W-:-:S07]  /*1ec60*/  @P0 SHF.R.U32.HI R2, RZ, R5, R4 ;  /* 0x00000005ff020219 */ /* 0x000fce0000011604 */
.L_x_1396:
[----:B------:R-:W-:Y:S05]  /*1ec70*/  BSYNC B0 ;  /* 0x0000000000007941 */ /* 0x000fea0003800000 */
.L_x_1394:
[----:B------:R-:W-:-:S05]  /*1ec80*/  IMAD R3, R2, R3, RZ ;  /* 0x0000000302037224 */ /* 0x000fca00078e02ff */
[----:B------:R-:W-:-:S07]  /*1ec90*/  VIMNMX R0, R0, R3, !PT ;  /* 0x0000000300007248 */ /* 0x000fce0007fe0100 */
.L_x_1393:
[----:B------:R-:W-:-:S04]  /*1eca0*/  SHF.R.S32.HI R3, RZ, 0x1f, R0 ;  /* 0x0000001fff037819 */ /* 0x000fc80000011400 */
[----:B------:R-:W-:-:S04]  /*1ecb0*/  LEA.HI R3, R3, R0, RZ, 0x7 ;  /* 0x0000000003037211 */ /* 0x000fc800078f38ff */
[----:B------:R-:W-:-:S04]  /*1ecc0*/  SHF.R.S32.HI R3, RZ, 0x7, R3 ;  /* 0x00000007ff037819 */ /* 0x000fc80000011403 */
[----:B------:R-:W-:-:S04]  /*1ecd0*/  VIMNMX R2, RZ, R3, !PT ;  /* 0x00000003ff027248 */ /* 0x000fc80007fe0100 */
[----:B------:R-:W-:Y:S01]  /*1ece0*/  ISETP.GT.AND P0, PT, R6, R2, PT ;  /* 0x000000020600720c */ /* 0x000fe20003f04270 */
[----:B------:R2:W-:-:S12]  /*1ecf0*/  STL [R1], R2 ;  /* 0x0000000201007387 */ /* 0x0005d80000100800 */
[----:B--2---:R-:W-:Y:S05]  /*1ed00*/  @P0 BRA `(.L_x_1397) ;  /* 0x0000000000440947 */ /* 0x004fea0003800000 */
        /* <DEDUP_REMOVED lines=17> */
.L_x_1397:
        /* <DEDUP_REMOVED lines=14> */
[----:B------:R-:W-:Y:S02]  /*1ef00*/  IMAD.U32 R11, RZ, RZ, UR5 ;  /* 0x00000005ff0b7e24 */ /* 0x000fe4000f8e00ff */
[----:B------:R-:W-:Y:S02]  /*1ef10*/  IMAD.MOV.U32 R8, RZ, RZ, 0x70 ;  /* 0x00000070ff087424 */ /* 0x000fe400078e00ff */
[----:B------:R-:W-:Y:S02]  /*1ef20*/  IMAD.MOV.U32 R12, RZ, RZ, 0x1 ;  /* 0x00000001ff0c7424 */ /* 0x000fe400078e00ff */
[----:B0-----:R-:W-:-:S07]  /*1ef30*/  IMAD.MOV.U32 R13, RZ, RZ, RZ ;  /* 0x000000ffff0d7224 */ /* 0x001fce00078e00ff */
[----:B------:R-:W-:-:S07]  /*1ef40*/  LEPC R20, `(.L_x_1400) ;  /* 0x000000001014794e */ /* 0x000fce0000000000 */
[----:B--2---:R-:W-:Y:S05]  /*1ef50*/  CALL.ABS.NOINC R2 ;  /* 0x0000000002007343 */ /* 0x004fea0003c00000 */
.L_x_1400:
[----:B------:R-:W-:Y:S05]  /*1ef60*/  BSYNC B6 ;  /* 0x0000000000067941 */ /* 0x000fea0003800000 */
.L_x_1399:
        /* <DEDUP_REMOVED lines=22> */
.L_x_1402:
[----:B------:R-:W-:Y:S05]  /*1f0d0*/  BSYNC B6 ;  /* 0x0000000000067941 */ /* 0x000fea0003800000 */
.L_x_1401:
        /* <DEDUP_REMOVED lines=20> */
.L_x_1404:
[----:B------:R-:W-:Y:S05]  /*1f220*/  BSYNC B6 ;  /* 0x0000000000067941 */ /* 0x000fea0003800000 */
.L_x_1403:
        /* <DEDUP_REMOVED lines=19> */
.L_x_1406:
[----:B------:R-:W-:Y:S05]  /*1f360*/  BSYNC B6 ;  /* 0x0000000000067941 */ /* 0x000fea0003800000 */
.L_x_1405:
[----:B------:R-:W-:Y:S01]  /*1f370*/  ULDC.64 UR4, c[0x0][0x9f8] ;  /* 0x00027e0000047ab9 */ /* 0x000fe20000000a00 */
[----:B------:R-:W-:Y:S01]  /*1f380*/  IMAD.MOV.U32 R28, RZ, RZ, R19 ;  /* 0x000000ffff1c7224 */ /* 0x000fe200078e0013 */
[----:B------:R-:W-:-:S04]  /*1f390*/  ISETP.NE.U32.AND P0, PT, RZ, UR4, PT ;  /* 0x00000004ff007c0c */ /* 0x000fc8000bf05070 */
[----:B------:R-:W-:Y:S01]  /*1f3a0*/  ISETP.NE.AND.EX P0, PT, RZ, UR5, PT, P0 ;  /* 0x00000005ff007c0c */ /* 0x000fe2000bf05300 */
[----:B------:R-:W-:-:S12]  /*1f3b0*/  ULDC.64 UR4, c[0x0][0xa08] ;  /* 0x0002820000047ab9 */ /* 0x000fd80000000a00 */
[----:B------:R-:W2:Y:S02]  /*1f3c0*/  @P0 LDC.64 R2, c[0x0][0x9f8] ;  /* 0x00027e00ff020b82 */ /* 0x000ea40000000a00 */
[----:B--2---:R-:W-:-:S05]  /*1f3d0*/  @P0 IMAD.WIDE R2, R19, 0x4, R2 ;  /* 0x0000000413020825 */ /* 0x004fca00078e0202 */
[----:B------:R2:W3:Y:S02]  /*1f3e0*/  @P0 LDG.E R28, desc[UR42][R2.64] ;  /* 0x0000002a021c0981 */ /* 0x0004e4000c1e1900 */
[----:B--2---:R-:W2:Y:S02]  /*1f3f0*/  LDC.64 R2, c[0x0][0x418] ;  /* 0x00010600ff027b82 */ /* 0x004ea40000000a00 */
[----:B--2---:R-:W-:Y:S01]  /*1f400*/  LOP3.LUT P0, RZ, R2, UR4, RZ, 0xfc, !PT ;  /* 0x0000000402ff7c12 */ /* 0x004fe2000f80fcff */
[----:B------:R-:W-:-:S03]  /*1f410*/  UMOV UR4, 0xffffffff ;  /* 0xffffffff00047882 */ /* 0x000fc60000000000 */
[----:B------:R-:W-:Y:S02]  /*1f420*/  LOP3.LUT P0, RZ, R3, UR5, RZ, 0xfc, P0 ;  /* 0x0000000503ff7c12 */ /* 0x000fe4000800fcff */
[----:B---3--:R-:W-:Y:S02]  /*1f430*/  SHF.R.S32.HI R29, RZ, 0x1f, R28 ;  /* 0x0000001fff1d7819 */ /* 0x008fe4000001141c */
[----:B------:R-:W-:Y:S01]  /*1f440*/  SEL R17, R28, RZ, !P0 ;  /* 0x000000ff1c117207 */ /* 0x000fe20004000000 */
[----:B------:R-:W-:Y:S08]  /*1f450*/  BRA.DIV UR4, `(.L_x_1407) ;  /* 0x0000004604007947 */ /* 0x000ff0000b800000 */
[----:B------:R-:W2:Y:S02]  /*1f460*/  S2R R0, SR_TID.X ;  /* 0x0000000000007919 */ /* 0x000ea40000002100 */
[----:B--2---:R-:W-:-:S04]  /*1f470*/  SHF.R.U32.HI R0, RZ, 0x5, R0 ;  /* 0x00000005ff007819 */ /* 0x004fc80000011600 */
[----:B------:R-:W-:-:S05]  /*1f480*/  LOP3.LUT R0, R0, 0x3, RZ, 0xc0, !PT ;  /* 0x0000000300007812 */ /* 0x000fca00078ec0ff */
[----:B------:R2:W3:Y:S02]  /*1f490*/  SHFL.IDX PT, R14, R0, RZ, 0x1f ;  /* 0x00001fff000e7589 */ /* 0x0004e400000e0000 */
.L_x_1514:
[----:B---3--:R-:W-:Y:S02]  /*1f4a0*/  ISETP.NE.AND P0, PT, R14, RZ, PT ;  /* 0x000000ff0e00720c */ /* 0x008fe40003f05270 */
[----:B------:R-:W-:Y:S02]  /*1f4b0*/  PLOP3.LUT P1, PT, PT, PT, PT, 0x8, 0x0 ;  /* 0x000000000000781c */ /* 0x000fe40003f2e170 */
[----:B------:R-:W-:-:S11]  /*1f4c0*/  LOP3.LUT R22, R22, 0xfffffffe, RZ, 0xc0, !PT ;  /* 0xfffffffe16167812 */ /* 0x000fd600078ec0ff */
[----:B------:R-:W-:Y:S01]  /*1f4d0*/  @P1 LOP3.LUT R22, R22, 0x1, RZ, 0xfc, !PT ;  /* 0x0000000116161812 */ /* 0x000fe200078efcff */
[----:B------:R-:W-:Y:S06]  /*1f4e0*/  @P0 BRA `(.L_x_1408) ;  /* 0x0000000400a00947 */ /* 0x000fec0003800000 */
[----:B------:R-:W-:-:S03]  /*1f4f0*/  UMOV UR4, 0xffffffff ;  /* 0xffffffff00047882 */ /* 0x000fc60000000000 */
[----:B------:R-:W-:Y:S05]  /*1f500*/  BRA.DIV UR4, `(.L_x_1409) ;  /* 0x0000004604087947 */ /* 0x000fea000b800000 */
[----:B------:R-:W-:-:S13]  /*1f510*/  ELECT P6, URZ, PT ;  /* 0x00000000003f782f */ /* 0x000fda00038c0000 */
.L_x_1517:
[----:B------:R-:W-:Y:S05]  /*1f520*/  @!P6 BRA `(.L_x_1408) ;  /* 0x000000040090e947 */ /* 0x000fea0003800000 */
[----:B--2---:R-:W2:Y:S01]  /*1f530*/  LDL R0, [R1+0x28] ;  /* 0x0000280001007983 */ /* 0x004ea20000100800 */
[----:B------:R-:W-:-:S04]  /*1f540*/  ISETP.NE.U32.AND P0, PT, R2, RZ, PT ;  /* 0x000000ff0200720c */ /* 0x000fc80003f05070 */
[----:B------:R-:W-:Y:S01]  /*1f550*/  ISETP.NE.AND.EX P0, PT, R3, RZ, PT, P0 ;  /* 0x000000ff0300720c */ /* 0x000fe20003f05300 */
[----:B--2---:R-:W-:-:S12]  /*1f560*/  VIADD R0, R0, 0xffffffff ;  /* 0xffffffff00007836 */ /* 0x004fd80000000000 */
[----:B------:R-:W-:Y:S05]  /*1f570*/  @!P0 BRA `(.L_x_1410) ;  /* 0x0000000000448947 */ /* 0x000fea0003800000 */
[----:B------:R-:W2:Y:S01]  /*1f580*/  LDC R7, c[0x0][0x43c] ;  /* 0x00010f00ff077b82 */ /* 0x000ea20000000800 */
[----:B------:R-:W-:Y:S01]  /*1f590*/  ULDC.64 UR4, c[0x0][0x428] ;  /* 0x00010a0000047ab9 */ /* 0x000fe20000000a00 */
[----:B--2---:R-:W-:-:S13]  /*1f5a0*/  ISETP.NE.AND P0, PT, R7, 0x1, PT ;  /* 0x000000010700780c */ /* 0x004fda0003f05270 */
        /* <DEDUP_REMOVED lines=14> */
.L_x_1410:
[----:B------:R-:W-:Y:S01]  /*1f690*/  IMAD R4, R24, 0x8, R23 ;  /* 0x0000000818047824 */ /* 0x000fe200078e0217 */
[----:B--2---:R-:W-:Y:S01]  /*1f6a0*/  SHF.L.U32 R3, R26, 0x1f, RZ ;  /* 0x0000001f1a037819 */ /* 0x004fe200000006ff */
[----:B------:R-:W2:Y:S03]  /*1f6b0*/  S2R R2, SR_TID.X ;  /* 0x0000000000027919 */ /* 0x000ea60000002100 */
[----:B------:R-:W3:Y:S01]  /*1f6c0*/  SYNCS.PHASECHK.TRANS64.TRYWAIT P0, [R4+URZ+0x19c80], R3 ;  /* 0x019c8003040075a7 */ /* 0x000ee2000800017f */
[----:B--2---:R-:W-:-:S04]  /*1f6d0*/  LOP3.LUT R2, R2, 0x7f, RZ, 0xc0, !PT ;  /* 0x0000007f02027812 */ /* 0x004fc800078ec0ff */
[----:B------:R-:W-:Y:S01]  /*1f6e0*/  ISETP.NE.AND P1, PT, R2, RZ, PT ;  /* 0x000000ff0200720c */ /* 0x000fe20003f25270 */
[----:B---3--:R-:W-:-:S12]  /*1f6f0*/  @!P0 BRA `(.L_x_1411) ;  /* 0x0000004000ac8947 */ /* 0x008fd80003800000 */
.L_x_1518:
        /* <DEDUP_REMOVED lines=8> */
.L_x_1412:
[----:B-1----:R-:W3:Y:S01]  /*1f780*/  LDL R5, [R1+0x4] ;  /* 0x0000040001057983 */ /* 0x002ee20000100800 */
        /* <DEDUP_REMOVED lines=15> */
[----:B---3--:R-:W-:-:S05]  /*1f880*/  IMAD R0, R0, 0x80, R5 ;  /* 0x0000008000007824 */ /* 0x008fca00078e0205 */
        /* <DEDUP_REMOVED lines=9> */
[----:B------:R-:W3:Y:S02]  /*1f920*/  SYNCS.PHASECHK.TRANS64.TRYWAIT P0, [R4+URZ+0x19c40], R3 ;  /* 0x019c4003040075a7 */ /* 0x000ee4000800017f */
[----:B-1-3--:R-:W-:Y:S05]  /*1f930*/  @!P0 BRA `(.L_x_1413) ;  /* 0x0000004000308947 */ /* 0x00afea0003800000 */
.L_x_1519:
        /* <DEDUP_REMOVED lines=8> */
.L_x_1414:
        /* <DEDUP_REMOVED lines=19> */
[----:B---3--:R-:W-:Y:S01]  /*1faf0*/  UMOV UR8, UR14 ;  /* 0x0000000e00087c82 */ /* 0x008fe20008000000 */
[----:B------:R-:W-:Y:S01]  /*1fb00*/  UMOV UR10, UR16 ;  /* 0x00000010000a7c82 */ /* 0x000fe20008000000 */
[----:B------:R-:W-:Y:S01]  /*1fb10*/  UMOV UR14, 0x40 ;  /* 0x00000040000e7882 */ /* 0x000fe20000000000 */
[----:B------:R3:W-:Y:S02]  /*1fb20*/  UTMALDG.4D [UR8], [UR4], desc[UR6] ;  /* 0x00000608040075b4 */ /* 0x0007e40008019000 */
[----:B---3--:R-:W-:Y:S01]  /*1fb30*/  UMOV UR8, UR15 ;  /* 0x0000000f00087c82 */ /* 0x008fe20008000000 */
[----:B------:R-:W-:Y:S02]  /*1fb40*/  UMOV UR10, UR14 ;  /* 0x0000000e000a7c82 */ /* 0x000fe40008000000 */
[----:B------:R3:W-:Y:S02]  /*1fb50*/  UTMALDG.4D [UR8], [UR4], desc[UR6] ;  /* 0x00000608040075b4 */ /* 0x0007e40008019000 */
[----:B---3--:R-:W-:Y:S01]  /*1fb60*/  NOP ;  /* 0x0000000000007918 */ /* 0x008fe20000000000 */
.L_x_1408:
[----:B-12---:R-:W2:Y:S01]  /*1fb70*/  LDL.LU R3, [R1+0x20] ;  /* 0x0000200001037983 */ /* 0x006ea20000300800 */
[----:B------:R-:W-:Y:S05]  /*1fb80*/  WARPSYNC.ALL ;  /* 0x0000000000007948 */ /* 0x000fea0003800000 */
[----:B------:R-:W-:Y:S01]  /*1fb90*/  ULDC.64 UR4, c[0x0][0x298] ;  /* 0x0000a60000047ab9 */ /* 0x000fe20000000a00 */
[----:B------:R-:W-:Y:S01]  /*1fba0*/  VIADD R0, R23, 0xf000 ;  /* 0x0000f00017007836 */ /* 0x000fe20000000000 */
[----:B------:R-:W-:Y:S01]  /*1fbb0*/  ULDC.64 UR6, c[0x0][0xa00] ;  /* 0x0002800000067ab9 */ /* 0x000fe20000000a00 */
[----:B------:R-:W-:Y:S01]  /*1fbc0*/  BSSY B6, `(.L_x_1415) ;  /* 0x0000024000067945 */ /* 0x000fe20003800000 */
[----:B------:R-:W-:Y:S01]  /*1fbd0*/  BAR.SYNC.DEFER_BLOCKING 0x8, 0x200 ;  /* 0x0208000000007b1d */ /* 0x000fe20000010000 */
[----:B------:R-:W-:-:S02]  /*1fbe0*/  ISETP.NE.U32.AND P0, PT, RZ, UR6, PT ;  /* 0x00000006ff007c0c */ /* 0x000fc4000bf05070 */
[----:B------:R-:W-:Y:S02]  /*1fbf0*/  LOP3.LUT P1, RZ, R0, 0x9f, RZ, 0xc0, !PT ;  /* 0x0000009f00ff7812 */ /* 0x000fe4000782c0ff */
[----:B------:R-:W-:Y:S02]  /*1fc00*/  ISETP.NE.AND.EX P0, PT, RZ, UR7, PT, P0 ;  /* 0x00000007ff007c0c */ /* 0x000fe4000bf05300 */
[----:B--2---:R-:W-:Y:S01]  /*1fc10*/  SHF.R.S32.HI R2, RZ, 0x1f, R3 ;  /* 0x0000001fff027819 */ /* 0x004fe20000011403 */
[----:B------:R-:W-:-:S04]  /*1fc20*/  IMAD.WIDE.U32 R4, R3, UR4, RZ ;  /* 0x0000000403047c25 */ /* 0x000fc8000f8e00ff */
[----:B------:R-:W-:Y:S01]  /*1fc30*/  IMAD R2, R2, UR4, RZ ;  /* 0x0000000402027c24 */ /* 0x000fe2000f8e02ff */
[----:B------:R-:W-:Y:S03]  /*1fc40*/  STL.64 [R1+0x20], R4 ;  /* 0x0000200401007387 */ /* 0x000fe60000100a00 */
[----:B------:R-:W-:Y:S01]  /*1fc50*/  IMAD R0, R3, UR5, R2 ;  /* 0x0000000503007c24 */ /* 0x000fe2000f8e0202 */
[----:B------:R-:W-:-:S03]  /*1fc60*/  SHF.R.S32.HI R2, RZ, 0x1f, R19 ;  /* 0x0000001fff027819 */ /* 0x000fc60000011413 */
[----:B------:R-:W-:Y:S01]  /*1fc70*/  IMAD.IADD R0, R5, 0x1, R0 ;  /* 0x0000000105007824 */ /* 0x000fe200078e0200 */
[----:B------:R-:W-:Y:S02]  /*1fc80*/  SEL R3, R2, RZ, !P0 ;  /* 0x000000ff02037207 */ /* 0x000fe40004000000 */
[----:B------:R-:W-:Y:S02]  /*1fc90*/  SHF.R.S32.HI R2, RZ, 0x1f, R18 ;  /* 0x0000001fff027819 */ /* 0x000fe40000011412 */
[----:B------:R1:W-:Y:S04]  /*1fca0*/  STL [R1+0x38], R0 ;  /* 0x0000380001007387 */ /* 0x0003e80000100800 */
[----:B------:R2:W-:Y:S01]  /*1fcb0*/  STL [R1+0x40], R3 ;  /* 0x0000400301007387 */ /* 0x0005e20000100800 */
[----:B-1----:R-:W-:-:S05]  /*1fcc0*/  SEL R0, R19, RZ, !P0 ;  /* 0x000000ff13007207 */ /* 0x002fca0004000000 */
[----:B------:R2:W-:Y:S04]  /*1fcd0*/  STL [R1+0x2c], R0 ;  /* 0x00002c0001007387 */ /* 0x0005e80000100800 */
[----:B------:R2:W-:Y:S01]  /*1fce0*/  STL [R1+0x3c], R2 ;  /* 0x00003c0201007387 */ /* 0x0005e20000100800 */
[----:B------:R-:W-:Y:S05]  /*1fcf0*/  @!P1 BRA `(.L_x_1416) ;  /* 0x0000000000409947 */ /* 0x000fea0003800000 */
[----:B--2---:R-:W-:Y:S01]  /*1fd00*/  MOV R2, 0x0 ;  /* 0x0000000000027802 */ /* 0x004fe20000000f00 */
        /* <DEDUP_REMOVED lines=14> */
[----:B-1----:R-:W-:Y:S05]  /*1fdf0*/  CALL.ABS.NOINC R2 ;  /* 0x0000000002007343 */ /* 0x002fea0003c00000 */
.L_x_1416:
[----:B------:R-:W-:Y:S05]  /*1fe00*/  BSYNC B6 ;  /* 0x0000000000067941 */ /* 0x000fea0003800000 */
.L_x_1415:
[----:B--2---:R-:W2:Y:S01]  /*1fe10*/  LDL.LU R0, [R1+0x38] ;  /* 0x0000380001007983 */ /* 0x004ea20000300800 */
[----:B------:R-:W1:Y:S01]  /*1fe20*/  LDC R9, c[0x0][0x448] ;  /* 0x00011200ff097b82 */ /* 0x000e620000000800 */
[----:B------:R-:W-:Y:S01]  /*1fe30*/  ULDC.64 UR4, c[0x0][0x2d8] ;  /* 0x0000b60000047ab9 */ /* 0x000fe20000000a00 */
[----:B------:R-:W-:Y:S01]  /*1fe40*/  ULDC.64 UR6, c[0x0][0x2c8] ;  /* 0x0000b20000067ab9 */ /* 0x000fe20000000a00 */
[----:B------:R-:W2:Y:S01]  /*1fe50*/  LDL.LU.64 R2, [R1+0x20] ;  /* 0x0000200001027983 */ /* 0x000ea20000300a00 */
[----:B------:R-:W-:-:S03]  /*1fe60*/  ULDC.64 UR8, c[0x0][0x280] ;  /* 0x0000a00000087ab9 */ /* 0x000fc60000000a00 */
[----:B------:R-:W3:Y:S04]  /*1fe70*/  LDL.LU R20, [R1+0x3c] ;  /* 0x00003c0001147983 */ /* 0x000ee80000300800 */
[----:B------:R-:W4:Y:S04]  /*1fe80*/  LDL.LU R21, [R1+0x40] ;  /* 0x0000400001157983 */ /* 0x000f280000300800 */
[----:B------:R-:W4:Y:S04]  /*1fe90*/  LDL.LU R4, [R1+0x2c] ;  /* 0x00002c0001047983 */ /* 0x000f280000300800 */
[----:B------:R-:W4:Y:S01]  /*1fea0*/  LDL R12, [R1+0x14] ;  /* 0x00001400010c7983 */ /* 0x000f220000100800 */
[----:B-1----:R-:W-:-:S13]  /*1feb0*/  ISETP.NE.AND P1, PT, R9, 0x1, PT ;  /* 0x000000010900780c */ /* 0x002fda0003f25270 */
[----:B------:R-:W1:Y:S01]  /*1fec0*/  @P1 LDC R5, c[0x0][0x450] ;  /* 0x00011400ff051b82 */ /* 0x000e620000000800 */
[----:B------:R-:W0:Y:S07]  /*1fed0*/  S2R R10, SR_TID.X ;  /* 0x00000000000a7919 */ /* 0x000e2e0000002100 */
[----:B------:R-:W1:Y:S01]  /*1fee0*/  @P1 LDC R8, c[0x0][0x450] ;  /* 0x00011400ff081b82 */ /* 0x000e620000000800 */
[----:B0-----:R-:W-:-:S05]  /*1fef0*/  IMAD.SHL.U32 R10, R10, 0x10, RZ ;  /* 0x000000100a0a7824 */ /* 0x001fca00078e00ff */
[----:B------:R-:W-:-:S04]  /*1ff00*/  LOP3.LUT R10, R10, 0x10, RZ, 0xc0, !PT ;  /* 0x000000100a0a7812 */ /* 0x000fc800078ec0ff */
[C---:B------:R-:W-:Y:S02]  /*1ff10*/  LOP3.LUT R11, R10.reuse, 0x20, RZ, 0xfc, !PT ;  /* 0x000000200a0b7812 */ /* 0x040fe400078efcff */
[----:B------:R-:W-:Y:S01]  /*1ff20*/  LOP3.LUT R10, R10, 0x40, RZ, 0xfc, !PT ;  /* 0x000000400a0a7812 */ /* 0x000fe200078efcff */
[----:B--2---:R-:W-:Y:S02]  /*1ff30*/  IMAD.MOV.U32 R3, RZ, RZ, R0 ;  /* 0x000000ffff037224 */ /* 0x004fe400078e0000 */
[----:B---3--:R-:W-:Y:S02]  /*1ff40*/  IMAD R0, R20, UR4, RZ ;  /* 0x0000000414007c24 */ /* 0x008fe4000f8e02ff */
[C---:B------:R-:W-:Y:S01]  /*1ff50*/  IMAD.WIDE.U32 R2, R18.reuse, UR4, R2 ;  /* 0x0000000412027c25 */ /* 0x040fe2000f8e0002 */
[----:B------:R-:W0:Y:S03]  /*1ff60*/  S2R R20, SR_TID.X ;  /* 0x0000000000147919 */ /* 0x000e260000002100 */
[----:B------:R-:W-:Y:S01]  /*1ff70*/  IMAD R0, R18, UR5, R0 ;  /* 0x0000000512007c24 */ /* 0x000fe2000f8e0200 */
[----:B------:R-:W-:-:S03]  /*1ff80*/  ULDC.64 UR4, c[0x0][0x2e0] ;  /* 0x0000b80000047ab9 */ /* 0x000fc60000000a00 */
[----:B------:R-:W-:Y:S02]  /*1ff90*/  IMAD.IADD R3, R3, 0x1, R0 ;  /* 0x0000000103037824 */ /* 0x000fe400078e0200 */
[----:B----4-:R-:W-:Y:S02]  /*1ffa0*/  IMAD R0, R21, UR4, RZ ;  /* 0x0000000415007c24 */ /* 0x010fe4000f8e02ff */
[----:B------:R-:W2:Y:S01]  /*1ffb0*/  S2R R21, SR_TID.X ;  /* 0x0000000000157919 */ /* 0x000ea20000002100 */
[----:B------:R-:W-:-:S04]  /*1ffc0*/  IMAD.WIDE.U32 R2, R4, UR4, R2 ;  /* 0x0000000404027c25 */ /* 0x000fc8000f8e0002 */
[----:B------:R-:W-:Y:S01]  /*1ffd0*/  IMAD R0, R4, UR5, R0 ;  /* 0x0000000504007c24 */ /* 0x000fe2000f8e0200 */
[----:B------:R-:W-:Y:S01]  /*1ffe0*/  ULDC.64 UR4, c[0x0][0x2d0] ;  /* 0x0000b40000047ab9 */ /* 0x000fe20000000a00 */
[----:B------:R-:W3:Y:S02]  /*1fff0*/  @P1 LDC R4, c[0x0][0x44c] ;  /* 0x00011300ff041b82 */ /* 0x000ee40000000800 */
[----:B------:R-:W-:Y:S01]  /*20000*/  IMAD.IADD R3, R3, 0x1, R0 ;  /* 0x0000000103037824 */ /* 0x000fe200078e0200 */
[----:B0-----:R-:W-:-:S04]  /*20010*/  LOP3.LUT R20, R20, 0x7f, RZ, 0xc0, !PT ;  /* 0x0000007f14147812 */ /* 0x001fc800078ec0ff */
[----:B------:R-:W-:Y:S01]  /*20020*/  SHF.R.U32.HI R20, RZ, 0x1, R20 ;  /* 0x00000001ff147819 */ /* 0x000fe20000011614 */
[----:B--2---:R-:W-:-:S05]  /*20030*/  IMAD.SHL.U32 R6, R21, 0x40, RZ ;  /* 0x0000004015067824 */ /* 0x004fca00078e00ff */
[----:B------:R-:W-:-:S05]  /*20040*/  LOP3.LUT R6, R20, 0x40, R6, 0xf8, !PT ;  /* 0x0000004014067812 */ /* 0x000fca00078ef806 */
[----:B------:R-:W-:-:S04]  /*20050*/  IMAD.IADD R0, R6, 0x1, R12 ;  /* 0x0000000106007824 */ /* 0x000fc800078e020c */
[----:B---3--:R-:W-:-:S04]  /*20060*/  @P1 IMAD.HI.U32 R6, R0, R4, RZ ;  /* 0x0000000400061227 */ /* 0x008fc800078e00ff */
        /* <DEDUP_REMOVED lines=16> */
[----:B------:R-:W-:-:S04]  /*20170*/  VIADD R0, R0, 0x80 ;  /* 0x0000008000007836 */ /* 0x000fc80000000000 */
[----:B------:R-:W-:Y:S02]  /*20180*/  IMAD.MOV.U32 R4, RZ, RZ, R0 ;  /* 0x000000ffff047224 */ /* 0x000fe400078e0000 */
[----:B0-----:R-:W-:-:S05]  /*20190*/  @P1 IMAD.HI.U32 R7, R0, R7, RZ ;  /* 0x0000000700071227 */ /* 0x001fca00078e00ff */
[----:B------:R-:W-:-:S05]  /*201a0*/  @P1 SHF.R.U32.HI R4, RZ, R8, R7 ;  /* 0x00000008ff041219 */ /* 0x000fca0000011607 */
[----:B------:R-:W-:-:S04]  /*201b0*/  IMAD.MOV R7, RZ, RZ, -R4 ;  /* 0x000000ffff077224 */ /* 0x000fc800078e0a04 */
[----:B------:R-:W-:Y:S01]  /*201c0*/  IMAD R0, R9, R7, R0 ;  /* 0x0000000709007224 */ /* 0x000fe200078e0200 */
[----:B------:R-:W-:Y:S01]  /*201d0*/  SHF.R.S32.HI R7, RZ, 0x1f, R4 ;  /* 0x0000001fff077819 */ /* 0x000fe20000011404 */
[----:B------:R-:W-:-:S04]  /*201e0*/  IMAD.WIDE.U32 R2, R4, UR4, R2 ;  /* 0x0000000404027c25 */ /* 0x000fc8000f8e0002 */
[----:B------:R-:W-:Y:S01]  /*201f0*/  IMAD R7, R7, UR4, RZ ;  /* 0x0000000407077c24 */ /* 0x000fe2000f8e02ff */
[----:B------:R-:W-:Y:S02]  /*20200*/  ULDC UR4, c[0x0][0x2b8] ;  /* 0x0000ae0000047ab9 */ /* 0x000fe40000000800 */
[----:B------:R-:W-:Y:S02]  /*20210*/  ISETP.GE.AND P0, PT, R10, UR4, PT ;  /* 0x000000040a007c0c */ /* 0x000fe4000bf06270 */
[----:B------:R0:W5:Y:S01]  /*20220*/  LDL R10, [R1+0x1c] ;  /* 0x00001c00010a7983 */ /* 0x0001620000100800 */
[----:B------:R-:W-:Y:S01]  /*20230*/  IMAD R7, R4, UR5, R7 ;  /* 0x0000000504077c24 */ /* 0x000fe2000f8e0207 */
[----:B------:R-:W-:Y:S01]  /*20240*/  SHF.R.S32.HI R4, RZ, 0x1f, R0 ;  /* 0x0000001fff047819 */ /* 0x000fe20000011400 */
[----:B------:R-:W-:Y:S02]  /*20250*/  IMAD.SHL.U32 R20, R21, 0x10, RZ ;  /* 0x0000001015147824 */ /* 0x000fe400078e00ff */
[----:B------:R-:W-:-:S02]  /*20260*/  IMAD.IADD R3, R3, 0x1, R7 ;  /* 0x0000000103037824 */ /* 0x000fc400078e0207 */
[----:B------:R-:W-:Y:S02]  /*20270*/  IMAD R4, R4, UR6, RZ ;  /* 0x0000000604047c24 */ /* 0x000fe4000f8e02ff */
[----:B------:R-:W-:Y:S01]  /*20280*/  IMAD.WIDE.U32 R2, R0, UR6, R2 ;  /* 0x0000000600027c25 */ /* 0x000fe2000f8e0002 */
[----:B------:R-:W-:-:S03]  /*20290*/  LOP3.LUT R20, R20, 0x10, RZ, 0xc0, !PT ;  /* 0x0000001014147812 */ /* 0x000fc600078ec0ff */
[----:B------:R-:W-:Y:S01]  /*202a0*/  IMAD R4, R0, UR7, R4 ;  /* 0x0000000700047c24 */ /* 0x000fe2000f8e0204 */
[----:B------:R-:W-:Y:S02]  /*202b0*/  IADD3 R8, P3, R2, UR8, RZ ;  /* 0x0000000802087c10 */ /* 0x000fe4000ff7e0ff */
[----:B------:R-:W-:Y:S02]  /*202c0*/  ISETP.GE.AND P2, PT, R20, UR4, PT ;  /* 0x0000000414007c0c */ /* 0x000fe4000bf46270 */
[----:B------:R-:W-:Y:S01]  /*202d0*/  ISETP.GE.AND P1, PT, R11, UR4, PT ;  /* 0x000000040b007c0c */ /* 0x000fe2000bf26270 */
[----:B------:R-:W-:Y:S01]  /*202e0*/  UMOV UR4, 0xffffffff ;  /* 0xffffffff00047882 */ /* 0x000fe20000000000 */
[----:B------:R-:W-:Y:S02]  /*202f0*/  LOP3.LUT R21, R21, 0x7f, RZ, 0xc0, !PT ;  /* 0x0000007f15157812 */ /* 0x000fe400078ec0ff */
[----:B------:R-:W-:Y:S02]  /*20300*/  IADD3.X R7, R3, UR9, R4, P3, !PT ;  /* 0x0000000903077c10 */ /* 0x000fe40009ffe404 */
[----:B------:R-:W-:Y:S01]  /*20310*/  SHF.R.U32.HI R21, RZ, 0x1, R21 ;  /* 0x00000001ff157819 */ /* 0x000fe20000011615 */
[----:B0-----:R-:W-:Y:S06]  /*20320*/  BRA.DIV UR4, `(.L_x_1417) ;  /* 0x0000003604c87947 */ /* 0x001fec000b800000 */
[----:B------:R-:W2:Y:S04]  /*20330*/  LDL.LU R12, [R1+0x18] ;  /* 0x00001800010c7983 */ /* 0x000ea80000300800 */
[----:B------:R-:W3:Y:S04]  /*20340*/  LDL.LU R11, [R1+0x14] ;  /* 0x00001400010b7983 */ /* 0x000ee80000300800 */
[----:B------:R-:W0:Y:S04]  /*20350*/  SHFL.IDX PT, R3, R6, RZ, 0x1e1f ;  /* 0x001e1fff06037589 */ /* 0x000e2800000e0000 */
[----:B------:R-:W1:Y:S04]  /*20360*/  SHFL.IDX PT, R2, R5, RZ, 0x1e1f ;  /* 0x001e1fff05027589 */ /* 0x000e6800000e0000 */
[----:B------:R-:W4:Y:S04]  /*20370*/  SHFL.IDX PT, R6, R6, 0x1, 0x1e1f ;  /* 0x003e1f0006067f89 */ /* 0x000f2800000e0000 */
[----:B------:R-:W4:Y:S01]  /*20380*/  SHFL.IDX PT, R5, R5, 0x1, 0x1e1f ;  /* 0x003e1f0005057f89 */ /* 0x000f2200000e0000 */
[----:B--2---:R-:W-:-:S02]  /*20390*/  IMAD R0, R12, R9, RZ ;  /* 0x000000090c007224 */ /* 0x004fc400078e02ff */
[----:B---3--:R-:W-:-:S05]  /*203a0*/  IMAD.IADD R4, R21, 0x1, R11 ;  /* 0x0000000115047824 */ /* 0x008fca00078e020b */
[----:B------:R-:W-:-:S13]  /*203b0*/  ISETP.GE.AND P4, PT, R4, R0, PT ;  /* 0x000000000400720c */ /* 0x000fda0003f86270 */
[----:B0-----:R-:W-:-:S05]  /*203c0*/  @!P4 IADD3 R3, P3, R20, R3, RZ ;  /* 0x000000031403c210 */ /* 0x001fca0007f7e0ff */
[----:B-1----:R-:W-:-:S05]  /*203d0*/  @!P4 IMAD.X R2, RZ, RZ, R2, P3 ;  /* 0x000000ffff02c224 */ /* 0x002fca00018e0602 */
        /* <DEDUP_REMOVED lines=8> */
[----:B----4-:R-:W-:-:S05]  /*20460*/  @!P4 IADD3 R2, P3, R20, R6, RZ ;  /* 0x000000061402c210 */ /* 0x010fca0007f7e0ff */
[----:B------:R-:W-:-:S05]  /*20470*/  @!P4 IMAD.X R3, RZ, RZ, R5, P3 ;  /* 0x000000ffff03c224 */ /* 0x000fca00018e0605 */
[----:B------:R-:W-:Y:S04]  /*20480*/  @!P4 LDGSTS.E.BYPASS.LTC128B.128 [R10+0xf800], desc[UR42][R2.64], !P2 ;  /* 0x0f800000020acfae */ /* 0x000fe8000d101d6a */
[----:B------:R-:W-:Y:S04]  /*20490*/  @!P4 LDGSTS.E.BYPASS.LTC128B.128 [R10+0x11000], desc[UR42][R2.64+0x20], !P1 ;  /* 0x11000020020acfae */ /* 0x000fe8000c901d6a */
[----:B------:R0:W-:Y:S04]  /*204a0*/  @!P4 LDGSTS.E.BYPASS.LTC128B.128 [R10+0x12800], desc[UR42][R2.64+0x40], !P0 ;  /* 0x12800040020acfae */ /* 0x0001e8000c101d6a */
[----:B0-----:R0:W1:Y:S04]  /*204b0*/  SHFL.IDX PT, R3, R7, RZ, 0x1e1f ;  /* 0x001e1fff07037589 */ /* 0x00106800000e0000 */
[----:B------:R0:W2:Y:S02]  /*204c0*/  SHFL.IDX PT, R2, R8, RZ, 0x1e1f ;  /* 0x001e1fff08027589 */ /* 0x0000a400000e0000 */
.L_x_1526:
        /* <DEDUP_REMOVED lines=12> */
.L_x_1419:
[----:B------:R-:W-:Y:S05]  /*20590*/  BSYNC B0 ;  /* 0x0000000000007941 */ /* 0x000fea0003800000 */
.L_x_1418:
[----:B------:R-:W-:Y:S01]  /*205a0*/  NOP ;  /* 0x0000000000007918 */ /* 0x000fe20000000000 */
[----:B------:R-:W-:-:S13]  /*205b0*/  PLOP3.LUT P0, PT, PT, PT, PT, 0x80, 0x0 ;  /* 0x000000000000781c */ /* 0x000fda0003f0f070 */
.L_x_1420:
[----:B------:R-:W-:Y:S02]  /*205c0*/  PLOP3.LUT P1, PT, P1, P0, PT, 0xa2, 0x0 ;  /* 0x000000000000781c */ /* 0x000fe40000f21472 */
[----:B------:R-:W-:-:S08]  /*205d0*/  @P0 R2UR P1, UR4, R23 ;  /* 0x00000000170402ca */ /* 0x000fd00000020000 */
[----:B------:R-:W-:-:S05]  /*205e0*/  @P0 PLOP3.LUT P0, PT, P1, PT, PT, 0x80, 0x0 ;  /* 0x000000000000081c */ /* 0x000fca0000f0f070 */
[----:B------:R-:W-:Y:S01]  /*205f0*/  @!P1 SYNCS.ARRIVE.TRANS64.RED.A0T1 RZ, [UR4+0x19c00], RZ ;  /* 0x019c00ffffff99a7 */ /* 0x000fe20008200404 */
[----:B------:R-:W-:Y:S07]  /*20600*/  @!P1 ARRIVES.LDGSTSBAR.64.TRANSCNT [UR4+0x19c00] ;  /* 0x019c0000ff0099b0 */ /* 0x000fee0008000a84 */
[----:B------:R-:W-:Y:S05]  /*20610*/  @P0 BRA.U.ANY `(.L_x_1420) ;  /* 0xfffffffd00e80947 */ /* 0x000fea000393ffff */
[----:B--23--:R-:W2:Y:S02]  /*20620*/  LDL.LU R2, [R1+0x34] ;  /* 0x0000340001027983 */ /* 0x00cea40000300800 */
        /* <DEDUP_REMOVED lines=9> */
[----:B------:R-:W3:Y:S03]  /*206c0*/  SYNCS.PHASECHK.TRANS64.TRYWAIT P0, [R23+URZ+0x19c20], R0 ;  /* 0x019c2000170075a7 */ /* 0x000ee6000800017f */
[----:B--23--:R-:W-:Y:S05]  /*206d0*/  @!P0 BRA `(.L_x_1422) ;  /* 0x0000003400d48947 */ /* 0x00cfea0003800000 */
.L_x_1527:
[----:B------:R-:W-:Y:S05]  /*206e0*/  BSYNC B0 ;  /* 0x0000000000007941 */ /* 0x000fea0003800000 */
.L_x_1421:
[----:B------:R-:W3:Y:S04]  /*206f0*/  LDL.LU R2, [R1+0x28] ;  /* 0x0000280001027983 */ /* 0x000ee80000300800 */
[----:B-1----:R-:W4:Y:S01]  /*20700*/  LDL R3, [R1] ;  /* 0x0000000001037983 */ /* 0x002f220000100800 */
[----:B---3--:R-:W-:-:S05]  /*20710*/  VIADD R2, R2, 0xfffffffe ;  /* 0xfffffffe02027836 */ /* 0x008fca0000000000 */
[----:B----4-:R-:W-:-:S13]  /*20720*/  ISETP.GE.AND P0, PT, R2, R3, PT ;  /* 0x000000030200720c */ /* 0x010fda0003f06270 */
[----:B------:R-:W-:Y:S05]  /*20730*/  @!P0 BRA `(.L_x_1423) ;  /* 0x0000001000048947 */ /* 0x000fea0003800000 */
[----:B--2---:R-:W-:Y:S02]  /*20740*/  IMAD.MOV.U32 R0, RZ, RZ, R24 ;  /* 0x000000ffff007224 */ /* 0x004fe400078e0018 */
[----:B0-----:R-:W-:-:S07]  /*20750*/  IMAD.MOV.U32 R8, RZ, RZ, R26 ;  /* 0x000000ffff087224 */ /* 0x001fce00078e001a */
.L_x_1447:
        /* <DEDUP_REMOVED lines=28> */
[----:B------:R-:W-:-:S04]  /*20920*/  LEA R6, P0, R4, UR4, 0x2 ;  /* 0x0000000404067c11 */ /* 0x000fc8000f8010ff */
[----:B------:R-:W-:-:S05]  /*20930*/  LEA.HI.X R7, R4, UR5, R5, 0x2, P0 ;  /* 0x0000000504077c11 */ /* 0x000fca00080f1405 */
[----:B------:R0:W5:Y:S04]  /*20940*/  LDG.E R17, desc[UR42][R6.64] ;  /* 0x0000002a06117981 */ /* 0x000168000c1e1900 */
.L_x_1426:
        /* <DEDUP_REMOVED lines=8> */
.L_x_1528:
[----:B------:R-:W-:Y:S05]  /*209d0*/  BSYNC B1 ;  /* 0x0000000000017941 */ /* 0x000fea0003800000 */
.L_x_1427:
        /* <DEDUP_REMOVED lines=9> */
.L_x_1430:
[----:B------:R-:W-:Y:S05]  /*20a70*/  BSYNC B1 ;  /* 0x0000000000017941 */ /* 0x000fea0003800000 */
.L_x_1429:
[----:B------:R-:W2:Y:S01]  /*20a80*/  LDL R5, [R1+0x4] ;  /* 0x0000040001057983 */ /* 0x000ea20000100800 */
[----:B------:R-:W-:Y:S01]  /*20a90*/  IMAD.MOV.U32 R12, RZ, RZ, RZ ;  /* 0x000000ffff0c7224 */ /* 0x000fe200078e00ff */
[----:B------:R-:W-:Y:S01]  /*20aa0*/  UIADD3 UR4, UP0, UR40, 0x470, URZ ;  /* 0x0000047028047890 */ /* 0x000fe2000ff1e03f */
[----:B------:R-:W-:Y:S01]  /*20ab0*/  IMAD R7, R24, 0x3000, R23 ;  /* 0x0000300018077824 */ /* 0x000fe200078e0217 */
        /* <DEDUP_REMOVED lines=8> */
.L_x_1431:
        /* <DEDUP_REMOVED lines=16> */
.L_x_1432:
        /* <DEDUP_REMOVED lines=16> */
.L_x_1433:
        /* <DEDUP_REMOVED lines=13> */
.L_x_1529:
[----:B------:R-:W-:Y:S05]  /*20e10*/  BSYNC B1 ;  /* 0x0000000000017941 */ /* 0x000fea0003800000 */
.L_x_1434:
        /* <DEDUP_REMOVED lines=11> */
.L_x_1437:
[----:B------:R-:W-:Y:S05]  /*20ed0*/  BSYNC B1 ;  /* 0x0000000000017941 */ /* 0x000fea0003800000 */
.L_x_1436:
        /* <DEDUP_REMOVED lines=8> */
.L_x_1438:
        /* <DEDUP_REMOVED lines=15> */
.L_x_1439:
        /* <DEDUP_REMOVED lines=15> */
.L_x_1440:
        /* <DEDUP_REMOVED lines=10> */
.L_x_1425:
[----:B------:R-:W-:Y:S05]  /*211e0*/  BSYNC B0 ;  /* 0x0000000000007941 */ /* 0x000fea0003800000 */
.L_x_1424:
[----:B------:R-:W-:-:S06]  /*211f0*/  UISETP.NE.AND UP0, UPT, UR36, 0x3, UPT ;  /* 0x000000032400788c */ /* 0x000fcc000bf05270 */
[----:B------:R-:W-:-:S13]  /*21200*/  PLOP3.LUT P0, PT, PT, PT, UP0, 0x80, 0x0 ;  /* 0x000000000000781c */ /* 0x000fda0003f0f008 */
[----:B------:R-:W-:Y:S05]  /*21210*/  @!P0 BRA `(.L_x_1441) ;  /* 0x0000000000048947 */ /* 0x000fea0003800000 */
[----:B------:R-:W-:Y:S01]  /*21220*/  BPT.TRAP 0x1 ;  /* 0x000000040000795c */ /* 0x000fe20000300000 */
.L_x_1441:
[----:B------:R-:W-:Y:S01]  /*21230*/  IMAD.U32 R3, RZ, RZ, UR39 ;  /* 0x00000027ff037e24 */ /* 0x000fe2000f8e00ff */
[----:B------:R-:W-:Y:S01]  /*21240*/  LOP3.LUT R4, R8, 0x1, RZ, 0x3c, !PT ;  /* 0x0000000108047812 */ /* 0x000fe200078e3cff */
[----:B------:R-:W-:Y:S03]  /*21250*/  BSSY B0, `(.L_x_1442) ;  /* 0x0000006000007945 */ /* 0x000fe60003800000 */
[----:B------:R-:W-:Y:S01]  /*21260*/  ISETP.NE.AND P1, PT, R3, 0x3, PT ;  /* 0x000000030300780c */ /* 0x000fe20003f25270 */
[----:B------:R-:W-:Y:S01]  /*21270*/  IMAD R3, R0, 0x8, R23 ;  /* 0x0000000800037824 */ /* 0x000fe200078e0217 */
[----:B------:R-:W-:-:S04]  /*21280*/  SHF.L.U32 R4, R4, 0x1f, RZ ;  /* 0x0000001f04047819 */ /* 0x000fc800000006ff */
[----:B------:R-:W0:Y:S02]  /*21290*/  SYNCS.PHASECHK.TRANS64.TRYWAIT P0, [R3+URZ+0x19c70], R4 ;  /* 0x019c7004030075a7 */ /* 0x000e24000800017f */
[----:B0-----:R-:W-:Y:S05]  /*212a0*/  @!P0 BRA `(.L_x_1443) ;  /* 0x0000002c001c8947 */ /* 0x001fea0003800000 */
.L_x_1530:
[----:B------:R-:W-:Y:S05]  /*212b0*/  BSYNC B0 ;  /* 0x0000000000007941 */ /* 0x000fea0003800000 */
.L_x_1442:
[----:B------:R-:W-:Y:S05]  /*212c0*/  @!P1 BRA `(.L_x_1444) ;  /* 0x0000000000049947 */ /* 0x000fea0003800000 */
[----:B------:R-:W-:Y:S01]  /*212d0*/  BPT.TRAP 0x1 ;  /* 0x000000040000795c */ /* 0x000fe20000300000 */
.L_x_1444:
[----:B0-----:R-:W-:Y:S01]  /*212e0*/  SHF.L.U32 R4, R8, 0x1f, RZ ;  /* 0x0000001f08047819 */ /* 0x001fe200000006ff */
[----:B------:R-:W-:-:S03]  /*212f0*/  IMAD R10, R0, 0x3000, RZ ;  /* 0x00003000000a7824 */ /* 0x000fc600078e02ff */
[----:B------:R-:W0:Y:S02]  /*21300*/  SYNCS.PHASECHK.TRANS64.TRYWAIT P0, [R3+URZ+0x19c60], R4 ;  /* 0x019c6004030075a7 */ /* 0x000e24000800017f */
[----:B0-----:R-:W-:Y:S05]  /*21310*/  @!P0 BRA `(.L_x_1445) ;  /* 0x0000002c00148947 */ /* 0x001fea0003800000 */
.L_x_1531:
        /* <DEDUP_REMOVED lines=8> */
[----:B0-----:R-:W0:Y:S02]  /*213a0*/  LDSM.16.MT88.4 R4, [R0+0x9000] ;  /* 0x009000000004783b */ /* 0x001e240000004200 */
        /* <DEDUP_REMOVED lines=44> */
.L_x_1446:
[----:B------:R-:W2:Y:S01]  /*21670*/  S2R R0, SR_TID.X ;  /* 0x0000000000007919 */ /* 0x000ea20000002100 */
[----:B-1----:R1:W-:Y:S01]  /*21680*/  SYNCS.ARRIVE.TRANS64.A1T0 RZ, [R3+URZ+0x19c50], RZ ;  /* 0x019c50ff03ff79a7 */ /* 0x0023e2000810003f */
[----:B--2---:R-:W-:Y:S02]  /*21690*/  LOP3.LUT R4, R0, 0x7f, RZ, 0xc0, !PT ;  /* 0x0000007f00047812 */ /* 0x004fe400078ec0ff */
[----:B------:R-:W2:Y:S01]  /*216a0*/  LDL R0, [R1] ;  /* 0x0000000001007983 */ /* 0x000ea20000100800 */
[----:B0-----:R-:W-:Y:S01]  /*216b0*/  IMAD.MOV.U32 R8, RZ, RZ, R26 ;  /* 0x000000ffff087224 */ /* 0x001fe200078e001a */
[----:B------:R-:W-:Y:S01]  /*216c0*/  BAR.SYNC.DEFER_BLOCKING 0x2, 0x80 ;  /* 0x0082000000007b1d */ /* 0x000fe20000010000 */
[----:B------:R-:W-:-:S13]  /*216d0*/  ISETP.NE.AND P0, PT, R4, RZ, PT ;  /* 0x000000ff0400720c */ /* 0x000fda0003f05270 */
[----:B-1----:R-:W-:-:S05]  /*216e0*/  @!P0 VIADD R3, R3, 0x19c80 ;  /* 0x00019c8003038836 */ /* 0x002fca0000000000 */
[----:B------:R-:W-:-:S04]  /*216f0*/  @!P0 PRMT R3, RZ, 0x654, R3 ;  /* 0x00000654ff038816 */ /* 0x000fc80000000003 */
[----:B------:R1:W-:Y:S01]  /*21700*/  @!P0 SYNCS.ARRIVE.TRANS64.RED.A1T0 RZ, [R3+URZ], RZ ;  /* 0x000000ff03ff89a7 */ /* 0x0003e2000810043f */
[C---:B--2---:R-:W-:Y:S01]  /*21710*/  ISETP.GT.AND P0, PT, R2.reuse, R0, PT ;  /* 0x000000000200720c */ /* 0x044fe20003f04270 */
[----:B------:R-:W-:Y:S02]  /*21720*/  VIADD R2, R2, 0xffffffff ;  /* 0xffffffff02027836 */ /* 0x000fe40000000000 */
[----:B------:R-:W-:-:S10]  /*21730*/  IMAD.MOV.U32 R0, RZ, RZ, R24 ;  /* 0x000000ffff007224 */ /* 0x000fd400078e0018 */
[----:B-1----:R-:W-:Y:S05]  /*21740*/  @P0 BRA `(.L_x_1447) ;  /* 0xfffffff000040947 */ /* 0x002fea000383ffff */
.L_x_1423:
[----:B------:R-:W1:Y:S01]  /*21750*/  S2R R3, SR_TID.X ;  /* 0x0000000000037919 */ /* 0x000e620000002100 */
[----:B------:R-:W-:Y:S01]  /*21760*/  BSSY B0, `(.L_x_1448) ;  /* 0x0000010000007945 */ /* 0x000fe20003800000 */
[----:B-1----:R-:W-:-:S04]  /*21770*/  LOP3.LUT R3, R3, 0x7f, RZ, 0xc0, !PT ;  /* 0x0000007f03037812 */ /* 0x002fc800078ec0ff */
[----:B------:R-:W-:-:S13]  /*21780*/  ISETP.NE.AND P0, PT, R3, RZ, PT ;  /* 0x000000ff0300720c */ /* 0x000fda0003f05270 */
[----:B------:R-:W-:Y:S05]  /*21790*/  @P0 BRA `(.L_x_1449) ;  /* 0x0000000000300947 */ /* 0x000fea0003800000 */
[----:B------:R-:W1:Y:S01]  /*217a0*/  S2R R5, SR_LANEID ;  /* 0x0000000000057919 */ /* 0x000e620000000000 */
[----:B------:R-:W-:Y:S01]  /*217b0*/  VOTEU.ANY UR4, UPT, PT ;  /* 0x0000000000047886 */ /* 0x000fe200038e0100 */
[----:B------:R-:W3:Y:S01]  /*217c0*/  LDC.64 R2, c[0x0][0xc60] ;  /* 0x00031800ff027b82 */ /* 0x000ee20000000a00 */
[----:B--2---:R-:W1:Y:S02]  /*217d0*/  FLO.U32 R0, UR4 ;  /* 0x0000000400007d00 */ /* 0x004e6400080e0000 */
[----:B-1----:R-:W-:-:S06]  /*217e0*/  ISETP.EQ.U32.AND P1, PT, R0, R5, PT ;  /* 0x000000050000720c */ /* 0x002fcc0003f22070 */
[----:B------:R-:W3:Y:S07]  /*217f0*/  POPC R5, UR4 ;  /* 0x0000000400057d09 */ /* 0x000eee0008000000 */
[----:B---3--:R-:W2:Y:S01]  /*21800*/  @P1 ATOMG.E.ADD.STRONG.GPU PT, R3, desc[UR42][R2.64], R5 ;  /* 0x00000005020319a8 */ /* 0x008ea200081ee1ea */
[----:B------:R-:W1:Y:S02]  /*21810*/  S2R R4, SR_LTMASK ;  /* 0x0000000000047919 */ /* 0x000e640000003900 */
[----:B-1----:R-:W-:-:S04]  /*21820*/  LOP3.LUT R4, R4, UR4, RZ, 0xc0, !PT ;  /* 0x0000000404047c12 */ /* 0x002fc8000f8ec0ff */
[----:B0-----:R-:W0:Y:S01]  /*21830*/  POPC R7, R4 ;  /* 0x0000000400077309 */ /* 0x001e220000000000 */
[----:B--2---:R-:W0:Y:S02]  /*21840*/  SHFL.IDX PT, R0, R3, R0, 0x1f ;  /* 0x00001f0003007589 */ /* 0x004e2400000e0000 */
[----:B0-----:R-:W-:-:S07]  /*21850*/  IADD3 R16, R0, UR38, R7 ;  /* 0x0000002600107c10 */ /* 0x001fce000fffe007 */
.L_x_1449:
[----:B------:R-:W-:Y:S05]  /*21860*/  BSYNC B0 ;  /* 0x0000000000007941 */ /* 0x000fea0003800000 */
.L_x_1448:
[----:B------:R-:W-:-:S06]  /*21870*/  UISETP.NE.AND UP0, UPT, UR36, 0x3, UPT ;  /* 0x000000032400788c */ /* 0x000fcc000bf05270 */
[----:B------:R-:W-:-:S13]  /*21880*/  PLOP3.LUT P1, PT, PT, PT, UP0, 0x80, 0x0 ;  /* 0x000000000000781c */ /* 0x000fda0003f2f008 */
[----:B------:R-:W-:Y:S05]  /*21890*/  @!P1 BRA `(.L_x_1450) ;  /* 0x0000000000049947 */ /* 0x000fea0003800000 */
[----:B------:R-:W-:Y:S01]  /*218a0*/  BPT.TRAP 0x1 ;  /* 0x000000040000795c */ /* 0x000fe20000300000 */
.L_x_1450:
[----:B--2---:R-:W-:Y:S01]  /*218b0*/  LOP3.LUT R0, R26, 0x1, RZ, 0x3c, !PT ;  /* 0x000000011a007812 */ /* 0x004fe200078e3cff */
[----:B------:R-:W-:Y:S01]  /*218c0*/  IMAD R3, R24, 0x8, R23 ;  /* 0x0000000818037824 */ /* 0x000fe200078e0217 */
[----:B------:R-:W-:Y:S01]  /*218d0*/  BSSY B0, `(.L_x_1451) ;  /* 0x0000006000007945 */ /* 0x000fe20003800000 */
[----:B------:R-:W-:Y:S01]  /*218e0*/  IMAD.U32 R2, RZ, RZ, UR39 ;  /* 0x00000027ff027e24 */ /* 0x000fe2000f8e00ff */
[----:B------:R-:W-:-:S04]  /*218f0*/  SHF.L.U32 R0, R0, 0x1f, RZ ;  /* 0x0000001f00007819 */ /* 0x000fc800000006ff */
[----:B------:R-:W1:Y:S01]  /*21900*/  SYNCS.PHASECHK.TRANS64.TRYWAIT P1, [R3+URZ+0x19c70], R0 ;  /* 0x019c7000030075a7 */ /* 0x000e62000802017f */
[----:B------:R-:W-:Y:S01]  /*21910*/  ISETP.NE.AND P2, PT, R2, 0x3, PT ;  /* 0x000000030200780c */ /* 0x000fe20003f45270 */
[----:B-1----:R-:W-:-:S12]  /*21920*/  @!P1 BRA `(.L_x_1452) ;  /* 0x0000002400a49947 */ /* 0x002fd80003800000 */
.L_x_1532:
[----:B------:R-:W-:Y:S05]  /*21930*/  BSYNC B0 ;  /* 0x0000000000007941 */ /* 0x000fea0003800000 */
.L_x_1451:
[----:B------:R-:W-:Y:S05]  /*21940*/  @!P2 BRA `(.L_x_1453) ;  /* 0x000000000004a947 */ /* 0x000fea0003800000 */
[----:B------:R-:W-:Y:S01]  /*21950*/  BPT.TRAP 0x1 ;  /* 0x000000040000795c */ /* 0x000fe20000300000 */
.L_x_1453:
[----:B-1----:R-:W-:-:S04]  /*21960*/  SHF.L.U32 R0, R26, 0x1f, RZ ;  /* 0x0000001f1a007819 */ /* 0x002fc800000006ff */
[----:B------:R-:W1:Y:S02]  /*21970*/  SYNCS.PHASECHK.TRANS64.TRYWAIT P1, [R3+URZ+0x19c60], R0 ;  /* 0x019c6000030075a7 */ /* 0x000e64000802017f */
[----:B-1----:R-:W-:Y:S05]  /*21980*/  @!P1 BRA `(.L_x_1454) ;  /* 0x0000002400a09947 */ /* 0x002fea0003800000 */
.L_x_1533:
[----:B------:R-:W1:Y:S04]  /*21990*/  LDL R4, [R1+0x10] ;  /* 0x0000100001047983 */ /* 0x000e680000100800 */
[----:B------:R-:W2:Y:S04]  /*219a0*/  LDL R10, [R1+0x8] ;  /* 0x00000800010a7983 */ /* 0x000ea80000100800 */
[----:B------:R-:W3:Y:S01]  /*219b0*/  LDL R12, [R1+0xc] ;  /* 0x00000c00010c7983 */ /* 0x000ee20000100800 */
[----:B------:R-:W-:Y:S01]  /*219c0*/  IMAD R2, R24, 0x3000, RZ ;  /* 0x0000300018027824 */ /* 0x000fe200078e02ff */
[----:B------:R-:W-:Y:S05]  /*219d0*/  WARPSYNC.ALL ;  /* 0x0000000000007948 */ /* 0x000fea0003800000 */
[----:B-1----:R-:W-:-:S02]  /*219e0*/  LOP3.LUT R0, R2, R4, RZ, 0xfc, !PT ;  /* 0x0000000402007212 */ /* 0x002fc400078efcff */
[----:B--2---:R-:W-:-:S03]  /*219f0*/  LOP3.LUT R2, R2, R10, RZ, 0xfc, !PT ;  /* 0x0000000a02027212 */ /* 0x004fc600078efcff */
        /* <DEDUP_REMOVED lines=47> */
.L_x_1455:
        /* <DEDUP_REMOVED lines=10> */
.L_x_1398:
        /* <DEDUP_REMOVED lines=11> */
.L_x_1456:
[----:B------:R-:W2:Y:S01]  /*21e40*/  S2R R0, SR_TID.X ;  /* 0x0000000000007919 */ /* 0x000ea20000002100 */
[----:B------:R-:W-:Y:S01]  /*21e50*/  UMOV UR4, 0xffffffff ;  /* 0xffffffff00047882 */ /* 0x000fe20000000000 */
[----:B--2---:R-:W-:-:S04]  /*21e60*/  LOP3.LUT R7, R0, 0x1f, RZ, 0xc0, !PT ;  /* 0x0000001f00077812 */ /* 0x004fc800078ec0ff */
[----:B------:R-:W-:Y:S01]  /*21e70*/  ISETP.NE.AND P0, PT, R7, 0x1f, PT ;  /* 0x0000001f0700780c */ /* 0x000fe20003f05270 */
[----:B------:R-:W-:-:S12]  /*21e80*/  BRA.DIV UR4, `(.L_x_1458) ;  /* 0x0000002204747947 */ /* 0x000fd8000b800000 */
[----:B-1----:R-:W-:Y:S01]  /*21e90*/  IMAD.IADD R5, R19, 0x1, R7 ;  /* 0x0000000113057824 */ /* 0x002fe200078e0207 */
[----:B------:R-:W-:-:S04]  /*21ea0*/  ULDC UR4, c[0x0][0xc3c] ;  /* 0x00030f0000047ab9 */ /* 0x000fc80000000800 */
[----:B------:R-:W-:-:S13]  /*21eb0*/  ISETP.GE.OR P1, PT, R5, UR4, !P0 ;  /* 0x0000000405007c0c */ /* 0x000fda000c726670 */
[----:B0-----:R-:W0:Y:S02]  /*21ec0*/  @!P1 LDC.64 R2, c[0x0][0xc80] ;  /* 0x00032000ff029b82 */ /* 0x001e240000000a00 */
        /* <DEDUP_REMOVED lines=27> */
.L_x_1543:
[----:B------:R-:W-:Y:S02]  /*22080*/  ULDC UR4, c[0x0][0xc38] ;  /* 0x00030e0000047ab9 */ /* 0x000fe40000000800 */
[----:B------:R-:W-:-:S04]  /*22090*/  IMAD.U32 R4, RZ, RZ, UR4 ;  /* 0x00000004ff047e24 */ /* 0x000fc8000f8e00ff */
[----:B-1----:R-:W-:-:S04]  /*220a0*/  IMAD R5, R14, R4, RZ ;  /* 0x000000040e057224 */ /* 0x002fc800078e02ff */
[----:B------:R-:W-:-:S05]  /*220b0*/  IMAD.IADD R16, R16, 0x1, R5 ;  /* 0x0000000110107824 */ /* 0x000fca00078e0205 */
[----:B------:R-:W-:-:S13]  /*220c0*/  ISETP.GT.AND P6, PT, R16, R0, PT ;  /* 0x000000001000720c */ /* 0x000fda0003fc4270 */
[----:B------:R-:W-:Y:S05]  /*220d0*/  @P6 BRA `(.L_x_1459) ;  /* 0x00000000009c6947 */ /* 0x000fea0003800000 */
.L_x_1464:
        /* <DEDUP_REMOVED lines=14> */
.L_x_1462:
[----:B------:R-:W-:Y:S05]  /*221c0*/  BSYNC B0 ;  /* 0x0000000000007941 */ /* 0x000fea0003800000 */
.L_x_1461:
[----:B------:R-:W-:-:S03]  /*221d0*/  UMOV UR4, 0xffffffff ;  /* 0xffffffff00047882 */ /* 0x000fc60000000000 */
[----:B------:R-:W-:Y:S05]  /*221e0*/  BRA.DIV UR4, `(.L_x_1463) ;  /* 0x0000002204c07947 */ /* 0x000fea000b800000 */
[----:B-----5:R-:W2:Y:S02]  /*221f0*/  SHFL.UP PT, R14, R2, 0x1, RZ ;  /* 0x04200000020e7989 */ /* 0x020ea400000e00ff */
        /* <DEDUP_REMOVED lines=11> */
[----:B------:R-:W0:Y:S02]  /*222b0*/  SHFL.UP PT, R14, R6, 0x10, RZ ;  /* 0x06000000060e7989 */ /* 0x000e2400000e00ff */
[----:B01----:R-:W-:-:S05]  /*222c0*/  SEL R3, R14, RZ, P5 ;  /* 0x000000ff0e037207 */ /* 0x003fca0002800000 */
[----:B------:R-:W-:-:S05]  /*222d0*/  IMAD.IADD R3, R6, 0x1, R3 ;  /* 0x0000000106037824 */ /* 0x000fca00078e0203 */
[----:B------:R0:W1:Y:S02]  /*222e0*/  SHFL.IDX PT, R14, R3, 0x1f, 0x1f ;  /* 0x03e01f00030e7f89 */ /* 0x00006400000e0000 */
.L_x_1551:
[----:B------:R-:W-:Y:S02]  /*222f0*/  ULDC UR4, c[0x0][0xc38] ;  /* 0x00030e0000047ab9 */ /* 0x000fe40000000800 */
[----:B------:R-:W-:-:S04]  /*22300*/  IMAD.U32 R4, RZ, RZ, UR4 ;  /* 0x00000004ff047e24 */ /* 0x000fc8000f8e00ff */
[----:B-1----:R-:W-:-:S04]  /*22310*/  IMAD R5, R14, R4, RZ ;  /* 0x000000040e057224 */ /* 0x002fc800078e02ff */
[----:B------:R-:W-:-:S05]  /*22320*/  IMAD.IADD R16, R5, 0x1, R16 ;  /* 0x0000000105107824 */ /* 0x000fca00078e0210 */
[----:B------:R-:W-:-:S13]  /*22330*/  ISETP.GT.AND P6, PT, R16, R0, PT ;  /* 0x000000001000720c */ /* 0x000fda0003fc4270 */
[----:B------:R-:W-:Y:S05]  /*22340*/  @!P6 BRA `(.L_x_1464) ;  /* 0xfffffffc0064e947 */ /* 0x000fea000383ffff */
.L_x_1459:
        /* <DEDUP_REMOVED lines=8> */
.L_x_1555:
[----:B------:R-:W-:Y:S01]  /*223d0*/  ISETP.NE.AND P0, PT, R5, RZ, PT ;  /* 0x000000ff0500720c */ /* 0x000fe20003f05270 */
[----:B------:R-:W-:-:S12]  /*223e0*/  IMAD.MOV.U32 R5, RZ, RZ, RZ ;  /* 0x000000ffff057224 */ /* 0x000fd800078e00ff */
[----:B------:R-:W-:Y:S05]  /*223f0*/  @!P0 BRA `(.L_x_1466) ;  /* 0x0000000000108947 */ /* 0x000fea0003800000 */
[----:B------:R-:W-:Y:S01]  /*22400*/  UMOV UR4, 0xffffffff ;  /* 0xffffffff00047882 */ /* 0x000fe20000000000 */
[----:B------:R-:W-:Y:S02]  /*22410*/  VIADD R12, R6, 0xffffffff ;  /* 0xffffffff060c7836 */ /* 0x000fe40000000000 */
[----:B------:R-:W-:Y:S05]  /*22420*/  BRA.DIV UR4, `(.L_x_1467) ;  /* 0x0000002604347947 */ /* 0x000fea000b800000 */
[----:B------:R3:W4:Y:S02]  /*22430*/  SHFL.IDX PT, R5, R3, R12, 0x1f ;  /* 0x00001f0c03057589 */ /* 0x00072400000e0000 */
.L_x_1466:
[----:B01-3--:R-:W0:Y:S01]  /*22440*/  LDC.64 R2, c[0x0][0xc90] ;  /* 0x00032400ff027b82 */ /* 0x00be220000000a00 */
[----:B------:R-:W-:-:S04]  /*22450*/  IMAD.IADD R19, R6, 0x1, R19 ;  /* 0x0000000106137824 */ /* 0x000fc800078e0213 */
[----:B0-----:R-:W-:-:S05]  /*22460*/  IMAD.WIDE R2, R19, 0x4, R2 ;  /* 0x0000000413027825 */ /* 0x001fca00078e0202 */
[----:B------:R-:W2:Y:S01]  /*22470*/  LDG.E R7, desc[UR42][R2.64] ;  /* 0x0000002a02077981 */ /* 0x000ea2000c1e1900 */
[----:B----4-:R-:W-:-:S04]  /*22480*/  IMAD R16, R5, R4, R16 ;  /* 0x0000000405107224 */ /* 0x010fc800078e0210 */
[----:B------:R-:W-:Y:S02]  /*22490*/  IMAD.IADD R0, R0, 0x1, -R16 ;  /* 0x0000000100007824 */ /* 0x000fe400078e0a10 */
[----:B--2---:R-:W-:-:S05]  /*224a0*/  IMAD R6, R17, R7, RZ ;  /* 0x0000000711067224 */ /* 0x004fca00078e02ff */
[----:B------:R-:W-:-:S04]  /*224b0*/  IABS R8, R6 ;  /* 0x0000000600087213 */ /* 0x000fc80000000000 */
[----:B------:R-:W0:Y:S08]  /*224c0*/  I2F.RP R9, R8 ;  /* 0x0000000800097306 */ /* 0x000e300000209400 */
[----:B0-----:R-:W0:Y:S02]  /*224d0*/  MUFU.RCP R9, R9 ;  /* 0x0000000900097308 */ /* 0x001e240000001000 */
[----:B0-----:R-:W-:-:S06]  /*224e0*/  VIADD R10, R9, 0xffffffe ;  /* 0x0ffffffe090a7836 */ /* 0x001fcc0000000000 */
[----:B------:R-:W0:Y:S02]  /*224f0*/  F2I.FTZ.U32.TRUNC.NTZ R3, R10 ;  /* 0x0000000a00037305 */ /* 0x000e24000021f000 */
[----:B0-----:R-:W-:-:S04]  /*22500*/  IMAD.MOV R2, RZ, RZ, -R3 ;  /* 0x000000ffff027224 */ /* 0x001fc800078e0a03 */
[----:B------:R-:W-:Y:S02]  /*22510*/  IMAD R5, R2, R8, RZ ;  /* 0x0000000802057224 */ /* 0x000fe400078e02ff */
[----:B------:R-:W-:-:S04]  /*22520*/  IMAD.MOV.U32 R2, RZ, RZ, RZ ;  /* 0x000000ffff027224 */ /* 0x000fc800078e00ff */
[----:B------:R-:W-:Y:S01]  /*22530*/  IMAD.HI.U32 R2, R3, R5, R2 ;  /* 0x0000000503027227 */ /* 0x000fe200078e0002 */
[----:B------:R-:W-:Y:S02]  /*22540*/  IABS R3, R0 ;  /* 0x0000000000037213 */ /* 0x000fe40000000000 */
[----:B------:R-:W-:-:S03]  /*22550*/  IABS R5, R6 ;  /* 0x0000000600057213 */ /* 0x000fc60000000000 */
[----:B------:R-:W-:-:S04]  /*22560*/  IMAD.HI.U32 R2, R2, R3, RZ ;  /* 0x0000000302027227 */ /* 0x000fc800078e00ff */
[----:B------:R-:W-:-:S04]  /*22570*/  IMAD.MOV R5, RZ, RZ, -R5 ;  /* 0x000000ffff057224 */ /* 0x000fc800078e0a05 */
        /* <DEDUP_REMOVED lines=35> */
[C---:B------:R-:W-:Y:S01]  /*227b0*/  LOP3.LUT R2, R0.reuse, R4, RZ, 0x3c, !PT ;  /* 0x0000000400027212 */ /* 0x040fe200078e3cff */
[----:B------:R-:W-:-:S03]  /*227c0*/  IMAD.IADD R0, R0, 0x1, R5 ;  /* 0x0000000100007824 */ /* 0x000fc600078e0205 */
[----:B------:R-:W-:-:S07]  /*227d0*/  ISETP.GE.AND P2, PT, R2, RZ, PT ;  /* 0x000000ff0200720c */ /* 0x000fce0003f46270 */
[----:B------:R-:W-:-:S06]  /*227e0*/  @P0 VIADD R9, R9, 0x1 ;  /* 0x0000000109090836 */ /* 0x000fcc0000000000 */
[----:B------:R-:W-:Y:S01]  /*227f0*/  @!P2 IMAD.MOV R9, RZ, RZ, -R9 ;  /* 0x000000ffff09a224 */ /* 0x000fe200078e0a09 */
[----:B------:R-:W-:Y:S01]  /*22800*/  @!P1 LOP3.LUT R9, RZ, R4, RZ, 0x33, !PT ;  /* 0x00000004ff099212 */ /* 0x000fe200078e33ff */
[----:B------:R-:W-:-:S04]  /*22810*/  IMAD.MOV R4, RZ, RZ, -R4 ;  /* 0x000000ffff047224 */ /* 0x000fc800078e0a04 */
[----:B------:R-:W-:Y:S01]  /*22820*/  IMAD R18, R9, R4, R0 ;  /* 0x0000000409127224 */ /* 0x000fe200078e0200 */
[----:B------:R-:W-:-:S05]  /*22830*/  LOP3.LUT R0, RZ, R9, RZ, 0x33, !PT ;  /* 0x00000009ff007212 */ /* 0x000fca00078e33ff */
[----:B------:R-:W-:Y:S01]  /*22840*/  IMAD.IADD R17, R17, 0x1, R0 ;  /* 0x0000000111117824 */ /* 0x000fe200078e0200 */
[----:B------:R-:W-:Y:S06]  /*22850*/  BRA `(.L_x_1468) ;  /* 0x00000000001c7947 */ /* 0x000fec0003800000 */
.L_x_1460:
[----:B------:R-:W-:Y:S01]  /*22860*/  UMOV UR4, URZ ;  /* 0x0000003f00047c82 */ /* 0x000fe20008000000 */
[----:B------:R-:W-:Y:S01]  /*22870*/  UMOV UR5, URZ ;  /* 0x0000003f00057c82 */ /* 0x000fe20008000000 */
[----:B------:R-:W-:Y:S01]  /*22880*/  ULDC UR6, c[0x0][0xc3c] ;  /* 0x00030f0000067ab9 */ /* 0x000fe20000000800 */
[----:B------:R-:W-:Y:S02]  /*22890*/  IMAD.MOV.U32 R16, RZ, RZ, R0 ;  /* 0x000000ffff107224 */ /* 0x000fe400078e0000 */
[----:B------:R-:W-:Y:S02]  /*228a0*/  IMAD.U32 R17, RZ, RZ, UR4 ;  /* 0x00000004ff117e24 */ /* 0x000fe4000f8e00ff */
[----:B------:R-:W-:Y:S02]  /*228b0*/  IMAD.U32 R18, RZ, RZ, UR5 ;  /* 0x00000005ff127e24 */ /* 0x000fe4000f8e00ff */
[----:B------:R-:W-:-:S07]  /*228c0*/  IMAD.U32 R19, RZ, RZ, UR6 ;  /* 0x00000006ff137e24 */ /* 0x000fce000f8e00ff */
.L_x_1468:
        /* <DEDUP_REMOVED lines=10> */
.L_x_1457:
[----:B------:R-:W-:Y:S02]  /*22970*/  ULDC UR4, c[0x0][0xc3c] ;  /* 0x00030f0000047ab9 */ /* 0x000fe40000000800 */
[----:B--2---:R-:W-:-:S13]  /*22980*/  ISETP.GE.AND P0, PT, R19, UR4, PT ;  /* 0x0000000413007c0c */ /* 0x004fda000bf06270 */
[----:B------:R-:W-:Y:S05]  /*22990*/  @!P0 BRA `(.L_x_1469) ;  /* 0xffffffa000308947 */ /* 0x000fea000383ffff */
[----:B------:R-:W-:Y:S05]  /*229a0*/  BSYNC B7 ;  /* 0x0000000000077941 */ /* 0x000fea0003800000 */
.L_x_1337:
        /* <DEDUP_REMOVED lines=12> */
.L_x_1558:
[----:B------:R-:W-:Y:S05]  /*22a70*/  BSYNC B0 ;  /* 0x0000000000007941 */ /* 0x000fea0003800000 */
.L_x_1470:
[----:B------:R-:W-:-:S03]  /*22a80*/  UMOV UR4, 0xffffffff ;  /* 0xffffffff00047882 */ /* 0x000fc60000000000 */
[----:B------:R-:W-:Y:S05]  /*22a90*/  BRA.DIV UR4, `(.L_x_1472) ;  /* 0x0000001e04d47947 */ /* 0x000fea000b800000 */
[----:B0-----:R-:W0:Y:S02]  /*22aa0*/  S2R R0, SR_TID.X ;  /* 0x0000000000007919 */ /* 0x001e240000002100 */
[----:B0-----:R-:W-:-:S04]  /*22ab0*/  SHF.R.U32.HI R0, RZ, 0x5, R0 ;  /* 0x00000005ff007819 */ /* 0x001fc80000011600 */
[----:B------:R-:W-:-:S05]  /*22ac0*/  LOP3.LUT R0, R0, 0x3, RZ, 0xc0, !PT ;  /* 0x0000000300007812 */ /* 0x000fca00078ec0ff */
[----:B------:R0:W1:Y:S02]  /*22ad0*/  SHFL.IDX PT, R14, R0, RZ, 0x1f ;  /* 0x00001fff000e7589 */ /* 0x00006400000e0000 */
.L_x_1561:
[----:B-1----:R-:W-:-:S13]  /*22ae0*/  ISETP.NE.AND P0, PT, R14, RZ, PT ;  /* 0x000000ff0e00720c */ /* 0x002fda0003f05270 */
[----:B------:R-:W-:Y:S05]  /*22af0*/  @P0 BRA `(.L_x_1135) ;  /* 0x0000000000a40947 */ /* 0x000fea0003800000 */
[----:B------:R-:W-:-:S03]  /*22b00*/  UMOV UR4, 0xffffffff ;  /* 0xffffffff00047882 */ /* 0x000fc60000000000 */
[----:B------:R-:W-:Y:S05]  /*22b10*/  BRA.DIV UR4, `(.L_x_1473) ;  /* 0x0000001e04e87947 */ /* 0x000fea000b800000 */
[----:B------:R-:W-:-:S13]  /*22b20*/  ELECT P6, URZ, PT ;  /* 0x00000000003f782f */ /* 0x000fda00038c0000 */
.L_x_1564:
[----:B------:R-:W-:Y:S05]  /*22b30*/  @!P6 BRA `(.L_x_1135) ;  /* 0x000000000094e947 */ /* 0x000fea0003800000 */
[----:B------:R-:W-:-:S06]  /*22b40*/  ULOP3.LUT UR4, UR37, 0x2, URZ, 0xfc, !UPT ;  /* 0x0000000225047892 */ /* 0x000fcc000f8efc3f */
[----:B0-----:R-:W-:-:S05]  /*22b50*/  IMAD.U32 R0, RZ, RZ, UR4 ;  /* 0x00000004ff007e24 */ /* 0x001fca000f8e00ff */
[----:B------:R-:W-:-:S13]  /*22b60*/  ISETP.NE.AND P0, PT, R0, 0x3, PT ;  /* 0x000000030000780c */ /* 0x000fda0003f05270 */
[----:B------:R-:W-:Y:S05]  /*22b70*/  @!P0 BRA `(.L_x_1474) ;  /* 0x0000000000048947 */ /* 0x000fea0003800000 */
[----:B------:R-:W-:Y:S01]  /*22b80*/  BPT.TRAP 0x1 ;  /* 0x000000040000795c */ /* 0x000fe20000300000 */
.L_x_1474:
        /* <DEDUP_REMOVED lines=12> */
.L_x_1565:
[----:B------:R-:W1:Y:S02]  /*22c50*/  SYNCS.PHASECHK.TRANS64.TRYWAIT P1, [R3+URZ], R0 ;  /* 0x00000000030075a7 */ /* 0x000e64000802017f */
[----:B-1----:R-:W-:Y:S05]  /*22c60*/  @!P1 BRA `(.L_x_1476) ;  /* 0x0000001c00c89947 */ /* 0x002fea0003800000 */
.L_x_1566:
[----:B------:R-:W-:Y:S05]  /*22c70*/  @!P0 BRA `(.L_x_1477) ;  /* 0x0000000000048947 */ /* 0x000fea0003800000 */
[----:B------:R-:W-:Y:S01]  /*22c80*/  BPT.TRAP 0x1 ;  /* 0x000000040000795c */ /* 0x000fe20000300000 */
.L_x_1477:
[----:B-1----:R-:W-:-:S04]  /*22c90*/  IMAD R3, R24, 0x8, R9 ;  /* 0x0000000818037824 */ /* 0x002fc800078e0209 */
[----:B------:R-:W1:Y:S02]  /*22ca0*/  SYNCS.PHASECHK.TRANS64.TRYWAIT P1, [R3+URZ+0x19c60], R2 ;  /* 0x019c6002030075a7 */ /* 0x000e64000802017f */
[----:B-1----:R-:W-:Y:S05]  /*22cb0*/  @!P1 BRA `(.L_x_1478) ;  /* 0x0000001c00c89947 */ /* 0x002fea0003800000 */
.L_x_1567:
[----:B------:R-:W-:Y:S05]  /*22cc0*/  @!P0 BRA `(.L_x_1479) ;  /* 0x0000000000048947 */ /* 0x000fea0003800000 */
[----:B------:R-:W-:Y:S01]  /*22cd0*/  BPT.TRAP 0x1 ;  /* 0x000000040000795c */ /* 0x000fe20000300000 */
.L_x_1479:
[----:B------:R-:W-:-:S04]  /*22ce0*/  IMAD R5, R4, 0x8, R9 ;  /* 0x0000000804057824 */ /* 0x000fc800078e0209 */
[----:B------:R-:W2:Y:S02]  /*22cf0*/  SYNCS.PHASECHK.TRANS64.TRYWAIT P1, [R5+URZ+0x19c60], R0 ;  /* 0x019c6000050075a7 */ /* 0x000ea4000802017f */
[----:B--2---:R-:W-:Y:S05]  /*22d00*/  @!P1 BRA `(.L_x_1480) ;  /* 0x0000001c00c89947 */ /* 0x004fea0003800000 */
.L_x_1568:
[----:B------:R-:W-:Y:S05]  /*22d10*/  @!P0 BRA `(.L_x_1481) ;  /* 0x0000000000048947 */ /* 0x000fea0003800000 */
[----:B------:R-:W-:Y:S01]  /*22d20*/  BPT.TRAP 0x1 ;  /* 0x000000040000795c */ /* 0x000fe20000300000 */
.L_x_1481:
[----:B------:R-:W3:Y:S02]  /*22d30*/  SYNCS.PHASECHK.TRANS64.TRYWAIT P0, [R3+URZ+0x19c80], R2 ;  /* 0x019c8002030075a7 */ /* 0x000ee4000800017f */
[----:B---3--:R-:W-:Y:S05]  /*22d40*/  @!P0 BRA `(.L_x_1482) ;  /* 0x0000001c00cc8947 */ /* 0x008fea0003800000 */
.L_x_1483:
[----:B----4-:R4:W0:Y:S02]  /*22d50*/  SYNCS.PHASECHK.TRANS64.TRYWAIT P0, [R5+URZ+0x19c80], R0 ;  /* 0x019c8000050075a7 */ /* 0x010824000800017f */
[----:B0-----:R-:W-:Y:S05]  /*22d60*/  @!P0 NANOSLEEP.SYNCS 0x989680 ;  /* 0x009896800000895d */ /* 0x001fea0003900000 */
[----:B------:R-:W0:Y:S02]  /*22d70*/  @!P0 SYNCS.PHASECHK.TRANS64 P0, [R5+URZ+0x19c80], R0 ;  /* 0x019c8000050085a7 */ /* 0x000e24000800007f */
[----:B0-----:R-:W-:Y:S05]  /*22d80*/  @!P0 BRA `(.L_x_1483) ;  /* 0xfffffffc00f08947 */ /* 0x001fea000383ffff */
.L_x_1135:
[----:B------:R-:W-:Y:S05]  /*22d90*/  BSYNC B8 ;  /* 0x0000000000087941 */ /* 0x000fea0003800000 */
.L_x_1132:
[----:B------:R-:W-:Y:S05]  /*22da0*/  EXIT ;  /* 0x000000000000794d */ /* 0x000fea0003800000 */
.L_x_1159:
[----:B0-----:R0:W1:Y:S02]  /*22db0*/  SYNCS.PHASECHK.TRANS64.TRYWAIT P5, [R83+URZ+0x19c90], R86 ;  /* 0x019c9056530075a7 */ /* 0x00106400080a017f */
[----:B-1----:R-:W-:Y:S05]  /*22dc0*/  @!P5 NANOSLEEP.SYNCS 0x989680 ;  /* 0x009896800000d95d */ /* 0x002fea0003900000 */
[----:B------:R-:W1:Y:S02]  /*22dd0*/  @!P5 SYNCS.PHASECHK.TRANS64 P5, [R83+URZ+0x19c90], R86 ;  /* 0x019c90565300d5a7 */ /* 0x000e6400080a007f */
[----:B-1----:R-:W-:Y:S05]  /*22de0*/  @!P5 BRA `(.L_x_1159) ;  /* 0xfffffffc00f0d947 */ /* 0x002fea000383ffff */
[----:B------:R-:W-:Y:S05]  /*22df0*/  BRA `(.L_x_1484) ;  /* 0xfffffdfc00907947 */ /* 0x000fea000383ffff */
.L_x_1175:
[----:B0-----:R0:W1:Y:S02]  /*22e00*/  SYNCS.PHASECHK.TRANS64.TRYWAIT P5, [R83+URZ+0x19c90], R86 ;  /* 0x019c9056530075a7 */ /* 0x00106400080a017f */
[----:B-1----:R-:W-:Y:S05]  /*22e10*/  @!P5 NANOSLEEP.SYNCS 0x989680 ;  /* 0x009896800000d95d */ /* 0x002fea0003900000 */
[----:B------:R-:W1:Y:S02]  /*22e20*/  @!P5 SYNCS.PHASECHK.TRANS64 P5, [R83+URZ+0x19c90], R86 ;  /* 0x019c90565300d5a7 */ /* 0x000e6400080a007f */
[----:B-1----:R-:W-:Y:S05]  /*22e30*/  @!P5 BRA `(.L_x_1175) ;  /* 0xfffffffc00f0d947 */ /* 0x002fea000383ffff */
[----:B------:R-:W-:Y:S05]  /*22e40*/  BRA `(.L_x_1485) ;  /* 0xfffffe14008c7947 */ /* 0x000fea000383ffff */
.L_x_1184:
[----:B0-----:R0:W1:Y:S02]  /*22e50*/  SYNCS.PHASECHK.TRANS64.TRYWAIT P5, [R83+URZ+0x19c90], R86 ;  /* 0x019c9056530075a7 */ /* 0x00106400080a017f */
[----:B-1----:R-:W-:Y:S05]  /*22e60*/  @!P5 NANOSLEEP.SYNCS 0x989680 ;  /* 0x009896800000d95d */ /* 0x002fea0003900000 */
[----:B------:R-:W1:Y:S02]  /*22e70*/  @!P5 SYNCS.PHASECHK.TRANS64 P5, [R83+URZ+0x19c90], R86 ;  /* 0x019c90565300d5a7 */ /* 0x000e6400080a007f */
[----:B-1----:R-:W-:Y:S05]  /*22e80*/  @!P5 BRA `(.L_x_1184) ;  /* 0xfffffffc00f0d947 */ /* 0x002fea000383ffff */
[----:B------:R-:W-:Y:S05]  /*22e90*/  BRA `(.L_x_1486) ;  /* 0xfffffe34009c7947 */ /* 0x000fea000383ffff */
.L_x_1188:
[----:B--2---:R2:W3:Y:S02]  /*22ea0*/  SYNCS.PHASECHK.TRANS64.TRYWAIT P5, [R83+URZ+0x19cb0], R86 ;  /* 0x019cb056530075a7 */ /* 0x0044e400080a017f */
[----:B---3--:R-:W-:Y:S05]  /*22eb0*/  @!P5 NANOSLEEP.SYNCS 0x989680 ;  /* 0x009896800000d95d */ /* 0x008fea0003900000 */
[----:B------:R-:W3:Y:S02]  /*22ec0*/  @!P5 SYNCS.PHASECHK.TRANS64 P5, [R83+URZ+0x19cb0], R86 ;  /* 0x019cb0565300d5a7 */ /* 0x000ee400080a007f */
[----:B---3--:R-:W-:Y:S05]  /*22ed0*/  @!P5 BRA `(.L_x_1188) ;  /* 0xfffffffc00f0d947 */ /* 0x008fea000383ffff */
[----:B------:R-:W-:Y:S05]  /*22ee0*/  BRA `(.L_x_1487) ;  /* 0xfffffe38000c7947 */ /* 0x000fea000383ffff */
.L_x_1214:
[----:B------:R-:W-:Y:S01]  /*22ef0*/  BSSY B1, `(.L_x_1488) ;  /* 0x0000007000017945 */ /* 0x000fe20003800000 */
[----:B------:R-:W-:Y:S02]  /*22f00*/  IMAD.MOV.U32 R12, RZ, RZ, RZ ;  /* 0x000000ffff0c7224 */ /* 0x000fe400078e00ff */
[----:B------:R-:W-:Y:S02]  /*22f10*/  IMAD.MOV.U32 R11, RZ, RZ, 0x1e1f ;  /* 0x00001e1fff0b7424 */ /* 0x000fe400078e00ff */
[----:B------:R-:W-:-:S07]  /*22f20*/  IMAD.MOV.U32 R15, RZ, RZ, -0x1 ;  /* 0xffffffffff0f7424 */ /* 0x000fce00078e00ff */
[----:B------:R-:W-:Y:S05]  /*22f30*/  WARPSYNC.COLLECTIVE R15, `(.L_x_1489) ;  /* 0x000000000f087348 */ /* 0x000fea0003c00000 */
[----:B------:R0:W1:Y:S02]  /*22f40*/  SHFL.IDX P6, R14, R13, R12, R11 ;  /* 0x0000000c0d0e7389 */ /* 0x00006400000c000b */
[----:B01----:R-:W-:Y:S01]  /*22f50*/  ENDCOLLECTIVE ;  /* 0x000000000000791b */ /* 0x003fe20003800000 */
.L_x_1489:
[----:B------:R-:W-:Y:S05]  /*22f60*/  BSYNC B1 ;  /* 0x0000000000017941 */ /* 0x000fea0003800000 */
.L_x_1488:
        /* <DEDUP_REMOVED lines=8> */
.L_x_1490:
[----:B------:R-:W-:Y:S02]  /*22ff0*/  IMAD.MOV.U32 R13, RZ, RZ, R4 ;  /* 0x000000ffff0d7224 */ /* 0x000fe400078e0004 */
[----:B------:R-:W-:-:S07]  /*23000*/  IMAD.MOV.U32 R3, RZ, RZ, R14 ;  /* 0x000000ffff037224 */ /* 0x000fce00078e000e */
[----:B------:R-:W-:Y:S05]  /*23010*/  WARPSYNC.COLLECTIVE R15, `(.L_x_1491) ;  /* 0x000000000f087348 */ /* 0x000fea0003c00000 */
[----:B------:R0:W1:Y:S02]  /*23020*/  SHFL.IDX P6, R14, R13, R12, R11 ;  /* 0x0000000c0d0e7389 */ /* 0x00006400000c000b */
[----:B01----:R-:W-:Y:S01]  /*23030*/  ENDCOLLECTIVE ;  /* 0x000000000000791b */ /* 0x003fe20003800000 */
.L_x_1491:
[----:B------:R-:W-:Y:S02]  /*23040*/  IMAD.MOV.U32 R13, RZ, RZ, R5 ;  /* 0x000000ffff0d7224 */ /* 0x000fe400078e0005 */
[----:B------:R-:W-:-:S07]  /*23050*/  IMAD.MOV.U32 R4, RZ, RZ, R14 ;  /* 0x000000ffff047224 */ /* 0x000fce00078e000e */
[----:B------:R-:W-:Y:S05]  /*23060*/  WARPSYNC.COLLECTIVE R15, `(.L_x_1492) ;  /* 0x000000000f087348 */ /* 0x000fea0003c00000 */
[----:B------:R0:W1:Y:S02]  /*23070*/  SHFL.IDX P6, R14, R13, R12, R11 ;  /* 0x0000000c0d0e7389 */ /* 0x00006400000c000b */
[----:B01----:R-:W-:Y:S01]  /*23080*/  ENDCOLLECTIVE ;  /* 0x000000000000791b */ /* 0x003fe20003800000 */
.L_x_1492:
[----:B------:R-:W-:Y:S05]  /*23090*/  BRA `(.L_x_1493) ;  /* 0xfffffe48007c7947 */ /* 0x000fea000383ffff */
.L_x_1218:
[----:B-1----:R1:W2:Y:S02]  /*230a0*/  SYNCS.PHASECHK.TRANS64.TRYWAIT P0, [R16+URZ+0x19c00], R5 ;  /* 0x019c0005100075a7 */ /* 0x0022a4000800017f */
[----:B--2---:R-:W-:Y:S05]  /*230b0*/  @!P0 NANOSLEEP.SYNCS 0x989680 ;  /* 0x009896800000895d */ /* 0x004fea0003900000 */
[----:B------:R-:W2:Y:S02]  /*230c0*/  @!P0 SYNCS.PHASECHK.TRANS64 P0, [R16+URZ+0x19c00], R5 ;  /* 0x019c0005100085a7 */ /* 0x000ea4000800007f */
[----:B--2---:R-:W-:Y:S05]  /*230d0*/  @!P0 BRA `(.L_x_1218) ;  /* 0xfffffffc00f08947 */ /* 0x004fea000383ffff */
[----:B------:R-:W-:Y:S05]  /*230e0*/  BRA `(.L_x_1494) ;  /* 0xfffffe4c004c7947 */ /* 0x000fea000383ffff */
.L_x_1224:
[----:B------:R-:W-:Y:S01]  /*230f0*/  BSSY B1, `(.L_x_1495) ;  /* 0x0000007000017945 */ /* 0x000fe20003800000 */
[----:B------:R-:W-:Y:S02]  /*23100*/  IMAD.MOV.U32 R12, RZ, RZ, RZ ;  /* 0x000000ffff0c7224 */ /* 0x000fe400078e00ff */
[----:B------:R-:W-:Y:S02]  /*23110*/  IMAD.MOV.U32 R11, RZ, RZ, 0x1e1f ;  /* 0x00001e1fff0b7424 */ /* 0x000fe400078e00ff */
[----:B------:R-:W-:-:S07]  /*23120*/  IMAD.MOV.U32 R15, RZ, RZ, -0x1 ;  /* 0xffffffffff0f7424 */ /* 0x000fce00078e00ff */
[----:B------:R-:W-:Y:S05]  /*23130*/  WARPSYNC.COLLECTIVE R15, `(.L_x_1496) ;  /* 0x000000000f087348 */ /* 0x000fea0003c00000 */
[----:B------:R0:W1:Y:S02]  /*23140*/  SHFL.IDX P6, R14, R13, R12, R11 ;  /* 0x0000000c0d0e7389 */ /* 0x00006400000c000b */
[----:B01----:R-:W-:Y:S01]  /*23150*/  ENDCOLLECTIVE ;  /* 0x000000000000791b */ /* 0x003fe20003800000 */
.L_x_1496:
[----:B------:R-:W-:Y:S05]  /*23160*/  BSYNC B1 ;  /* 0x0000000000017941 */ /* 0x000fea0003800000 */
.L_x_1495:
        /* <DEDUP_REMOVED lines=8> */
.L_x_1497:
[----:B------:R-:W-:Y:S02]  /*231f0*/  IMAD.MOV.U32 R13, RZ, RZ, R20 ;  /* 0x000000ffff0d7224 */ /* 0x000fe400078e0014 */
[----:B------:R-:W-:-:S07]  /*23200*/  IMAD.MOV.U32 R3, RZ, RZ, R14 ;  /* 0x000000ffff037224 */ /* 0x000fce00078e000e */
[----:B------:R-:W-:Y:S05]  /*23210*/  WARPSYNC.COLLECTIVE R15, `(.L_x_1498) ;  /* 0x000000000f087348 */ /* 0x000fea0003c00000 */
[----:B------:R0:W1:Y:S02]  /*23220*/  SHFL.IDX P6, R14, R13, R12, R11 ;  /* 0x0000000c0d0e7389 */ /* 0x00006400000c000b */
[----:B01----:R-:W-:Y:S01]  /*23230*/  ENDCOLLECTIVE ;  /* 0x000000000000791b */ /* 0x003fe20003800000 */
.L_x_1498:
[----:B------:R-:W-:Y:S02]  /*23240*/  IMAD.MOV.U32 R13, RZ, RZ, R21 ;  /* 0x000000ffff0d7224 */ /* 0x000fe400078e0015 */
[----:B------:R-:W-:-:S07]  /*23250*/  IMAD.MOV.U32 R20, RZ, RZ, R14 ;  /* 0x000000ffff147224 */ /* 0x000fce00078e000e */
[----:B------:R-:W-:Y:S05]  /*23260*/  WARPSYNC.COLLECTIVE R15, `(.L_x_1499) ;  /* 0x000000000f087348 */ /* 0x000fea0003c00000 */
[----:B------:R0:W1:Y:S02]  /*23270*/  SHFL.IDX P6, R14, R13, R12, R11 ;  /* 0x0000000c0d0e7389 */ /* 0x00006400000c000b */
[----:B01----:R-:W-:Y:S01]  /*23280*/  ENDCOLLECTIVE ;  /* 0x000000000000791b */ /* 0x003fe20003800000 */
.L_x_1499:
[----:B------:R-:W-:Y:S01]  /*23290*/  IMAD.MOV.U32 R21, RZ, RZ, R14 ;  /* 0x000000ffff157224 */ /* 0x000fe200078e000e */
[----:B------:R-:W-:Y:S06]  /*232a0*/  BRA `(.L_x_1500) ;  /* 0xfffffe6400387947 */ /* 0x000fec000383ffff */
.L_x_1228:
[----:B-1----:R1:W2:Y:S02]  /*232b0*/  SYNCS.PHASECHK.TRANS64.TRYWAIT P0, [R16+URZ+0x19c00], R39 ;  /* 0x019c0027100075a7 */ /* 0x0022a4000800017f */
[----:B--2---:R-:W-:Y:S05]  /*232c0*/  @!P0 NANOSLEEP.SYNCS 0x989680 ;  /* 0x009896800000895d */ /* 0x004fea0003900000 */
[----:B------:R-:W2:Y:S02]  /*232d0*/  @!P0 SYNCS.PHASECHK.TRANS64 P0, [R16+URZ+0x19c00], R39 ;  /* 0x019c0027100085a7 */ /* 0x000ea4000800007f */
[----:B--2---:R-:W-:Y:S05]  /*232e0*/  @!P0 BRA `(.L_x_1228) ;  /* 0xfffffffc00f08947 */ /* 0x004fea000383ffff */
[----:B------:R-:W-:Y:S05]  /*232f0*/  BRA `(.L_x_1501) ;  /* 0xfffffe6400f87947 */ /* 0x000fea000383ffff */
.L_x_1234:
[----:B-1----:R1:W2:Y:S02]  /*23300*/  SYNCS.PHASECHK.TRANS64.TRYWAIT P1, [R3+URZ+0x19c30], R0 ;  /* 0x019c3000030075a7 */ /* 0x0022a4000802017f */
[----:B--2---:R-:W-:Y:S05]  /*23310*/  @!P1 NANOSLEEP.SYNCS 0x989680 ;  /* 0x009896800000995d */ /* 0x004fea0003900000 */
[----:B------:R-:W2:Y:S02]  /*23320*/  @!P1 SYNCS.PHASECHK.TRANS64 P1, [R3+URZ+0x19c30], R0 ;  /* 0x019c3000030095a7 */ /* 0x000ea4000802007f */
[----:B--2---:R-:W-:Y:S05]  /*23330*/  @!P1 BRA `(.L_x_1234) ;  /* 0xfffffffc00f09947 */ /* 0x004fea000383ffff */
[----:B------:R-:W-:Y:S05]  /*23340*/  BRA `(.L_x_1233) ;  /* 0xfffffe88005c7947 */ /* 0x000fea000383ffff */
.L_x_1254:
[----:B-1----:R1:W2:Y:S02]  /*23350*/  SYNCS.PHASECHK.TRANS64.TRYWAIT P1, [R5+URZ+0x19c30], R14 ;  /* 0x019c300e050075a7 */ /* 0x0022a4000802017f */
[----:B--2---:R-:W-:Y:S05]  /*23360*/  @!P1 NANOSLEEP.SYNCS 0x989680 ;  /* 0x009896800000995d */ /* 0x004fea0003900000 */
[----:B------:R-:W2:Y:S02]  /*23370*/  @!P1 SYNCS.PHASECHK.TRANS64 P1, [R5+URZ+0x19c30], R14 ;  /* 0x019c300e050095a7 */ /* 0x000ea4000802007f */
[----:B--2---:R-:W-:Y:S05]  /*23380*/  @!P1 BRA `(.L_x_1254) ;  /* 0xfffffffc00f09947 */ /* 0x004fea000383ffff */
[----:B------:R-:W-:Y:S05]  /*23390*/  BRA `(.L_x_1253) ;  /* 0xfffffec400087947 */ /* 0x000fea000383ffff */
.L_x_1259:
[----:B-1----:R1:W2:Y:S02]  /*233a0*/  SYNCS.PHASECHK.TRANS64.TRYWAIT P1, [R19+URZ+0x19c50], R14 ;  /* 0x019c500e130075a7 */ /* 0x0022a4000802017f */
[----:B--2---:R-:W-:Y:S05]  /*233b0*/  @!P1 NANOSLEEP.SYNCS 0x989680 ;  /* 0x009896800000995d */ /* 0x004fea0003900000 */
[----:B------:R-:W2:Y:S02]  /*233c0*/  @!P1 SYNCS.PHASECHK.TRANS64 P1, [R19+URZ+0x19c50], R14 ;  /* 0x019c500e130095a7 */ /* 0x000ea4000802007f */
[----:B--2---:R-:W-:Y:S05]  /*233d0*/  @!P1 BRA `(.L_x_1259) ;  /* 0xfffffffc00f09947 */ /* 0x004fea000383ffff */
[----:B------:R-:W-:Y:S05]  /*233e0*/  BRA `(.L_x_1258) ;  /* 0xfffffec400907947 */ /* 0x000fea000383ffff */
.L_x_1280:
[----:B-1----:R1:W2:Y:S02]  /*233f0*/  SYNCS.PHASECHK.TRANS64.TRYWAIT P1, [R21+URZ+0x19c30], R12 ;  /* 0x019c300c150075a7 */ /* 0x0022a4000802017f */
[----:B--2---:R-:W-:Y:S05]  /*23400*/  @!P1 NANOSLEEP.SYNCS 0x989680 ;  /* 0x009896800000995d */ /* 0x004fea0003900000 */
[----:B------:R-:W2:Y:S02]  /*23410*/  @!P1 SYNCS.PHASECHK.TRANS64 P1, [R21+URZ+0x19c30], R12 ;  /* 0x019c300c150095a7 */ /* 0x000ea4000802007f */
[----:B--2---:R-:W-:Y:S05]  /*23420*/  @!P1 BRA `(.L_x_1280) ;  /* 0xfffffffc00f09947 */ /* 0x004fea000383ffff */
[----:B------:R-:W-:Y:S05]  /*23430*/  BRA `(.L_x_1279) ;  /* 0xfffffefc00947947 */ /* 0x000fea000383ffff */
.L_x_1285:
[----:B-1----:R1:W2:Y:S02]  /*23440*/  SYNCS.PHASECHK.TRANS64.TRYWAIT P1, [R154+URZ+0x19c50], R12 ;  /* 0x019c500c9a0075a7 */ /* 0x0022a4000802017f */
[----:B--2---:R-:W-:Y:S05]  /*23450*/  @!P1 NANOSLEEP.SYNCS 0x989680 ;  /* 0x009896800000995d */ /* 0x004fea0003900000 */
[----:B------:R-:W2:Y:S02]  /*23460*/  @!P1 SYNCS.PHASECHK.TRANS64 P1, [R154+URZ+0x19c50], R12 ;  /* 0x019c500c9a0095a7 */ /* 0x000ea4000802007f */
[----:B--2---:R-:W-:Y:S05]  /*23470*/  @!P1 BRA `(.L_x_1285) ;  /* 0xfffffffc00f09947 */ /* 0x004fea000383ffff */
[----:B------:R-:W-:Y:S05]  /*23480*/  BRA `(.L_x_1284) ;  /* 0xffffff00001c7947 */ /* 0x000fea000383ffff */
.L_x_1294:
[----:B-1----:R1:W2:Y:S02]  /*23490*/  SYNCS.PHASECHK.TRANS64.TRYWAIT P1, [R154+URZ+0x19c30], R13 ;  /* 0x019c300d9a0075a7 */ /* 0x0022a4000802017f */
[----:B--2---:R-:W-:Y:S05]  /*234a0*/  @!P1 NANOSLEEP.SYNCS 0x989680 ;  /* 0x009896800000995d */ /* 0x004fea0003900000 */
[----:B------:R-:W2:Y:S02]  /*234b0*/  @!P1 SYNCS.PHASECHK.TRANS64 P1, [R154+URZ+0x19c30], R13 ;  /* 0x019c300d9a0095a7 */ /* 0x000ea4000802007f */
[----:B--2---:R-:W-:Y:S05]  /*234c0*/  @!P1 BRA `(.L_x_1294) ;  /* 0xfffffffc00f09947 */ /* 0x004fea000383ffff */
[----:B------:R-:W-:Y:S05]  /*234d0*/  BRA `(.L_x_1293) ;  /* 0xffffff2400047947 */ /* 0x000fea000383ffff */
.L_x_1299:
[----:B-1----:R1:W2:Y:S02]  /*234e0*/  SYNCS.PHASECHK.TRANS64.TRYWAIT P1, [R21+URZ+0x19c50], R12 ;  /* 0x019c500c150075a7 */ /* 0x0022a4000802017f */
[----:B--2---:R-:W-:Y:S05]  /*234f0*/  @!P1 NANOSLEEP.SYNCS 0x989680 ;  /* 0x009896800000995d */ /* 0x004fea0003900000 */
[----:B------:R-:W2:Y:S02]  /*23500*/  @!P1 SYNCS.PHASECHK.TRANS64 P1, [R21+URZ+0x19c50], R12 ;  /* 0x019c500c150095a7 */ /* 0x000ea4000802007f */
[----:B--2---:R-:W-:Y:S05]  /*23510*/  @!P1 BRA `(.L_x_1299) ;  /* 0xfffffffc00f09947 */ /* 0x004fea000383ffff */
[----:B------:R-:W-:Y:S05]  /*23520*/  BRA `(.L_x_1298) ;  /* 0xffffff24008c7947 */ /* 0x000fea000383ffff */
.L_x_1314:
[----:B--2---:R2:W3:Y:S02]  /*23530*/  SYNCS.PHASECHK.TRANS64.TRYWAIT P0, [R5+URZ+0x19c50], R0 ;  /* 0x019c5000050075a7 */ /* 0x0044e4000800017f */
[----:B---3--:R-:W-:Y:S05]  /*23540*/  @!P0 NANOSLEEP.SYNCS 0x989680 ;  /* 0x009896800000895d */ /* 0x008fea0003900000 */
[----:B------:R-:W3:Y:S02]  /*23550*/  @!P0 SYNCS.PHASECHK.TRANS64 P0, [R5+URZ+0x19c50], R0 ;  /* 0x019c5000050085a7 */ /* 0x000ee4000800007f */
[----:B---3--:R-:W-:Y:S05]  /*23560*/  @!P0 BRA `(.L_x_1314) ;  /* 0xfffffffc00f08947 */ /* 0x008fea000383ffff */
[----:B------:R-:W-:Y:S05]  /*23570*/  BRA `(.L_x_1313) ;  /* 0xffffff5800947947 */ /* 0x000fea000383ffff */
.L_x_1351:
[----:B------:R-:W1:Y:S01]  /*23580*/  S2R R5, SR_TID.X ;  /* 0x0000000000057919 */ /* 0x000e620000002100 */
[----:B------:R-:W-:Y:S01]  /*23590*/  BSSY B1, `(.L_x_1502) ;  /* 0x000000a000017945 */ /* 0x000fe20003800000 */
[----:B------:R-:W-:Y:S02]  /*235a0*/  IMAD.MOV.U32 R12, RZ, RZ, RZ ;  /* 0x000000ffff0c7224 */ /* 0x000fe400078e00ff */
[----:B------:R-:W-:Y:S02]  /*235b0*/  IMAD.MOV.U32 R11, RZ, RZ, 0x1f ;  /* 0x0000001fff0b7424 */ /* 0x000fe400078e00ff */
[----:B------:R-:W-:Y:S01]  /*235c0*/  IMAD.MOV.U32 R15, RZ, RZ, -0x1 ;  /* 0xffffffffff0f7424 */ /* 0x000fe200078e00ff */
[----:B-1----:R-:W-:-:S04]  /*235d0*/  SHF.R.U32.HI R5, RZ, 0x5, R5 ;  /* 0x00000005ff057819 */ /* 0x002fc80000011605 */
[----:B------:R-:W-:-:S05]  /*235e0*/  LOP3.LUT R5, R5, 0x3, RZ, 0xc0, !PT ;  /* 0x0000000305057812 */ /* 0x000fca00078ec0ff */
[----:B0-----:R-:W-:-:S07]  /*235f0*/  IMAD.MOV.U32 R13, RZ, RZ, R5 ;  /* 0x000000ffff0d7224 */ /* 0x001fce00078e0005 */
[----:B------:R-:W-:Y:S05]  /*23600*/  WARPSYNC.COLLECTIVE R15, `(.L_x_1503) ;  /* 0x000000000f087348 */ /* 0x000fea0003c00000 */
[----:B------:R0:W1:Y:S02]  /*23610*/  SHFL.IDX P6, R14, R13, R12, R11 ;  /* 0x0000000c0d0e7389 */ /* 0x00006400000c000b */
[----:B01----:R-:W-:Y:S01]  /*23620*/  ENDCOLLECTIVE ;  /* 0x000000000000791b */ /* 0x003fe20003800000 */
.L_x_1503:
[----:B------:R-:W-:Y:S05]  /*23630*/  BSYNC B1 ;  /* 0x0000000000017941 */ /* 0x000fea0003800000 */
.L_x_1502:
[----:B------:R-:W-:Y:S05]  /*23640*/  BRA `(.L_x_1504) ;  /* 0xffffff9c00a87947 */ /* 0x000fea000383ffff */
.L_x_1353:
[----:B------:R-:W-:Y:S01]  /*23650*/  BSSY B1, `(.L_x_1505) ;  /* 0x0000006000017945 */ /* 0x000fe20003800000 */
[----:B------:R-:W-:-:S07]  /*23660*/  IMAD.MOV.U32 R15, RZ, RZ, -0x1 ;  /* 0xffffffffff0f7424 */ /* 0x000fce00078e00ff */
[----:B01----:R-:W-:Y:S05]  /*23670*/  WARPSYNC.COLLECTIVE R15, `(.L_x_1506) ;  /* 0x000000000f0c7348 */ /* 0x003fea0003c00000 */
[----:B------:R-:W-:Y:S02]  /*23680*/  ELECT P6, UR62, PT ;  /* 0x00000000003e782f */ /* 0x000fe400038c0000 */
[----:B------:R-:W-:Y:S01]  /*23690*/  MOV R14, UR62 ;  /* 0x0000003e000e7c02 */ /* 0x000fe20008000f00 */
[----:B01----:R-:W-:Y:S10]  /*236a0*/  ENDCOLLECTIVE ;  /* 0x000000000000791b */ /* 0x003ff40003800000 */
.L_x_1506:
[----:B------:R-:W-:Y:S05]  /*236b0*/  BSYNC B1 ;  /* 0x0000000000017941 */ /* 0x000fea0003800000 */
.L_x_1505:
[----:B------:R-:W-:Y:S05]  /*236c0*/  BRA `(.L_x_1352) ;  /* 0xffffff9c00a07947 */ /* 0x000fea000383ffff */
.L_x_1355:
[----:B-1----:R1:W2:Y:S02]  /*236d0*/  SYNCS.PHASECHK.TRANS64.TRYWAIT P0, [R23+URZ+0x19c20], R5 ;  /* 0x019c2005170075a7 */ /* 0x0022a4000800017f */
[----:B--2---:R-:W-:Y:S05]  /*236e0*/  @!P0 NANOSLEEP.SYNCS 0x989680 ;  /* 0x009896800000895d */ /* 0x004fea0003900000 */
[----:B------:R-:W2:Y:S02]  /*236f0*/  @!P0 SYNCS.PHASECHK.TRANS64 P0, [R23+URZ+0x19c20], R5 ;  /* 0x019c2005170085a7 */ /* 0x000ea4000800007f */
[----:B--2---:R-:W-:Y:S05]  /*23700*/  @!P0 BRA `(.L_x_1355) ;  /* 0xfffffffc00f08947 */ /* 0x004fea000383ffff */
[----:B------:R-:W-:Y:S05]  /*23710*/  BRA `(.L_x_1507) ;  /* 0xffffff9c00b07947 */ /* 0x000fea000383ffff */
.L_x_1359:
[----:B--2---:R2:W3:Y:S02]  /*23720*/  SYNCS.PHASECHK.TRANS64.TRYWAIT P0, [R10+URZ+0x19ca0], R9 ;  /* 0x019ca0090a0075a7 */ /* 0x0044e4000800017f */
[----:B---3--:R-:W-:Y:S05]  /*23730*/  @!P0 NANOSLEEP.SYNCS 0x989680 ;  /* 0x009896800000895d */ /* 0x008fea0003900000 */
[----:B------:R-:W3:Y:S02]  /*23740*/  @!P0 SYNCS.PHASECHK.TRANS64 P0, [R10+URZ+0x19ca0], R9 ;  /* 0x019ca0090a0085a7 */ /* 0x000ee4000800007f */
[----:B---3--:R-:W-:Y:S05]  /*23750*/  @!P0 BRA `(.L_x_1359) ;  /* 0xfffffffc00f08947 */ /* 0x008fea000383ffff */
[----:B------:R-:W-:Y:S05]  /*23760*/  BRA `(.L_x_1508) ;  /* 0xffffff9c00c87947 */ /* 0x000fea000383ffff */
.L_x_1366:
[----:B-1----:R1:W3:Y:S02]  /*23770*/  SYNCS.PHASECHK.TRANS64.TRYWAIT P0, [R10+URZ+0x19cc0], R9 ;  /* 0x019cc0090a0075a7 */ /* 0x0022e4000800017f */
[----:B---3--:R-:W-:Y:S05]  /*23780*/  @!P0 NANOSLEEP.SYNCS 0x989680 ;  /* 0x009896800000895d */ /* 0x008fea0003900000 */
[----:B------:R-:W3:Y:S02]  /*23790*/  @!P0 SYNCS.PHASECHK.TRANS64 P0, [R10+URZ+0x19cc0], R9 ;  /* 0x019cc0090a0085a7 */ /* 0x000ee4000800007f */
[----:B---3--:R-:W-:Y:S05]  /*237a0*/  @!P0 BRA `(.L_x_1366) ;  /* 0xfffffffc00f08947 */ /* 0x008fea000383ffff */
[----:B------:R-:W-:Y:S05]  /*237b0*/  BRA `(.L_x_1509) ;  /* 0xffffffa000c47947 */ /* 0x000fea000383ffff */
.L_x_1375:
[----:B--2---:R2:W3:Y:S02]  /*237c0*/  SYNCS.PHASECHK.TRANS64.TRYWAIT P1, [R9+URZ+0x19ca0], R7 ;  /* 0x019ca007090075a7 */ /* 0x0044e4000802017f */
[----:B---3--:R-:W-:Y:S05]  /*237d0*/  @!P1 NANOSLEEP.SYNCS 0x989680 ;  /* 0x009896800000995d */ /* 0x008fea0003900000 */
[----:B------:R-:W3:Y:S02]  /*237e0*/  @!P1 SYNCS.PHASECHK.TRANS64 P1, [R9+URZ+0x19ca0], R7 ;  /* 0x019ca007090095a7 */ /* 0x000ee4000802007f */
[----:B---3--:R-:W-:Y:S05]  /*237f0*/  @!P1 BRA `(.L_x_1375) ;  /* 0xfffffffc00f09947 */ /* 0x008fea000383ffff */
[----:B------:R-:W-:Y:S05]  /*23800*/  BRA `(.L_x_1510) ;  /* 0xffffffa400f87947 */ /* 0x000fea000383ffff */
.L_x_1382:
[----:B-1----:R1:W3:Y:S02]  /*23810*/  SYNCS.PHASECHK.TRANS64.TRYWAIT P1, [R9+URZ+0x19cc0], R7 ;  /* 0x019cc007090075a7 */ /* 0x0022e4000802017f */
[----:B---3--:R-:W-:Y:S05]  /*23820*/  @!P1 NANOSLEEP.SYNCS 0x989680 ;  /* 0x009896800000995d */ /* 0x008fea0003900000 */
[----:B------:R-:W3:Y:S02]  /*23830*/  @!P1 SYNCS.PHASECHK.TRANS64 P1, [R9+URZ+0x19cc0], R7 ;  /* 0x019cc007090095a7 */ /* 0x000ee4000802007f */
[----:B---3--:R-:W-:Y:S05]  /*23840*/  @!P1 BRA `(.L_x_1382) ;  /* 0xfffffffc00f09947 */ /* 0x008fea000383ffff */
[----:B------:R-:W-:Y:S05]  /*23850*/  BRA `(.L_x_1511) ;  /* 0xffffffa800f07947 */ /* 0x000fea000383ffff */
.L_x_1407:
[----:B------:R-:W2:Y:S01]  /*23860*/  S2R R20, SR_TID.X ;  /* 0x0000000000147919 */ /* 0x000ea20000002100 */
[----:B------:R-:W-:Y:S01]  /*23870*/  BSSY B0, `(.L_x_1512) ;  /* 0x000000a000007945 */ /* 0x000fe20003800000 */
[----:B------:R-:W-:Y:S02]  /*23880*/  IMAD.MOV.U32 R12, RZ, RZ, RZ ;  /* 0x000000ffff0c7224 */ /* 0x000fe400078e00ff */
[----:B------:R-:W-:Y:S02]  /*23890*/  IMAD.MOV.U32 R11, RZ, RZ, 0x1f ;  /* 0x0000001fff0b7424 */ /* 0x000fe400078e00ff */
[----:B------:R-:W-:Y:S01]  /*238a0*/  IMAD.MOV.U32 R15, RZ, RZ, -0x1 ;  /* 0xffffffffff0f7424 */ /* 0x000fe200078e00ff */
[----:B--2---:R-:W-:-:S04]  /*238b0*/  SHF.R.U32.HI R20, RZ, 0x5, R20 ;  /* 0x00000005ff147819 */ /* 0x004fc80000011614 */
[----:B------:R-:W-:-:S05]  /*238c0*/  LOP3.LUT R20, R20, 0x3, RZ, 0xc0, !PT ;  /* 0x0000000314147812 */ /* 0x000fca00078ec0ff */
[----:B0-----:R-:W-:-:S07]  /*238d0*/  IMAD.MOV.U32 R13, RZ, RZ, R20 ;  /* 0x000000ffff0d7224 */ /* 0x001fce00078e0014 */
[----:B-1----:R-:W-:Y:S05]  /*238e0*/  WARPSYNC.COLLECTIVE R15, `(.L_x_1513) ;  /* 0x000000000f087348 */ /* 0x002fea0003c00000 */
[----:B------:R0:W2:Y:S02]  /*238f0*/  SHFL.IDX P6, R14, R13, R12, R11 ;  /* 0x0000000c0d0e7389 */ /* 0x0000a400000c000b */
[----:B012---:R-:W-:Y:S01]  /*23900*/  ENDCOLLECTIVE ;  /* 0x000000000000791b */ /* 0x007fe20003800000 */
.L_x_1513:
[----:B------:R-:W-:Y:S05]  /*23910*/  BSYNC B0 ;  /* 0x0000000000007941 */ /* 0x000fea0003800000 */
.L_x_1512:
[----:B------:R-:W-:Y:S05]  /*23920*/  BRA `(.L_x_1514) ;  /* 0xffffffb800dc7947 */ /* 0x000fea000383ffff */
.L_x_1409:
[----:B------:R-:W-:Y:S01]  /*23930*/  BSSY B0, `(.L_x_1515) ;  /* 0x0000006000007945 */ /* 0x000fe20003800000 */
[----:B------:R-:W-:-:S07]  /*23940*/  IMAD.MOV.U32 R15, RZ, RZ, -0x1 ;  /* 0xffffffffff0f7424 */ /* 0x000fce00078e00ff */
[----:B012---:R-:W-:Y:S05]  /*23950*/  WARPSYNC.COLLECTIVE R15, `(.L_x_1516) ;  /* 0x000000000f0c7348 */ /* 0x007fea0003c00000 */
[----:B------:R-:W-:Y:S02]  /*23960*/  ELECT P6, UR62, PT ;  /* 0x00000000003e782f */ /* 0x000fe400038c0000 */
[----:B------:R-:W-:Y:S01]  /*23970*/  MOV R14, UR62 ;  /* 0x0000003e000e7c02 */ /* 0x000fe20008000f00 */
[----:B012---:R-:W-:Y:S10]  /*23980*/  ENDCOLLECTIVE ;  /* 0x000000000000791b */ /* 0x007ff40003800000 */
.L_x_1516:
[----:B------:R-:W-:Y:S05]  /*23990*/  BSYNC B0 ;  /* 0x0000000000007941 */ /* 0x000fea0003800000 */
.L_x_1515:
[----:B------:R-:W-:Y:S05]  /*239a0*/  BRA `(.L_x_1517) ;  /* 0xffffffb800dc7947 */ /* 0x000fea000383ffff */
.L_x_1411:
[----:B--2---:R2:W3:Y:S02]  /*239b0*/  SYNCS.PHASECHK.TRANS64.TRYWAIT P0, [R4+URZ+0x19c80], R3 ;  /* 0x019c8003040075a7 */ /* 0x0044e4000800017f */
[----:B---3--:R-:W-:Y:S05]  /*239c0*/  @!P0 NANOSLEEP.SYNCS 0x989680 ;  /* 0x009896800000895d */ /* 0x008fea0003900000 */
[----:B------:R-:W3:Y:S02]  /*239d0*/  @!P0 SYNCS.PHASECHK.TRANS64 P0, [R4+URZ+0x19c80], R3 ;  /* 0x019c8003040085a7 */ /* 0x000ee4000800007f */
[----:B---3--:R-:W-:Y:S05]  /*239e0*/  @!P0 BRA `(.L_x_1411) ;  /* 0xfffffffc00f08947 */ /* 0x008fea000383ffff */
[----:B------:R-:W-:Y:S05]  /*239f0*/  BRA `(.L_x_1518) ;  /* 0xffffffbc00407947 */ /* 0x000fea000383ffff */
.L_x_1413:
[----:B-1----:R1:W3:Y:S02]  /*23a00*/  SYNCS.PHASECHK.TRANS64.TRYWAIT P0, [R4+URZ+0x19c40], R3 ;  /* 0x019c4003040075a7 */ /* 0x0022e4000800017f */
[----:B---3--:R-:W-:Y:S05]  /*23a10*/  @!P0 NANOSLEEP.SYNCS 0x989680 ;  /* 0x009896800000895d */ /* 0x008fea0003900000 */
[----:B------:R-:W3:Y:S02]  /*23a20*/  @!P0 SYNCS.PHASECHK.TRANS64 P0, [R4+URZ+0x19c40], R3 ;  /* 0x019c4003040085a7 */ /* 0x000ee4000800007f */
[----:B---3--:R-:W-:Y:S05]  /*23a30*/  @!P0 BRA `(.L_x_1413) ;  /* 0xfffffffc00f08947 */ /* 0x008fea000383ffff */
[----:B------:R-:W-:Y:S05]  /*23a40*/  BRA `(.L_x_1519) ;  /* 0xffffffbc00bc7947 */ /* 0x000fea000383ffff */
.L_x_1417:
[----:B------:R-:W2:Y:S01]  /*23a50*/  LDL.LU R11, [R1+0x18] ;  /* 0x00001800010b7983 */ /* 0x000ea20000300800 */
[----:B------:R-:W-:Y:S02]  /*23a60*/  IMAD.MOV.U32 R4, RZ, RZ, R12 ;  /* 0x000000ffff047224 */ /* 0x000fe400078e000c */
[----:B------:R-:W-:Y:S02]  /*23a70*/  IMAD.MOV.U32 R13, RZ, RZ, R5 ;  /* 0x000000ffff0d7224 */ /* 0x000fe400078e0005 */
[----:B------:R-:W-:Y:S02]  /*23a80*/  IMAD.MOV.U32 R12, RZ, RZ, RZ ;  /* 0x000000ffff0c7224 */ /* 0x000fe400078e00ff */
[----:B------:R-:W-:Y:S02]  /*23a90*/  IMAD.MOV.U32 R15, RZ, RZ, -0x1 ;  /* 0xffffffffff0f7424 */ /* 0x000fe400078e00ff */
[----:B------:R-:W-:Y:S02]  /*23aa0*/  IMAD.IADD R4, R21, 0x1, R4 ;  /* 0x0000000115047824 */ /* 0x000fe400078e0204 */
[----:B--2---:R-:W-:-:S02]  /*23ab0*/  IMAD R0, R11, R9, RZ ;  /* 0x000000090b007224 */ /* 0x004fc400078e02ff */
[----:B------:R-:W-:-:S03]  /*23ac0*/  IMAD.MOV.U32 R11, RZ, RZ, 0x1e1f ;  /* 0x00001e1fff0b7424 */ /* 0x000fc600078e00ff */
[----:B------:R-:W-:-:S13]  /*23ad0*/  ISETP.GE.AND P4, PT, R4, R0, PT ;  /* 0x000000000400720c */ /* 0x000fda0003f86270 */
[----:B-----5:R-:W-:Y:S05]  /*23ae0*/  WARPSYNC.COLLECTIVE R15, `(.L_x_1520) ;  /* 0x000000000f087348 */ /* 0x020fea0003c00000 */
[----:B------:R0:W1:Y:S02]  /*23af0*/  SHFL.IDX P6, R14, R13, R12, R11 ;  /* 0x0000000c0d0e7389 */ /* 0x00006400000c000b */
[----:B01---5:R-:W-:Y:S01]  /*23b00*/  ENDCOLLECTIVE ;  /* 0x000000000000791b */ /* 0x023fe20003800000 */
.L_x_1520:
[----:B------:R-:W-:Y:S02]  /*23b10*/  IMAD.MOV.U32 R13, RZ, RZ, R6 ;  /* 0x000000ffff0d7224 */ /* 0x000fe400078e0006 */
[----:B------:R-:W-:-:S07]  /*23b20*/  IMAD.MOV.U32 R2, RZ, RZ, R14 ;  /* 0x000000ffff027224 */ /* 0x000fce00078e000e */
[----:B------:R-:W-:Y:S05]  /*23b30*/  WARPSYNC.COLLECTIVE R15, `(.L_x_1521) ;  /* 0x000000000f087348 */ /* 0x000fea0003c00000 */
[----:B------:R0:W1:Y:S02]  /*23b40*/  SHFL.IDX P6, R14, R13, R12, R11 ;  /* 0x0000000c0d0e7389 */ /* 0x00006400000c000b */
[----:B01----:R-:W-:Y:S01]  /*23b50*/  ENDCOLLECTIVE ;  /* 0x000000000000791b */ /* 0x003fe20003800000 */
.L_x_1521:
[----:B------:R-:W-:Y:S02]  /*23b60*/  IMAD.MOV.U32 R13, RZ, RZ, R5 ;  /* 0x000000ffff0d7224 */ /* 0x000fe400078e0005 */
[----:B------:R-:W-:Y:S02]  /*23b70*/  IMAD.MOV.U32 R12, RZ, RZ, 0x1 ;  /* 0x00000001ff0c7424 */ /* 0x000fe400078e00ff */
[----:B------:R-:W-:-:S07]  /*23b80*/  IMAD.MOV.U32 R3, RZ, RZ, R14 ;  /* 0x000000ffff037224 */ /* 0x000fce00078e000e */
[----:B------:R-:W-:Y:S05]  /*23b90*/  WARPSYNC.COLLECTIVE R15, `(.L_x_1522) ;  /* 0x000000000f087348 */ /* 0x000fea0003c00000 */
[----:B------:R0:W1:Y:S02]  /*23ba0*/  SHFL.IDX P6, R14, R13, R12, R11 ;  /* 0x0000000c0d0e7389 */ /* 0x00006400000c000b */
[----:B01----:R-:W-:Y:S01]  /*23bb0*/  ENDCOLLECTIVE ;  /* 0x000000000000791b */ /* 0x003fe20003800000 */
.L_x_1522:
        /* <DEDUP_REMOVED lines=10> */
.L_x_1523:
        /* <DEDUP_REMOVED lines=13> */
.L_x_1524:
[----:B------:R-:W-:-:S13]  /*23d30*/  ISETP.GE.AND P4, PT, R3, R0, PT ;  /* 0x000000000300720c */ /* 0x000fda0003f86270 */
[----:B------:R-:W-:Y:S01]  /*23d40*/  @!P4 IADD3 R2, P3, R20, R6, RZ ;  /* 0x000000061402c210 */ /* 0x000fe20007f7e0ff */
[----:B------:R-:W-:-:S04]  /*23d50*/  IMAD.MOV.U32 R13, RZ, RZ, R8 ;  /* 0x000000ffff0d7224 */ /* 0x000fc800078e0008 */
        /* <DEDUP_REMOVED lines=11> */
.L_x_1525:
[----:B------:R-:W-:Y:S01]  /*23e10*/  IMAD.MOV.U32 R2, RZ, RZ, R14 ;  /* 0x000000ffff027224 */ /* 0x000fe200078e000e */
[----:B------:R-:W-:Y:S06]  /*23e20*/  BRA `(.L_x_1526) ;  /* 0xffffffc400a87947 */ /* 0x000fec000383ffff */
.L_x_1422:
[----:B--2---:R2:W3:Y:S02]  /*23e30*/  SYNCS.PHASECHK.TRANS64.TRYWAIT P0, [R23+URZ+0x19c20], R0 ;  /* 0x019c2000170075a7 */ /* 0x0044e4000800017f */
[----:B---3--:R-:W-:Y:S05]  /*23e40*/  @!P0 NANOSLEEP.SYNCS 0x989680 ;  /* 0x009896800000895d */ /* 0x008fea0003900000 */
[----:B------:R-:W3:Y:S02]  /*23e50*/  @!P0 SYNCS.PHASECHK.TRANS64 P0, [R23+URZ+0x19c20], R0 ;  /* 0x019c2000170085a7 */ /* 0x000ee4000800007f */
[----:B---3--:R-:W-:Y:S05]  /*23e60*/  @!P0 BRA `(.L_x_1422) ;  /* 0xfffffffc00f08947 */ /* 0x008fea000383ffff */
[----:B------:R-:W-:Y:S05]  /*23e70*/  BRA `(.L_x_1527) ;  /* 0xffffffc800187947 */ /* 0x000fea000383ffff */
.L_x_1428:
[----:B0-----:R0:W1:Y:S02]  /*23e80*/  SYNCS.PHASECHK.TRANS64.TRYWAIT P0, [R6+URZ+0x19c80], R4 ;  /* 0x019c8004060075a7 */ /* 0x001064000800017f */
[----:B-1----:R-:W-:Y:S05]  /*23e90*/  @!P0 NANOSLEEP.SYNCS 0x989680 ;  /* 0x009896800000895d */ /* 0x002fea0003900000 */
[----:B------:R-:W1:Y:S02]  /*23ea0*/  @!P0 SYNCS.PHASECHK.TRANS64 P0, [R6+URZ+0x19c80], R4 ;  /* 0x019c8004060085a7 */ /* 0x000e64000800007f */
[----:B-1----:R-:W-:Y:S05]  /*23eb0*/  @!P0 BRA `(.L_x_1428) ;  /* 0xfffffffc00f08947 */ /* 0x002fea000383ffff */
[----:B------:R-:W-:Y:S05]  /*23ec0*/  BRA `(.L_x_1528) ;  /* 0xffffffc800c07947 */ /* 0x000fea000383ffff */
.L_x_1435:
[----:B-1----:R1:W2:Y:S02]  /*23ed0*/  SYNCS.PHASECHK.TRANS64.TRYWAIT P0, [R6+URZ+0x19c40], R4 ;  /* 0x019c4004060075a7 */ /* 0x0022a4000800017f */
[----:B--2---:R-:W-:Y:S05]  /*23ee0*/  @!P0 NANOSLEEP.SYNCS 0x989680 ;  /* 0x009896800000895d */ /* 0x004fea0003900000 */
[----:B------:R-:W2:Y:S02]  /*23ef0*/  @!P0 SYNCS.PHASECHK.TRANS64 P0, [R6+URZ+0x19c40], R4 ;  /* 0x019c4004060085a7 */ /* 0x000ea4000800007f */
[----:B--2---:R-:W-:Y:S05]  /*23f00*/  @!P0 BRA `(.L_x_1435) ;  /* 0xfffffffc00f08947 */ /* 0x004fea000383ffff */
[----:B------:R-:W-:Y:S05]  /*23f10*/  BRA `(.L_x_1529) ;  /* 0xffffffcc00bc7947 */ /* 0x000fea000383ffff */
.L_x_1443:
[----:B0-----:R0:W1:Y:S02]  /*23f20*/  SYNCS.PHASECHK.TRANS64.TRYWAIT P0, [R3+URZ+0x19c70], R4 ;  /* 0x019c7004030075a7 */ /* 0x001064000800017f */
[----:B-1----:R-:W-:Y:S05]  /*23f30*/  @!P0 NANOSLEEP.SYNCS 0x989680 ;  /* 0x009896800000895d */ /* 0x002fea0003900000 */
[----:B------:R-:W1:Y:S02]  /*23f40*/  @!P0 SYNCS.PHASECHK.TRANS64 P0, [R3+URZ+0x19c70], R4 ;  /* 0x019c7004030085a7 */ /* 0x000e64000800007f */
[----:B-1----:R-:W-:Y:S05]  /*23f50*/  @!P0 BRA `(.L_x_1443) ;  /* 0xfffffffc00f08947 */ /* 0x002fea000383ffff */
[----:B------:R-:W-:Y:S05]  /*23f60*/  BRA `(.L_x_1530) ;  /* 0xffffffd000d07947 */ /* 0x000fea000383ffff */
.L_x_1445:
[----:B0-----:R0:W1:Y:S02]  /*23f70*/  SYNCS.PHASECHK.TRANS64.TRYWAIT P0, [R3+URZ+0x19c60], R4 ;  /* 0x019c6004030075a7 */ /* 0x001064000800017f */
[----:B-1----:R-:W-:Y:S05]  /*23f80*/  @!P0 NANOSLEEP.SYNCS 0x989680 ;  /* 0x009896800000895d */ /* 0x002fea0003900000 */
[----:B------:R-:W1:Y:S02]  /*23f90*/  @!P0 SYNCS.PHASECHK.TRANS64 P0, [R3+URZ+0x19c60], R4 ;  /* 0x019c6004030085a7 */ /* 0x000e64000800007f */
[----:B-1----:R-:W-:Y:S05]  /*23fa0*/  @!P0 BRA `(.L_x_1445) ;  /* 0xfffffffc00f08947 */ /* 0x002fea000383ffff */
[----:B------:R-:W-:Y:S05]  /*23fb0*/  BRA `(.L_x_1531) ;  /* 0xffffffd000d87947 */ /* 0x000fea000383ffff */
.L_x_1452:
[----:B-1----:R1:W2:Y:S02]  /*23fc0*/  SYNCS.PHASECHK.TRANS64.TRYWAIT P1, [R3+URZ+0x19c70], R0 ;  /* 0x019c7000030075a7 */ /* 0x0022a4000802017f */
[----:B--2---:R-:W-:Y:S05]  /*23fd0*/  @!P1 NANOSLEEP.SYNCS 0x989680 ;  /* 0x009896800000995d */ /* 0x004fea0003900000 */
[----:B------:R-:W2:Y:S02]  /*23fe0*/  @!P1 SYNCS.PHASECHK.TRANS64 P1, [R3+URZ+0x19c70], R0 ;  /* 0x019c7000030095a7 */ /* 0x000ea4000802007f */
[----:B--2---:R-:W-:Y:S05]  /*23ff0*/  @!P1 BRA `(.L_x_1452) ;  /* 0xfffffffc00f09947 */ /* 0x004fea000383ffff */
[----:B------:R-:W-:Y:S05]  /*24000*/  BRA `(.L_x_1532) ;  /* 0xffffffd800487947 */ /* 0x000fea000383ffff */
.L_x_1454:
[----:B-1----:R1:W2:Y:S02]  /*24010*/  SYNCS.PHASECHK.TRANS64.TRYWAIT P1, [R3+URZ+0x19c60], R0 ;  /* 0x019c6000030075a7 */ /* 0x0022a4000802017f */
[----:B--2---:R-:W-:Y:S05]  /*24020*/  @!P1 NANOSLEEP.SYNCS 0x989680 ;  /* 0x009896800000995d */ /* 0x004fea0003900000 */
[----:B------:R-:W2:Y:S02]  /*24030*/  @!P1 SYNCS.PHASECHK.TRANS64 P1, [R3+URZ+0x19c60], R0 ;  /* 0x019c6000030095a7 */ /* 0x000ea4000802007f */
[----:B--2---:R-:W-:Y:S05]  /*24040*/  @!P1 BRA `(.L_x_1454) ;  /* 0xfffffffc00f09947 */ /* 0x004fea000383ffff */
[----:B------:R-:W-:Y:S05]  /*24050*/  BRA `(.L_x_1533) ;  /* 0xffffffd8004c7947 */ /* 0x000fea000383ffff */
.L_x_1458:
[----:B------:R-:W-:Y:S01]  /*24060*/  BSSY B0, `(.L_x_1534) ;  /* 0x0000008000007945 */ /* 0x000fe20003800000 */
[----:B0-----:R-:W-:Y:S02]  /*24070*/  IMAD.MOV.U32 R13, RZ, RZ, R16 ;  /* 0x000000ffff0d7224 */ /* 0x001fe400078e0010 */
[----:B------:R-:W-:Y:S02]  /*24080*/  IMAD.MOV.U32 R12, RZ, RZ, RZ ;  /* 0x000000ffff0c7224 */ /* 0x000fe400078e00ff */
[----:B------:R-:W-:Y:S02]  /*24090*/  IMAD.MOV.U32 R11, RZ, RZ, 0x1f ;  /* 0x0000001fff0b7424 */ /* 0x000fe400078e00ff */
[----:B------:R-:W-:-:S07]  /*240a0*/  IMAD.MOV.U32 R15, RZ, RZ, -0x1 ;  /* 0xffffffffff0f7424 */ /* 0x000fce00078e00ff */
[----:B-1----:R-:W-:Y:S05]  /*240b0*/  WARPSYNC.COLLECTIVE R15, `(.L_x_1535) ;  /* 0x000000000f087348 */ /* 0x002fea0003c00000 */
[----:B------:R0:W2:Y:S02]  /*240c0*/  SHFL.IDX P6, R14, R13, R12, R11 ;  /* 0x0000000c0d0e7389 */ /* 0x0000a400000c000b */
[----:B012---:R-:W-:Y:S01]  /*240d0*/  ENDCOLLECTIVE ;  /* 0x000000000000791b */ /* 0x007fe20003800000 */
.L_x_1535:
[----:B------:R-:W-:Y:S05]  /*240e0*/  BSYNC B0 ;  /* 0x0000000000007941 */ /* 0x000fea0003800000 */
.L_x_1534:
[----:B------:R-:W-:Y:S02]  /*240f0*/  IMAD.MOV.U32 R13, RZ, RZ, R16 ;  /* 0x000000ffff0d7224 */ /* 0x000fe400078e0010 */
[----:B------:R-:W-:Y:S02]  /*24100*/  IMAD.MOV.U32 R12, RZ, RZ, 0x1 ;  /* 0x00000001ff0c7424 */ /* 0x000fe400078e00ff */
[----:B------:R-:W-:Y:S02]  /*24110*/  IMAD.MOV.U32 R11, RZ, RZ, 0x1f ;  /* 0x0000001fff0b7424 */ /* 0x000fe400078e00ff */
[----:B------:R-:W-:Y:S02]  /*24120*/  IMAD.MOV.U32 R15, RZ, RZ, -0x1 ;  /* 0xffffffffff0f7424 */ /* 0x000fe400078e00ff */
[----:B------:R-:W-:Y:S02]  /*24130*/  IMAD.IADD R5, R19, 0x1, R7 ;  /* 0x0000000113057824 */ /* 0x000fe400078e0207 */
[----:B------:R-:W-:-:S07]  /*24140*/  IMAD.MOV.U32 R0, RZ, RZ, R14 ;  /* 0x000000ffff007224 */ /* 0x000fce00078e000e */
[----:B------:R-:W-:Y:S05]  /*24150*/  WARPSYNC.COLLECTIVE R15, `(.L_x_1536) ;  /* 0x000000000f087348 */ /* 0x000fea0003c00000 */
[----:B------:R0:W1:Y:S02]  /*24160*/  SHFL.IDX P6, R14, R13, R12, R11 ;  /* 0x0000000c0d0e7389 */ /* 0x00006400000c000b */
[----:B01----:R-:W-:Y:S01]  /*24170*/  ENDCOLLECTIVE ;  /* 0x000000000000791b */ /* 0x003fe20003800000 */
.L_x_1536:
        /* <DEDUP_REMOVED lines=18> */
.L_x_1537:
[----:B------:R-:W-:Y:S01]  /*242a0*/  IMAD.MOV.U32 R12, RZ, RZ, 0x2 ;  /* 0x00000002ff0c7424 */ /* 0x000fe200078e00ff */
[----:B------:R-:W-:-:S05]  /*242b0*/  SEL R5, R14, RZ, P1 ;  /* 0x000000ff0e057207 */ /* 0x000fca0000800000 */
[----:B------:R-:W-:-:S04]  /*242c0*/  IMAD.IADD R4, R2, 0x1, R5 ;  /* 0x0000000102047824 */ /* 0x000fc800078e0205 */
[----:B------:R-:W-:-:S07]  /*242d0*/  IMAD.MOV.U32 R13, RZ, RZ, R4 ;  /* 0x000000ffff0d7224 */ /* 0x000fce00078e0004 */
[----:B------:R-:W-:Y:S05]  /*242e0*/  WARPSYNC.COLLECTIVE R15, `(.L_x_1538) ;  /* 0x000000000f087348 */ /* 0x000fea0003c00000 */
[----:B------:R0:W1:Y:S02]  /*242f0*/  SHFL.UP P6, R14, R13, R12, R11 ;  /* 0x0400000c0d0e7389 */ /* 0x00006400000c000b */
[----:B01----:R-:W-:Y:S01]  /*24300*/  ENDCOLLECTIVE ;  /* 0x000000000000791b */ /* 0x003fe20003800000 */
.L_x_1538:
[----:B------:R-:W-:Y:S01]  /*24310*/  IMAD.MOV.U32 R12, RZ, RZ, 0x4 ;  /* 0x00000004ff0c7424 */ /* 0x000fe200078e00ff */
[----:B------:R-:W-:-:S05]  /*24320*/  SEL R5, R14, RZ, P2 ;  /* 0x000000ff0e057207 */ /* 0x000fca0001000000 */
[----:B------:R-:W-:-:S04]  /*24330*/  IMAD.IADD R5, R4, 0x1, R5 ;  /* 0x0000000104057824 */ /* 0x000fc800078e0205 */
[----:B------:R-:W-:-:S07]  /*24340*/  IMAD.MOV.U32 R13, RZ, RZ, R5 ;  /* 0x000000ffff0d7224 */ /* 0x000fce00078e0005 */
[----:B------:R-:W-:Y:S05]  /*24350*/  WARPSYNC.COLLECTIVE R15, `(.L_x_1539) ;  /* 0x000000000f087348 */ /* 0x000fea0003c00000 */
[----:B------:R0:W1:Y:S02]  /*24360*/  SHFL.UP P6, R14, R13, R12, R11 ;  /* 0x0400000c0d0e7389 */ /* 0x00006400000c000b */
[----:B01----:R-:W-:Y:S01]  /*24370*/  ENDCOLLECTIVE ;  /* 0x000000000000791b */ /* 0x003fe20003800000 */
.L_x_1539:
[----:B------:R-:W-:Y:S01]  /*24380*/  IMAD.MOV.U32 R12, RZ, RZ, 0x8 ;  /* 0x00000008ff0c7424 */ /* 0x000fe200078e00ff */
[----:B------:R-:W-:-:S05]  /*24390*/  SEL R6, R14, RZ, P3 ;  /* 0x000000ff0e067207 */ /* 0x000fca0001800000 */
[----:B------:R-:W-:-:S04]  /*243a0*/  IMAD.IADD R6, R5, 0x1, R6 ;  /* 0x0000000105067824 */ /* 0x000fc800078e0206 */
[----:B------:R-:W-:-:S07]  /*243b0*/  IMAD.MOV.U32 R13, RZ, RZ, R6 ;  /* 0x000000ffff0d7224 */ /* 0x000fce00078e0006 */
[----:B------:R-:W-:Y:S05]  /*243c0*/  WARPSYNC.COLLECTIVE R15, `(.L_x_1540) ;  /* 0x000000000f087348 */ /* 0x000fea0003c00000 */
[----:B------:R0:W1:Y:S02]  /*243d0*/  SHFL.UP P6, R14, R13, R12, R11 ;  /* 0x0400000c0d0e7389 */ /* 0x00006400000c000b */
[----:B01----:R-:W-:Y:S01]  /*243e0*/  ENDCOLLECTIVE ;  /* 0x000000000000791b */ /* 0x003fe20003800000 */
.L_x_1540:
[----:B------:R-:W-:Y:S01]  /*243f0*/  IMAD.MOV.U32 R12, RZ, RZ, 0x10 ;  /* 0x00000010ff0c7424 */ /* 0x000fe200078e00ff */
[----:B------:R-:W-:-:S05]  /*24400*/  SEL R3, R14, RZ, P4 ;  /* 0x000000ff0e037207 */ /* 0x000fca0002000000 */
[----:B------:R-:W-:-:S04]  /*24410*/  IMAD.IADD R4, R6, 0x1, R3 ;  /* 0x0000000106047824 */ /* 0x000fc800078e0203 */
[----:B------:R-:W-:-:S07]  /*24420*/  IMAD.MOV.U32 R13, RZ, RZ, R4 ;  /* 0x000000ffff0d7224 */ /* 0x000fce00078e0004 */
[----:B------:R-:W-:Y:S05]  /*24430*/  WARPSYNC.COLLECTIVE R15, `(.L_x_1541) ;  /* 0x000000000f087348 */ /* 0x000fea0003c00000 */
[----:B------:R0:W1:Y:S02]  /*24440*/  SHFL.UP P6, R14, R13, R12, R11 ;  /* 0x0400000c0d0e7389 */ /* 0x00006400000c000b */
[----:B01----:R-:W-:Y:S01]  /*24450*/  ENDCOLLECTIVE ;  /* 0x000000000000791b */ /* 0x003fe20003800000 */
.L_x_1541:
[----:B------:R-:W-:Y:S02]  /*24460*/  IMAD.MOV.U32 R12, RZ, RZ, 0x1f ;  /* 0x0000001fff0c7424 */ /* 0x000fe400078e00ff */
[----:B------:R-:W-:Y:S01]  /*24470*/  IMAD.MOV.U32 R11, RZ, RZ, 0x1f ;  /* 0x0000001fff0b7424 */ /* 0x000fe200078e00ff */
[----:B------:R-:W-:-:S05]  /*24480*/  SEL R3, R14, RZ, P5 ;  /* 0x000000ff0e037207 */ /* 0x000fca0002800000 */
[----:B------:R-:W-:-:S04]  /*24490*/  IMAD.IADD R3, R4, 0x1, R3 ;  /* 0x0000000104037824 */ /* 0x000fc800078e0203 */
[----:B------:R-:W-:-:S07]  /*244a0*/  IMAD.MOV.U32 R13, RZ, RZ, R3 ;  /* 0x000000ffff0d7224 */ /* 0x000fce00078e0003 */
[----:B------:R-:W-:Y:S05]  /*244b0*/  WARPSYNC.COLLECTIVE R15, `(.L_x_1542) ;  /* 0x000000000f087348 */ /* 0x000fea0003c00000 */
[----:B------:R0:W1:Y:S02]  /*244c0*/  SHFL.IDX P6, R14, R13, R12, R11 ;  /* 0x0000000c0d0e7389 */ /* 0x00006400000c000b */
[----:B01----:R-:W-:Y:S01]  /*244d0*/  ENDCOLLECTIVE ;  /* 0x000000000000791b */ /* 0x003fe20003800000 */
.L_x_1542:
[----:B------:R-:W-:Y:S05]  /*244e0*/  BRA `(.L_x_1543) ;  /* 0xffffffd800e47947 */ /* 0x000fea000383ffff */
.L_x_1463:
        /* <DEDUP_REMOVED lines=8> */
.L_x_1545:
[----:B------:R-:W-:Y:S05]  /*24570*/  BSYNC B0 ;  /* 0x0000000000007941 */ /* 0x000fea0003800000 */
.L_x_1544:
[----:B------:R-:W-:Y:S01]  /*24580*/  SEL R13, R14, RZ, P1 ;  /* 0x000000ff0e0d7207 */ /* 0x000fe20000800000 */
[----:B------:R-:W-:Y:S02]  /*24590*/  IMAD.MOV.U32 R12, RZ, RZ, 0x2 ;  /* 0x00000002ff0c7424 */ /* 0x000fe400078e00ff */
[----:B------:R-:W-:Y:S02]  /*245a0*/  IMAD.MOV.U32 R11, RZ, RZ, RZ ;  /* 0x000000ffff0b7224 */ /* 0x000fe400078e00ff */
[----:B------:R-:W-:Y:S02]  /*245b0*/  IMAD.IADD R13, R2, 0x1, R13 ;  /* 0x00000001020d7824 */ /* 0x000fe400078e020d */
[----:B------:R-:W-:-:S07]  /*245c0*/  IMAD.MOV.U32 R15, RZ, RZ, -0x1 ;  /* 0xffffffffff0f7424 */ /* 0x000fce00078e00ff */
[----:B------:R-:W-:Y:S05]  /*245d0*/  WARPSYNC.COLLECTIVE R15, `(.L_x_1546) ;  /* 0x000000000f087348 */ /* 0x000fea0003c00000 */
[----:B------:R0:W1:Y:S02]  /*245e0*/  SHFL.UP P6, R14, R13, R12, R11 ;  /* 0x0400000c0d0e7389 */ /* 0x00006400000c000b */
[----:B01----:R-:W-:Y:S01]  /*245f0*/  ENDCOLLECTIVE ;  /* 0x000000000000791b */ /* 0x003fe20003800000 */
.L_x_1546:
[----:B------:R-:W-:Y:S01]  /*24600*/  IMAD.MOV.U32 R12, RZ, RZ, 0x4 ;  /* 0x00000004ff0c7424 */ /* 0x000fe200078e00ff */
[----:B------:R-:W-:-:S05]  /*24610*/  SEL R4, R14, RZ, P2 ;  /* 0x000000ff0e047207 */ /* 0x000fca0001000000 */
[----:B------:R-:W-:-:S04]  /*24620*/  IMAD.IADD R4, R13, 0x1, R4 ;  /* 0x000000010d047824 */ /* 0x000fc800078e0204 */
[----:B------:R-:W-:-:S07]  /*24630*/  IMAD.MOV.U32 R13, RZ, RZ, R4 ;  /* 0x000000ffff0d7224 */ /* 0x000fce00078e0004 */
[----:B------:R-:W-:Y:S05]  /*24640*/  WARPSYNC.COLLECTIVE R15, `(.L_x_1547) ;  /* 0x000000000f087348 */ /* 0x000fea0003c00000 */
[----:B------:R0:W1:Y:S02]  /*24650*/  SHFL.UP P6, R14, R13, R12, R11 ;  /* 0x0400000c0d0e7389 */ /* 0x00006400000c000b */
[----:B01----:R-:W-:Y:S01]  /*24660*/  ENDCOLLECTIVE ;  /* 0x000000000000791b */ /* 0x003fe20003800000 */
.L_x_1547:
[----:B------:R-:W-:Y:S01]  /*24670*/  IMAD.MOV.U32 R12, RZ, RZ, 0x8 ;  /* 0x00000008ff0c7424 */ /* 0x000fe200078e00ff */
[----:B------:R-:W-:-:S05]  /*24680*/  SEL R5, R14, RZ, P3 ;  /* 0x000000ff0e057207 */ /* 0x000fca0001800000 */
[----:B------:R-:W-:-:S04]  /*24690*/  IMAD.IADD R5, R4, 0x1, R5 ;  /* 0x0000000104057824 */ /* 0x000fc800078e0205 */
[----:B------:R-:W-:-:S07]  /*246a0*/  IMAD.MOV.U32 R13, RZ, RZ, R5 ;  /* 0x000000ffff0d7224 */ /* 0x000fce00078e0005 */
[----:B------:R-:W-:Y:S05]  /*246b0*/  WARPSYNC.COLLECTIVE R15, `(.L_x_1548) ;  /* 0x000000000f087348 */ /* 0x000fea0003c00000 */
[----:B------:R0:W1:Y:S02]  /*246c0*/  SHFL.UP P6, R14, R13, R12, R11 ;  /* 0x0400000c0d0e7389 */ /* 0x00006400000c000b */
[----:B01----:R-:W-:Y:S01]  /*246d0*/  ENDCOLLECTIVE ;  /* 0x000000000000791b */ /* 0x003fe20003800000 */
.L_x_1548:
[----:B------:R-:W-:Y:S01]  /*246e0*/  IMAD.MOV.U32 R12, RZ, RZ, 0x10 ;  /* 0x00000010ff0c7424 */ /* 0x000fe200078e00ff */
[----:B------:R-:W-:-:S05]  /*246f0*/  SEL R6, R14, RZ, P4 ;  /* 0x000000ff0e067207 */ /* 0x000fca0002000000 */
[----:B------:R-:W-:-:S04]  /*24700*/  IMAD.IADD R6, R5, 0x1, R6 ;  /* 0x0000000105067824 */ /* 0x000fc800078e0206 */
[----:B------:R-:W-:-:S07]  /*24710*/  IMAD.MOV.U32 R13, RZ, RZ, R6 ;  /* 0x000000ffff0d7224 */ /* 0x000fce00078e0006 */
[----:B------:R-:W-:Y:S05]  /*24720*/  WARPSYNC.COLLECTIVE R15, `(.L_x_1549) ;  /* 0x000000000f087348 */ /* 0x000fea0003c00000 */
[----:B------:R0:W1:Y:S02]  /*24730*/  SHFL.UP P6, R14, R13, R12, R11 ;  /* 0x0400000c0d0e7389 */ /* 0x00006400000c000b */
[----:B01----:R-:W-:Y:S01]  /*24740*/  ENDCOLLECTIVE ;  /* 0x000000000000791b */ /* 0x003fe20003800000 */
.L_x_1549:
        /* <DEDUP_REMOVED lines=8> */
.L_x_1550:
[----:B------:R-:W-:Y:S05]  /*247d0*/  BRA `(.L_x_1551) ;  /* 0xffffffd800c47947 */ /* 0x000fea000383ffff */
.L_x_1465:
[----:B------:R-:W-:Y:S01]  /*247e0*/  BSSY B0, `(.L_x_1552) ;  /* 0x0000006000007945 */ /* 0x000fe20003800000 */
[----:B------:R-:W-:Y:S01]  /*247f0*/  PLOP3.LUT P6, PT, P6, PT, PT, 0x8, 0x0 ;  /* 0x000000000000781c */ /* 0x000fe200037ce170 */
[----:B------:R-:W-:-:S12]  /*24800*/  IMAD.MOV.U32 R15, RZ, RZ, -0x1 ;  /* 0xffffffffff0f7424 */ /* 0x000fd800078e00ff */
[----:B0-----:R-:W-:Y:S05]  /*24810*/  WARPSYNC.COLLECTIVE R15, `(.L_x_1553) ;  /* 0x000000000f087348 */ /* 0x001fea0003c00000 */
[----:B------:R-:W-:Y:S01]  /*24820*/  VOTE.ANY R14, PT, P6 ;  /* 0x00000000000e7806 */ /* 0x000fe200030e0100 */
[----:B0-----:R-:W-:Y:S06]  /*24830*/  ENDCOLLECTIVE ;  /* 0x000000000000791b */ /* 0x001fec0003800000 */
.L_x_1553:
[----:B------:R-:W-:Y:S05]  /*24840*/  BSYNC B0 ;  /* 0x0000000000007941 */ /* 0x000fea0003800000 */
.L_x_1552:
        /* <DEDUP_REMOVED lines=9> */
.L_x_1554:
[----:B------:R-:W-:Y:S01]  /*248e0*/  IMAD.MOV.U32 R17, RZ, RZ, R14 ;  /* 0x000000ffff117224 */ /* 0x000fe200078e000e */
[----:B------:R-:W-:Y:S06]  /*248f0*/  BRA `(.L_x_1555) ;  /* 0xffffffd800b47947 */ /* 0x000fec000383ffff */
.L_x_1467:
[----:B------:R-:W-:Y:S01]  /*24900*/  BSSY B0, `(.L_x_1556) ;  /* 0x0000007000007945 */ /* 0x000fe20003800000 */
[----:B------:R-:W-:Y:S02]  /*24910*/  IMAD.MOV.U32 R13, RZ, RZ, R3 ;  /* 0x000000ffff0d7224 */ /* 0x000fe400078e0003 */
[----:B------:R-:W-:Y:S02]  /*24920*/  IMAD.MOV.U32 R11, RZ, RZ, 0x1f ;  /* 0x0000001fff0b7424 */ /* 0x000fe400078e00ff */
[----:B------:R-:W-:-:S07]  /*24930*/  IMAD.MOV.U32 R15, RZ, RZ, -0x1 ;  /* 0xffffffffff0f7424 */ /* 0x000fce00078e00ff */
[----:B012---:R-:W-:Y:S05]  /*24940*/  WARPSYNC.COLLECTIVE R15, `(.L_x_1557) ;  /* 0x000000000f087348 */ /* 0x007fea0003c00000 */
[----:B------:R3:W4:Y:S02]  /*24950*/  SHFL.IDX P6, R14, R13, R12, R11 ;  /* 0x0000000c0d0e7389 */ /* 0x00072400000c000b */
[----:B01234-:R-:W-:Y:S01]  /*24960*/  ENDCOLLECTIVE ;  /* 0x000000000000791b */ /* 0x01ffe20003800000 */
.L_x_1557:
[----:B------:R-:W-:Y:S05]  /*24970*/  BSYNC B0 ;  /* 0x0000000000007941 */ /* 0x000fea0003800000 */
.L_x_1556:
[----:B------:R-:W-:Y:S01]  /*24980*/  IMAD.MOV.U32 R5, RZ, RZ, R14 ;  /* 0x000000ffff057224 */ /* 0x000fe200078e000e */
[----:B------:R-:W-:Y:S06]  /*24990*/  BRA `(.L_x_1466) ;  /* 0xffffffd800a87947 */ /* 0x000fec000383ffff */
.L_x_1471:
[----:B0-----:R0:W1:Y:S02]  /*249a0*/  SYNCS.PHASECHK.TRANS64.TRYWAIT P0, [R9+URZ+0x19c20], R0 ;  /* 0x019c2000090075a7 */ /* 0x001064000800017f */
[----:B-1----:R-:W-:Y:S05]  /*249b0*/  @!P0 NANOSLEEP.SYNCS 0x989680 ;  /* 0x009896800000895d */ /* 0x002fea0003900000 */
[----:B------:R-:W1:Y:S02]  /*249c0*/  @!P0 SYNCS.PHASECHK.TRANS64 P0, [R9+URZ+0x19c20], R0 ;  /* 0x019c2000090085a7 */ /* 0x000e64000800007f */
[----:B-1----:R-:W-:Y:S05]  /*249d0*/  @!P0 BRA `(.L_x_1471) ;  /* 0xfffffffc00f08947 */ /* 0x002fea000383ffff */
[----:B------:R-:W-:Y:S05]  /*249e0*/  BRA `(.L_x_1558) ;  /* 0xffffffe000207947 */ /* 0x000fea000383ffff */
.L_x_1472:
        /* <DEDUP_REMOVED lines=11> */
.L_x_1560:
[----:B------:R-:W-:Y:S05]  /*24aa0*/  BSYNC B0 ;  /* 0x0000000000007941 */ /* 0x000fea0003800000 */
.L_x_1559:
[----:B------:R-:W-:Y:S05]  /*24ab0*/  BRA `(.L_x_1561) ;  /* 0xffffffe000087947 */ /* 0x000fea000383ffff */
.L_x_1473:
[----:B------:R-:W-:Y:S01]  /*24ac0*/  BSSY B0, `(.L_x_1562) ;  /* 0x0000006000007945 */ /* 0x000fe20003800000 */
[----:B------:R-:W-:-:S07]  /*24ad0*/  IMAD.MOV.U32 R15, RZ, RZ, -0x1 ;  /* 0xffffffffff0f7424 */ /* 0x000fce00078e00ff */
[----:B0-----:R-:W-:Y:S05]  /*24ae0*/  WARPSYNC.COLLECTIVE R15, `(.L_x_1563) ;  /* 0x000000000f0c7348 */ /* 0x001fea0003c00000 */
[----:B------:R-:W-:Y:S02]  /*24af0*/  ELECT P6, UR62, PT ;  /* 0x00000000003e782f */ /* 0x000fe400038c0000 */
[----:B------:R-:W-:Y:S01]  /*24b00*/  MOV R14, UR62 ;  /* 0x0000003e000e7c02 */ /* 0x000fe20008000f00 */
[----:B0-----:R-:W-:Y:S10]  /*24b10*/  ENDCOLLECTIVE ;  /* 0x000000000000791b */ /* 0x001ff40003800000 */
.L_x_1563:
[----:B------:R-:W-:Y:S05]  /*24b20*/  BSYNC B0 ;  /* 0x0000000000007941 */ /* 0x000fea0003800000 */
.L_x_1562:
[----:B------:R-:W-:Y:S05]  /*24b30*/  BRA `(.L_x_1564) ;  /* 0xffffffdc00fc7947 */ /* 0x000fea000383ffff */
.L_x_1475:
[----:B0-----:R0:W1:Y:S02]  /*24b40*/  SYNCS.PHASECHK.TRANS64.TRYWAIT P1, [R7+URZ], R2 ;  /* 0x00000002070075a7 */ /* 0x001064000802017f */
[----:B-1----:R-:W-:Y:S05]  /*24b50*/  @!P1 NANOSLEEP.SYNCS 0x989680 ;  /* 0x009896800000995d */ /* 0x002fea0003900000 */
[----:B------:R-:W1:Y:S02]  /*24b60*/  @!P1 SYNCS.PHASECHK.TRANS64 P1, [R7+URZ], R2 ;  /* 0x00000002070095a7 */ /* 0x000e64000802007f */
[----:B-1----:R-:W-:Y:S05]  /*24b70*/  @!P1 BRA `(.L_x_1475) ;  /* 0xfffffffc00f09947 */ /* 0x002fea000383ffff */
[----:B------:R-:W-:Y:S05]  /*24b80*/  BRA `(.L_x_1565) ;  /* 0xffffffe000307947 */ /* 0x000fea000383ffff */
.L_x_1476:
[----:B-1----:R1:W2:Y:S02]  /*24b90*/  SYNCS.PHASECHK.TRANS64.TRYWAIT P1, [R3+URZ], R0 ;  /* 0x00000000030075a7 */ /* 0x0022a4000802017f */
[----:B--2---:R-:W-:Y:S05]  /*24ba0*/  @!P1 NANOSLEEP.SYNCS 0x989680 ;  /* 0x009896800000995d */ /* 0x004fea0003900000 */
[----:B------:R-:W2:Y:S02]  /*24bb0*/  @!P1 SYNCS.PHASECHK.TRANS64 P1, [R3+URZ], R0 ;  /* 0x00000000030095a7 */ /* 0x000ea4000802007f */
[----:B--2---:R-:W-:Y:S05]  /*24bc0*/  @!P1 BRA `(.L_x_1476) ;  /* 0xfffffffc00f09947 */ /* 0x004fea000383ffff */
[----:B------:R-:W-:Y:S05]  /*24bd0*/  BRA `(.L_x_1566) ;  /* 0xffffffe000247947 */ /* 0x000fea000383ffff */
.L_x_1478:
[----:B-1----:R1:W2:Y:S02]  /*24be0*/  SYNCS.PHASECHK.TRANS64.TRYWAIT P1, [R3+URZ+0x19c60], R2 ;  /* 0x019c6002030075a7 */ /* 0x0022a4000802017f */
[----:B--2---:R-:W-:Y:S05]  /*24bf0*/  @!P1 NANOSLEEP.SYNCS 0x989680 ;  /* 0x009896800000995d */ /* 0x004fea0003900000 */
[----:B------:R-:W2:Y:S02]  /*24c00*/  @!P1 SYNCS.PHASECHK.TRANS64 P1, [R3+URZ+0x19c60], R2 ;  /* 0x019c6002030095a7 */ /* 0x000ea4000802007f */
[----:B--2---:R-:W-:Y:S05]  /*24c10*/  @!P1 BRA `(.L_x_1478) ;  /* 0xfffffffc00f09947 */ /* 0x004fea000383ffff */
[----:B------:R-:W-:Y:S05]  /*24c20*/  BRA `(.L_x_1567) ;  /* 0xffffffe000247947 */ /* 0x000fea000383ffff */
.L_x_1480:
[----:B--2---:R2:W3:Y:S02]  /*24c30*/  SYNCS.PHASECHK.TRANS64.TRYWAIT P1, [R5+URZ+0x19c60], R0 ;  /* 0x019c6000050075a7 */ /* 0x0044e4000802017f */
[----:B---3--:R-:W-:Y:S05]  /*24c40*/  @!P1 NANOSLEEP.SYNCS 0x989680 ;  /* 0x009896800000995d */ /* 0x008fea0003900000 */
[----:B------:R-:W3:Y:S02]  /*24c50*/  @!P1 SYNCS.PHASECHK.TRANS64 P1, [R5+URZ+0x19c60], R0 ;  /* 0x019c6000050095a7 */ /* 0x000ee4000802007f */
[----:B---3--:R-:W-:Y:S05]  /*24c60*/  @!P1 BRA `(.L_x_1480) ;  /* 0xfffffffc00f09947 */ /* 0x008fea000383ffff */
[----:B------:R-:W-:Y:S05]  /*24c70*/  BRA `(.L_x_1568) ;  /* 0xffffffe000247947 */ /* 0x000fea000383ffff */
.L_x_1482:
[----:B---3--:R3:W4:Y:S02]  /*24c80*/  SYNCS.PHASECHK.TRANS64.TRYWAIT P0, [R3+URZ+0x19c80], R2 ;  /* 0x019c8002030075a7 */ /* 0x008724000800017f */
[----:B----4-:R-:W-:Y:S05]  /*24c90*/  @!P0 NANOSLEEP.SYNCS 0x989680 ;  /* 0x009896800000895d */ /* 0x010fea0003900000 */
[----:B------:R-:W4:Y:S02]  /*24ca0*/  @!P0 SYNCS.PHASECHK.TRANS64 P0, [R3+URZ+0x19c80], R2 ;  /* 0x019c8002030085a7 */ /* 0x000f24000800007f */
[----:B----4-:R-:W-:Y:S05]  /*24cb0*/  @!P0 BRA `(.L_x_1482) ;  /* 0xfffffffc00f08947 */ /* 0x010fea000383ffff */
[----:B------:R-:W-:Y:S05]  /*24cc0*/  BRA `(.L_x_1483) ;  /* 0xffffffe000207947 */ /* 0x000fea000383ffff */
.L_x_1569:
        /* <DEDUP_REMOVED lines=11> */
.L_x_2303:


//--------------------- .text._ZN7cutlass13device_kernelIN5flash11enable_sm90INS1_16FlashAttnFwdSm90INS1_25CollectiveMainloopFwdSm90ILi2EN4cute5tupleIJNS5_1CILi1EEES8_S8_EEENS6_IJNS7_ILi192EEENS7_ILi128EEENS7_ILi96EEEEEELi96ENS_12float_e4m3_tEfNS_4arch4Sm90ELb1ELb0ELb1ELb0ELb0ELb0ELb0ELb1ELb1ELb1ELb0ELb0EEENS1_21CollectiveEpilogueFwdINS6_IJSA_SC_SB_EEES9_NS_10bfloat16_tESG_Li384ELb0ELb1ELb0ELb1EEENS1_30DynamicPersistentTileSchedulerILi384ELi128ELb0ELb1ELb1EEEEEEEEEvNT_6ParamsE --------------------------
	.section	.text._ZN7cutlass13device_kernelIN5flash11enable_sm90INS1_16FlashAttnFwdSm90INS1_25CollectiveMainloopFwdSm90ILi2EN4cute5tupleIJNS5_1CILi1EEES8_S8_EEENS6_IJNS7_ILi192EEENS7_ILi128EEENS7_ILi96EEEEEELi96ENS_12float_e4m3_tEfNS_4arch4Sm90ELb1ELb0ELb1ELb0ELb0ELb0ELb0ELb1ELb1ELb1ELb0ELb0EEENS1_21CollectiveEpilogueFwdINS6_IJSA_SC_SB_EEES9_NS_10bfloat16_tESG_Li384ELb0ELb1ELb0ELb1EEENS1_30DynamicPersistentTileSchedulerILi384ELi128ELb0ELb1ELb1EEEEEEEEEvNT_6ParamsE,"ax",@progbits
	.align	128
.text._ZN7cutlass13device_kernelIN5flash11enable_sm90INS1_16FlashAttnFwdSm90INS1_25CollectiveMainloopFwdSm90ILi2EN4cute5tupleIJNS5_1CILi1EEES8_S8_EEENS6_IJNS7_ILi192EEENS7_ILi128EEENS7_ILi96EEEEEELi96ENS_12float_e4m3_tEfNS_4arch4Sm90ELb1ELb0ELb1ELb0ELb0ELb0ELb0ELb1ELb1ELb1ELb0ELb0EEENS1_21CollectiveEpilogueFwdINS6_IJSA_SC_SB_EEES9_NS_10bfloat16_tESG_Li384ELb0ELb1ELb0ELb1EEENS1_30DynamicPersistentTileSchedulerILi384ELi128ELb0ELb1ELb1EEEEEEEEEvNT_6ParamsE:
        .type           _ZN7cutlass13device_kernelIN5flash11enable_sm90INS1_16FlashAttnFwdSm90INS1_25CollectiveMainloopFwdSm90ILi2EN4cute5tupleIJNS5_1CILi1EEES8_S8_EEENS6_IJNS7_ILi192EEENS7_ILi128EEENS7_ILi96EEEEEELi96ENS_12float_e4m3_tEfNS_4arch4Sm90ELb1ELb0ELb1ELb0ELb0ELb0ELb0ELb1ELb1ELb1ELb0ELb0EEENS1_21CollectiveEpilogueFwdINS6_IJSA_SC_SB_EEES9_NS_10bfloat16_tESG_Li384ELb0ELb1ELb0ELb1EEENS1_30DynamicPersistentTileSchedulerILi384ELi128ELb0ELb1ELb1EEEEEEEEEvNT_6ParamsE,@function
        .size           _ZN7cutlass13device_kernelIN5flash11enable_sm90INS1_16FlashAttnFwdSm90INS1_25CollectiveMainloopFwdSm90ILi2EN4cute5tupleIJNS5_1CILi1EEES8_S8_EEENS6_IJNS7_ILi192EEENS7_ILi128EEENS7_ILi96EEEEEELi96ENS_12float_e4m3_tEfNS_4arch4Sm90ELb1ELb0ELb1ELb0ELb0ELb0ELb0ELb1ELb1ELb1ELb0ELb0EEENS1_21CollectiveEpilogueFwdINS6_IJSA_SC_SB_EEES9_NS_10bfloat16_tESG_Li384ELb0ELb1ELb0ELb1EEENS1_30DynamicPersistentTileSchedulerILi384ELi128ELb0ELb1ELb1EEEEEEEEEvNT_6ParamsE,(.L_x_2304 - _ZN7cutlass13device_kernelIN5flash11enable_sm90INS1_16FlashAttnFwdSm90INS1_25CollectiveMainloopFwdSm90ILi2EN4cute5tupleIJNS5_1CILi1EEES8_S8_EEENS6_IJNS7_ILi192EEENS7_ILi128EEENS7_ILi96EEEEEELi96ENS_12float_e4m3_tEfNS_4arch4Sm90ELb1ELb0ELb1ELb0ELb0ELb0ELb0ELb1ELb1ELb1ELb0ELb0EEENS1_21CollectiveEpilogueFwdINS6_IJSA_SC_SB_EEES9_NS_10bfloat16_tESG_Li384ELb0ELb1ELb0ELb1EEENS1_30DynamicPersistentTileSchedulerILi384ELi128ELb0ELb1ELb1EEEEEEEEEvNT_6ParamsE)
        .other          _ZN7cutlass13device_kernelIN5flash11enable_sm90INS1_16FlashAttnFwdSm90INS1_25CollectiveMainloopFwdSm90ILi2EN4cute5tupleIJNS5_1CILi1EEES8_S8_EEENS6_IJNS7_ILi192EEENS7_ILi128EEENS7_ILi96EEEEEELi96ENS_12float_e4m3_tEfNS_4arch4Sm90ELb1ELb0ELb1ELb0ELb0ELb0ELb0ELb1ELb1ELb1ELb0ELb0EEENS1_21CollectiveEpilogueFwdINS6_IJSA_SC_SB_EEES9_NS_10bfloat16_tESG_Li384ELb0ELb1ELb0ELb1EEENS1_30DynamicPersistentTileSchedulerILi384ELi128ELb0ELb1ELb1EEEEEEEEEvNT_6ParamsE,@"STO_CUDA_ENTRY STV_DEFAULT"
_ZN7cutlass13device_kernelIN5flash11enable_sm90INS1_16FlashAttnFwdSm90INS1_25CollectiveMainloopFwdSm90ILi2EN4cute5tupleIJNS5_1CILi1EEES8_S8_EEENS6_IJNS7_ILi192EEENS7_ILi128EEENS7_ILi96EEEEEELi96ENS_12float_e4m3_tEfNS_4arch4Sm90ELb1ELb0ELb1ELb0ELb0ELb0ELb0ELb1ELb1ELb1ELb0ELb0EEENS1_21CollectiveEpilogueFwdINS6_IJSA_SC_SB_EEES9_NS_10bfloat16_tESG_Li384ELb0ELb1ELb0ELb1EEENS1_30DynamicPersistentTileSchedulerILi384ELi128ELb0ELb1ELb1EEEEEEEEEvNT_6ParamsE:
        /* <DEDUP_REMOVED lines=18> */
.L_x_1571:
[----:B------:R-:W-:Y:S05]  /*0120*/  BSYNC B0 ;  /* 0x0000000000007941 */ /* 0x000fea0003800000 */
.L_x_1570:
        /* <DEDUP_REMOVED lines=41> */
.L_x_1572:
        /* <DEDUP_REMOVED lines=22> */
.L_x_1573:
        /* <DEDUP_REMOVED lines=18> */
.L_x_1574:
        /* <DEDUP_REMOVED lines=22> */
.L_x_1575:
        /* <DEDUP_REMOVED lines=22> */
.L_x_1576:
[----:B------:R-:W-:Y:S01]  /*0900*/  PLOP3.LUT P0, PT, PT, PT, UP0, 0x80, 0x0 ;  /* 0x000000000000781c */ /* 0x000fe20003f0f008 */
[----:B------:R-:W-:Y:S01]  /*0910*/  UMOV UR41, 0x1 ;  /* 0x0000000100297882 */ /* 0x000fe20000000000 */
[----:B------:R-:W-:Y:S01]  /*0920*/  NOP ;  /* 0x0000000000007918 */ /* 0x000fe20000000000 */
[----:B------:R-:W-:Y:S01]  /*0930*/  USEL UR41, UR41, 0x2, !UP0 ;  /* 0x0000000229297887 */ /* 0x000fe2000c000000 */
[----:B------:R-:W-:Y:S01]  /*0940*/  ULDC.64 UR48, c[0x0][0x208] ;  /* 0x0000820000307ab9 */ /* 0x000fe20000000a00 */
[----:B012-4-:R-:W-:Y:S08]  /*0950*/  BAR.SYNC.DEFER_BLOCKING 0x0 ;  /* 0x0000000000007b1d */ /* 0x017ff00000010000 */
[----:B------:R-:W-:Y:S05]  /*0960*/  @!P0 BRA `(.L_x_1577) ;  /* 0x000000b0002c8947 */ /* 0x000fea0003800000 */
.L_x_1578:
        /* <DEDUP_REMOVED lines=20> */
[CC--:B------:R-:W-:Y:S02]  /*0ab0*/  LEA.HI R3, R0.reuse, R11.reuse, RZ, 0x5 ;  /* 0x0000000b00037211 */ /* 0x0c0fe400078f28ff */
        /* <DEDUP_REMOVED lines=41> */
.L_x_1624:
        /* <DEDUP_REMOVED lines=12> */
[----:B012345:R-:W-:Y:S05]  /*0e10*/  @!P0 BRA `(.L_x_1579) ;  /* 0x0000000000208947 */ /* 0x03ffea0003800000 */
        /* <DEDUP_REMOVED lines=8> */
.L_x_1579:
[----:B------:R-:W-:Y:S01]  /*0ea0*/  ULDC UR7, c[0x0][0xc54] ;  /* 0x0003150000077ab9 */ /* 0x000fe20000000800 */
[----:B------:R-:W-:Y:S01]  /*0eb0*/  UMOV UR6, UR9 ;  /* 0x0000000900067c82 */ /* 0x000fe20008000000 */
[----:B------:R-:W-:-:S11]  /*0ec0*/  UISETP.NE.AND UP0, UPT, UR7, 0x1, UPT ;  /* 0x000000010700788c */ /* 0x000fd6000bf05270 */
[----:B------:R-:W-:Y:S02]  /*0ed0*/  @UP0 ULDC.64 UR10, c[0x0][0xc58] ;  /* 0x00031600000a0ab9 */ /* 0x000fe40000000a00 */
[----:B------:R-:W-:-:S04]  /*0ee0*/  UIMAD.WIDE.U32 UR4, UR9, UR10, URZ ;  /* 0x0000000a090472a5 */ /* 0x000fc8000f8e003f */
[----:B------:R-:W-:-:S04]  /*0ef0*/  @UP0 USHF.R.U32.HI UR6, URZ, UR11, UR5 ;  /* 0x0000000b3f060299 */ /* 0x000fc80008011605 */
[----:B------:R-:W-:-:S12]  /*0f00*/  UIMAD UR4, UR6, UR7, URZ ;  /* 0x00000007060472a4 */ /* 0x000fd8000f8e023f */
.L_x_1580:
[----:B------:R-:W-:Y:S01]  /*0f10*/  ULDC.64 UR10, c[0x0][0x418] ;  /* 0x00010600000a7ab9 */ /* 0x000fe20000000a00 */
[----:B------:R-:W-:Y:S01]  /*0f20*/  ULOP3.LUT UR6, URZ, UR6, URZ, 0x33, !UPT ;  /* 0x000000063f067292 */ /* 0x000fe2000f8e333f */
[----:B------:R-:W-:Y:S01]  /*0f30*/  PLOP3.LUT P0, PT, PT, PT, PT, 0x80, 0x0 ;  /* 0x000000000000781c */ /* 0x000fe20003f0f070 */
[----:B------:R-:W-:Y:S01]  /*0f40*/  UISETP.NE.U32.AND UP0, UPT, UR10, URZ, UPT ;  /* 0x0000003f0a00728c */ /* 0x000fe2000bf05070 */
[----:B------:R-:W-:Y:S01]  /*0f50*/  IMAD.MOV.U32 R2, RZ, RZ, RZ ;  /* 0x000000ffff027224 */ /* 0x000fe200078e00ff */
[----:B------:R-:W-:Y:S01]  /*0f60*/  ULDC UR5, c[0x0][0xc3c] ;  /* 0x00030f0000057ab9 */ /* 0x000fe20000000800 */
[----:B------:R-:W-:Y:S01]  /*0f70*/  UIADD3 UR4, UR9, -UR4, URZ ;  /* 0x8000000409047290 */ /* 0x000fe2000fffe03f */
[----:B------:R-:W-:Y:S01]  /*0f80*/  IMAD.MOV.U32 R0, RZ, RZ, RZ ;  /* 0x000000ffff007224 */ /* 0x000fe200078e00ff */
[----:B------:R-:W-:Y:S01]  /*0f90*/  UISETP.NE.AND.EX UP0, UPT, UR11, URZ, UPT, UP0 ;  /* 0x0000003f0b00728c */ /* 0x000fe2000bf05300 */
[----:B------:R-:W-:Y:S01]  /*0fa0*/  CS2R R134, SRZ ;  /* 0x0000000000867805 */ /* 0x000fe2000001ff00 */
[----:B------:R-:W-:Y:S01]  /*0fb0*/  UIADD3 UR6, UR6, UR5, URZ ;  /* 0x0000000506067290 */ /* 0x000fe2000fffe03f */
[----:B------:R-:W-:Y:S01]  /*0fc0*/  CS2R R6, SRZ ;  /* 0x0000000000067805 */ /* 0x000fe2000001ff00 */
[----:B------:R-:W-:Y:S01]  /*0fd0*/  ULDC UR11, c[0x0][0x448] ;  /* 0x00011200000b7ab9 */ /* 0x000fe20000000800 */
[----:B------:R-:W-:Y:S01]  /*0fe0*/  ULDC UR10, c[0x0][0xc54] ;  /* 0x00031500000a7ab9 */ /* 0x000fe20000000800 */
[----:B------:R-:W-:Y:S01]  /*0ff0*/  UISETP.NE.AND UP2, UPT, UR11, 0x1, UPT ;  /* 0x000000010b00788c */ /* 0x000fe2000bf45270 */
[----:B------:R-:W-:Y:S01]  /*1000*/  CS2R R132, SRZ ;  /* 0x0000000000847805 */ /* 0x000fe2000001ff00 */
[----:B------:R-:W-:Y:S01]  /*1010*/  UIMAD UR39, UR6, 0xc0, URZ ;  /* 0x000000c0062778a4 */ /* 0x000fe2000f8e023f */
[----:B------:R-:W-:Y:S01]  /*1020*/  CS2R R8, SRZ ;  /* 0x0000000000087805 */ /* 0x000fe2000001ff00 */
[----:B------:R-:W-:Y:S01]  /*1030*/  UIMAD UR10, UR8, UR10, UR4 ;  /* 0x0000000a080a72a4 */ /* 0x000fe2000f8e0204 */
[----:B------:R-:W-:Y:S01]  /*1040*/  CS2R R126, SRZ ;  /* 0x00000000007e7805 */ /* 0x000fe2000001ff00 */
[----:B------:R-:W-:Y:S01]  /*1050*/  UIADD3 UR6, UR39, 0xbf, URZ ;  /* 0x000000bf27067890 */ /* 0x000fe2000fffe03f */
[----:B------:R-:W-:Y:S01]  /*1060*/  CS2R R10, SRZ ;  /* 0x00000000000a7805 */ /* 0x000fe2000001ff00 */
[----:B------:R-:W-:Y:S01]  /*1070*/  ULDC UR40, c[0x0][0x424] ;  /* 0x0001090000287ab9 */ /* 0x000fe20000000800 */
[----:B------:R-:W-:Y:S01]  /*1080*/  ULDC UR7, c[0x0][0x288] ;  /* 0x0000a20000077ab9 */ /* 0x000fe20000000800 */
[----:B------:R-:W-:Y:S01]  /*1090*/  USEL UR40, UR40, 0x1, UP0 ;  /* 0x0000000128287887 */ /* 0x000fe20008000000 */
[----:B------:R-:W-:Y:S01]  /*10a0*/  CS2R R124, SRZ ;  /* 0x00000000007c7805 */ /* 0x000fe2000001ff00 */
[----:B------:R-:W-:Y:S01]  /*10b0*/  @UP2 ULDC UR4, c[0x0][0x44c] ;  /* 0x0001130000042ab9 */ /* 0x000fe20000000800 */
[----:B------:R-:W-:Y:S01]  /*10c0*/  UIADD3 UR7, -UR7, 0x80, URZ ;  /* 0x0000008007077890 */ /* 0x000fe2000fffe13f */
[----:B------:R-:W-:Y:S01]  /*10d0*/  CS2R R12, SRZ ;  /* 0x00000000000c7805 */ /* 0x000fe2000001ff00 */
[----:B------:R-:W-:Y:S01]  /*10e0*/  UIMAD.WIDE.U32 UR4, UR6, UR4, URZ ;  /* 0x00000004060472a5 */ /* 0x000fe2000f8e003f */
[----:B------:R-:W-:Y:S01]  /*10f0*/  CS2R R118, SRZ ;  /* 0x0000000000767805 */ /* 0x000fe2000001ff00 */
[----:B------:R-:W-:Y:S01]  /*1100*/  ULDC UR9, c[0x0][0x2f0] ;  /* 0x0000bc0000097ab9 */ /* 0x000fe20000000800 */
[----:B------:R-:W-:Y:S01]  /*1110*/  @UP2 ULDC UR11, c[0x0][0x450] ;  /* 0x00011400000b2ab9 */ /* 0x000fe20000000800 */
[----:B------:R-:W-:Y:S01]  /*1120*/  UIMAD UR7, UR40, UR9, UR7 ;  /* 0x00000009280772a4 */ /* 0x000fe2000f8e0207 */
[----:B------:R-:W-:Y:S01]  /*1130*/  CS2R R14, SRZ ;  /* 0x00000000000e7805 */ /* 0x000fe2000001ff00 */
[----:B------:R-:W-:Y:S01]  /*1140*/  @UP2 USHF.R.U32.HI UR6, URZ, UR11, UR5 ;  /* 0x0000000b3f062299 */ /* 0x000fe20008011605 */
[----:B------:R-:W-:Y:S01]  /*1150*/  CS2R R116, SRZ ;  /* 0x0000000000747805 */ /* 0x000fe2000001ff00 */
[----:B------:R-:W-:Y:S01]  /*1160*/  UIMAD UR4, UR40, UR9, 0x7f ;  /* 0x0000007f280474a4 */ /* 0x000fe2000f8e0209 */
[----:B------:R-:W-:Y:S01]  /*1170*/  CS2R R20, SRZ ;  /* 0x0000000000147805 */ /* 0x000fe2000001ff00 */
[----:B------:R-:W-:Y:S01]  /*1180*/  UIADD3 UR6, UR7, UR6, URZ ;  /* 0x0000000607067290 */ /* 0x000fe2000fffe03f */
[----:B------:R-:W-:Y:S01]  /*1190*/  CS2R R110, SRZ ;  /* 0x00000000006e7805 */ /* 0x000fe2000001ff00 */
[----:B------:R-:W-:Y:S01]  /*11a0*/  USHF.R.S32.HI UR5, URZ, 0x1f, UR4 ;  /* 0x0000001f3f057899 */ /* 0x000fe20008011404 */
[----:B------:R-:W-:Y:S01]  /*11b0*/  CS2R R24, SRZ ;  /* 0x0000000000187805 */ /* 0x000fe2000001ff00 */
[----:B------:R-:W-:Y:S01]  /*11c0*/  USHF.R.S32.HI UR7, URZ, 0x1f, UR6 ;  /* 0x0000001f3f077899 */ /* 0x000fe20008011406 */
[----:B------:R-:W-:Y:S01]  /*11d0*/  CS2R R108, SRZ ;  /* 0x00000000006c7805 */ /* 0x000fe2000001ff00 */
[----:B------:R-:W-:Y:S01]  /*11e0*/  ULEA.HI UR5, UR5, UR4, URZ, 0x7 ;  /* 0x0000000405057291 */ /* 0x000fe2000f8f383f */
[----:B------:R-:W-:Y:S01]  /*11f0*/  CS2R R26, SRZ ;  /* 0x00000000001a7805 */ /* 0x000fe2000001ff00 */
[----:B------:R-:W-:Y:S01]  /*1200*/  ULEA.HI UR7, UR7, UR6, URZ, 0x7 ;  /* 0x0000000607077291 */ /* 0x000fe2000f8f383f */
[----:B------:R-:W-:Y:S01]  /*1210*/  CS2R R102, SRZ ;  /* 0x0000000000667805 */ /* 0x000fe2000001ff00 */
[----:B------:R-:W-:Y:S01]  /*1220*/  USHF.R.S32.HI UR47, URZ, 0x7, UR5 ;  /* 0x000000073f2f7899 */ /* 0x000fe20008011405 */
[----:B------:R-:W-:Y:S01]  /*1230*/  CS2R R28, SRZ ;  /* 0x00000000001c7805 */ /* 0x000fe2000001ff00 */
[----:B------:R-:W-:Y:S01]  /*1240*/  USHF.R.S32.HI UR7, URZ, 0x7, UR7 ;  /* 0x000000073f077899 */ /* 0x000fe20008011407 */
[----:B------:R-:W-:Y:S01]  /*1250*/  CS2R R100, SRZ ;  /* 0x0000000000647805 */ /* 0x000fe2000001ff00 */
[----:B------:R-:W-:Y:S01]  /*1260*/  ULDC UR43, c[0x0][0xc48] ;  /* 0x00031200002b7ab9 */ /* 0x000fe20000000800 */
[----:B------:R-:W-:Y:S01]  /*1270*/  UMOV UR42, UR10 ;  /* 0x0000000a002a7c82 */ /* 0x000fe20008000000 */
[----:B------:R-:W-:Y:S01]  /*1280*/  UISETP.LT.AND UP0, UPT, UR47, UR7, UPT ;  /* 0x000000072f00728c */ /* 0x000fe2000bf01270 */
[----:B------:R-:W-:Y:S01]  /*1290*/  CS2R R30, SRZ ;  /* 0x00000000001e7805 */ /* 0x000fe2000001ff00 */
[----:B------:R-:W-:Y:S01]  /*12a0*/  UISETP.NE.AND UP1, UPT, UR43, 0x1, UPT ;  /* 0x000000012b00788c */ /* 0x000fe2000bf25270 */
[----:B------:R-:W-:Y:S01]  /*12b0*/  CS2R R94, SRZ ;  /* 0x00000000005e7805 */ /* 0x000fe2000001ff00 */
[----:B------:R-:W-:Y:S01]  /*12c0*/  USEL UR47, UR47, UR7, UP0 ;  /* 0x000000072f2f7287 */ /* 0x000fe20008000000 */
[----:B------:R-:W-:-:S02]  /*12d0*/  CS2R R32, SRZ ;  /* 0x0000000000207805 */ /* 0x000fc4000001ff00 */
[----:B------:R-:W-:Y:S02]  /*12e0*/  CS2R R92, SRZ ;  /* 0x00000000005c7805 */ /* 0x000fe4000001ff00 */
[----:B------:R-:W-:Y:S01]  /*12f0*/  CS2R R34, SRZ ;  /* 0x0000000000227805 */ /* 0x000fe2000001ff00 */
[----:B------:R-:W-:-:S03]  /*1300*/  UISETP.GE.AND UP0, UPT, UR47, 0x1, UPT ;  /* 0x000000012f00788c */ /* 0x000fc6000bf06270 */
[----:B------:R-:W-:-:S03]  /*1310*/  @UP1 ULDC UR8, c[0x0][0xc4c] ;  /* 0x0003130000081ab9 */ /* 0x000fc60000000800 */
[----:B------:R-:W-:Y:S01]  /*1320*/  PLOP3.LUT P1, PT, PT, PT, UP0, 0x80, 0x0 ;  /* 0x000000000000781c */ /* 0x000fe20003f2f008 */
[----:B------:R-:W-:Y:S01]  /*1330*/  UIMAD.WIDE.U32 UR4, UR10, UR8, URZ ;  /* 0x000000080a0472a5 */ /* 0x000fe2000f8e003f */
[----:B------:R-:W-:-:S03]  /*1340*/  @UP1 ULDC UR6, c[0x0][0xc50] ;  /* 0x0003140000061ab9 */ /* 0x000fc60000000800 */
[----:B------:R-:W-:-:S04]  /*1350*/  @UP1 USHF.R.U32.HI UR42, URZ, UR6, UR5 ;  /* 0x000000063f2a1299 */ /* 0x000fc80008011605 */
[----:B------:R-:W-:-:S04]  /*1360*/  UIADD3 UR4, -UR42, URZ, URZ ;  /* 0x0000003f2a047290 */ /* 0x000fc8000fffe13f */
[----:B------:R-:W-:Y:S01]  /*1370*/  UIMAD UR43, UR43, UR4, UR10 ;  /* 0x000000042b2b72a4 */ /* 0x000fe2000f8e020a */
[----:B------:R-:W-:Y:S11]  /*1380*/  @!P1 BRA `(.L_x_1581) ;  /* 0x0000008800709947 */ /* 0x000ff60003800000 */
        /* <DEDUP_REMOVED lines=31> */
.L_x_1582:
        /* <DEDUP_REMOVED lines=16> */
[----:B------:R-:W-:Y:S02]  /*1680*/  @UP0 UIMAD UR15, UR42, UR15, UR8 ;  /* 0x0000000f2a0f02a4 */ /* 0x000fe4000f8e0208 */
[----:B------:R-:W-:-:S02]  /*1690*/  @UP1 UIMAD.WIDE.U32 UR8, UR42, UR16, URZ ;  /* 0x000000102a0812a5 */ /* 0x000fc4000f8e003f */
[----:B------:R-:W-:Y:S02]  /*16a0*/  @UP0 UIMAD.WIDE.U32 UR10, UR42, UR14, URZ ;  /* 0x0000000e2a0a02a5 */ /* 0x000fe4000f8e003f */
[----:B------:R-:W-:Y:S02]  /*16b0*/  @UP1 UIMAD UR16, UR42, UR17, UR12 ;  /* 0x000000112a1012a4 */ /* 0x000fe4000f8e020c */
[----:B------:R-:W-:Y:S02]  /*16c0*/  @UP1 USHF.R.S32.HI UR17, URZ, 0x1f, UR43 ;  /* 0x0000001f3f111899 */ /* 0x000fe4000801142b */
[----:B------:R-:W-:Y:S01]  /*16d0*/  @UP0 USHF.R.S32.HI UR14, URZ, 0x1f, UR43 ;  /* 0x0000001f3f0e0899 */ /* 0x000fe2000801142b */
[----:B------:R-:W-:Y:S01]  /*16e0*/  @UP1 ULDC.64 UR12, c[0x0][0x9c0] ;  /* 0x00027000000c1ab9 */ /* 0x000fe20000000a00 */
[----:B------:R-:W-:Y:S01]  /*16f0*/  @UP0 ULDC.64 UR18, c[0x0][0x9b0] ;  /* 0x00026c0000120ab9 */ /* 0x000fe20000000a00 */
[----:B------:R-:W-:Y:S02]  /*1700*/  @UP0 UIADD3 UR11, UR11, UR15, URZ ;  /* 0x0000000f0b0b0290 */ /* 0x000fe4000fffe03f */
        /* <DEDUP_REMOVED lines=31> */
.L_x_1707:
[----:B------:R-:W-:Y:S05]  /*1900*/  @!P0 BRA `(.L_x_1584) ;  /* 0x0000000000048947 */ /* 0x000fea0003800000 */
[----:B------:R-:W-:Y:S01]  /*1910*/  BPT.TRAP 0x1 ;  /* 0x000000040000795c */ /* 0x000fe20000300000 */
.L_x_1584:
[----:B------:R-:W-:Y:S02]  /*1920*/  IMAD.U32 R2, RZ, RZ, UR38 ;  /* 0x00000026ff027e24 */ /* 0x000fe4000f8e00ff */
[----:B0-----:R-:W-:-:S03]  /*1930*/  IMAD.U32 R3, RZ, RZ, UR37 ;  /* 0x00000025ff037e24 */ /* 0x001fc6000f8e00ff */
[----:B------:R-:W-:Y:S02]  /*1940*/  LEA R2, R2, UR45, 0x3 ;  /* 0x0000002d02027c11 */ /* 0x000fe4000f8e18ff */
[----:B------:R-:W-:-:S04]  /*1950*/  SHF.L.U32 R3, R3, 0x1f, RZ ;  /* 0x0000001f03037819 */ /* 0x000fc800000006ff */
[----:B------:R0:W1:Y:S01]  /*1960*/  SYNCS.PHASECHK.TRANS64.TRYWAIT P2, [R2+URZ+0x19c30], R3 ;  /* 0x019c3003020075a7 */ /* 0x000062000804017f */
[----:B------:R-:W-:Y:S05]  /*1970*/  @!P0 BRA `(.L_x_1585) ;  /* 0x0000000000048947 */ /* 0x000fea0003800000 */
[----:B------:R-:W-:Y:S01]  /*1980*/  BPT.TRAP 0x1 ;  /* 0x000000040000795c */ /* 0x000fe20000300000 */
.L_x_1585:
[----:B------:R-:W2:Y:S02]  /*1990*/  S2R R4, SR_TID.X ;  /* 0x0000000000047919 */ /* 0x000ea40000002100 */
[----:B--2---:R-:W-:Y:S01]  /*19a0*/  LOP3.LUT P1, RZ, R4, 0x7f, RZ, 0xc0, !PT ;  /* 0x0000007f04ff7812 */ /* 0x004fe2000782c0ff */
[----:B-1----:R-:W-:-:S12]  /*19b0*/  @P2 BRA `(.L_x_1586) ;  /* 0x0000000000082947 */ /* 0x002fd80003800000 */
[----:B------:R-:W1:Y:S02]  /*19c0*/  SYNCS.PHASECHK.TRANS64.TRYWAIT P2, [R2+URZ+0x19c30], R3 ;  /* 0x019c3003020075a7 */ /* 0x000e64000804017f */
[----:B-1----:R-:W-:Y:S05]  /*19d0*/  @!P2 BRA `(.L_x_1587) ;  /* 0x000000dc0088a947 */ /* 0x002fea0003800000 */
.L_x_1586:
[----:B------:R-:W-:Y:S05]  /*19e0*/  WARPSYNC.ALL ;  /* 0x0000000000007948 */ /* 0x000fea0003800000 */
[----:B------:R-:W-:Y:S01]  /*19f0*/  UIADD3 UR4, UR45, 0x13800, URZ ;  /* 0x000138002d047890 */ /* 0x000fe2000fffe03f */
[----:B------:R-:W-:Y:S01]  /*1a00*/  WARPGROUP.ARRIVE ;  /* 0x00000000000079c5 */ /* 0x000fe20000000000 */
[----:B------:R-:W-:Y:S01]  /*1a10*/  ULOP3.LUT UR12, UR50, 0x10000, URZ, 0xfc, !UPT ;  /* 0x00010000320c7892 */ /* 0x000fe2000f8efc3f */
[----:B------:R-:W-:Y:S01]  /*1a20*/  VIADD R21, R17, UR39 ;  /* 0x0000002711157c36 */ /* 0x000fe20008000000 */
[----:B------:R-:W-:Y:S01]  /*1a30*/  USHF.R.U32.HI UR4, URZ, 0x4, UR4 ;  /* 0x000000043f047899 */ /* 0x000fe20008011604 */
[----:B------:R-:W-:Y:S01]  /*1a40*/  CS2R R134, SRZ ;  /* 0x0000000000867805 */ /* 0x000fe2000001ff00 */
[----:B------:R-:W-:Y:S01]  /*1a50*/  UMOV UR13, 0xc0000010 ;  /* 0xc0000010000d7882 */ /* 0x000fe20000000000 */
[----:B------:R-:W-:Y:S01]  /*1a60*/  UMOV UR15, 0xc0000010 ;  /* 0xc0000010000f7882 */ /* 0x000fe20000000000 */
[----:B------:R-:W-:Y:S01]  /*1a70*/  ULOP3.LUT UR4, UR4, 0x3fff, URZ, 0xc0, !UPT ;  /* 0x00003fff04047892 */ /* 0x000fe2000f8ec03f */
[----:B------:R-:W-:Y:S01]  /*1a80*/  CS2R R132, SRZ ;  /* 0x0000000000847805 */ /* 0x000fe2000001ff00 */
[----:B------:R-:W-:Y:S01]  /*1a90*/  UMOV UR5, 0xc0000010 ;  /* 0xc000001000057882 */ /* 0x000fe20000000000 */
[----:B------:R-:W-:Y:S01]  /*1aa0*/  UMOV UR7, 0xc0000010 ;  /* 0xc000001000077882 */ /* 0x000fe20000000000 */
[----:B------:R-:W-:Y:S01]  /*1ab0*/  ULOP3.LUT UR16, UR4, 0x10000, URZ, 0xfc, !UPT ;  /* 0x0001000004107892 */ /* 0x000fe2000f8efc3f */
[----:B------:R-:W-:Y:S01]  /*1ac0*/  CS2R R130, SRZ ;  /* 0x0000000000827805 */ /* 0x000fe2000001ff00 */
[----:B------:R-:W-:Y:S01]  /*1ad0*/  UIADD3 UR4, UR12, 0x180, URZ ;  /* 0x000001800c047890 */ /* 0x000fe2000fffe03f */
[----:B------:R-:W-:Y:S01]  /*1ae0*/  CS2R R128, SRZ ;  /* 0x0000000000807805 */ /* 0x000fe2000001ff00 */
[----:B------:R-:W-:Y:S01]  /*1af0*/  UIMAD UR14, UR38, 0x300, UR16 ;  /* 0x00000300260e78a4 */ /* 0x000fe2000f8e0210 */
[----:B------:R-:W-:Y:S01]  /*1b00*/  CS2R R126, SRZ ;  /* 0x00000000007e7805 */ /* 0x000fe2000001ff00 */
[----:B------:R-:W-:Y:S01]  /*1b10*/  UIADD3 UR8, UR12, 0x300, URZ ;  /* 0x000003000c087890 */ /* 0x000fe2000fffe03f */
[----:B------:R-:W-:Y:S01]  /*1b20*/  CS2R R124, SRZ ;  /* 0x00000000007c7805 */ /* 0x000fe2000001ff00 */
[----:B------:R-:W-:Y:S01]  /*1b30*/  UIADD3 UR6, UR14, 0x100, URZ ;  /* 0x000001000e067890 */ /* 0x000fe2000fffe03f */
[----:B------:R-:W-:Y:S01]  /*1b40*/  CS2R R122, SRZ ;  /* 0x00000000007a7805 */ /* 0x000fe2000001ff00 */
[----:B------:R-:W-:Y:S01]  /*1b50*/  UIADD3 UR10, UR14, 0x200, URZ ;  /* 0x000002000e0a7890 */ /* 0x000fe2000fffe03f */
[----:B------:R-:W-:Y:S01]  /*1b60*/  CS2R R120, SRZ ;  /* 0x0000000000787805 */ /* 0x000fe2000001ff00 */
[----:B------:R-:W-:Y:S01]  /*1b70*/  UMOV UR9, 0xc0000010 ;  /* 0xc000001000097882 */ /* 0x000fe20000000000 */
[----:B------:R-:W-:Y:S01]  /*1b80*/  QGMMA.64x128x32.F32.E4M3.E4M3 R24, gdesc[UR12], RZ, !UPT, gsb0 ;  /* 0x01e000000c1879f3 */ /* 0x000fe2000c0008ff */
[----:B------:R-:W-:Y:S01]  /*1b90*/  UMOV UR11, 0xc0000010 ;  /* 0xc0000010000b7882 */ /* 0x000fe20000000000 */
[----:B------:R-:W-:Y:S01]  /*1ba0*/  ULDC UR14, c[0x0][0x2f0] ;  /* 0x0000bc00000e7ab9 */ /* 0x000fe20000000800 */
[----:B------:R-:W-:Y:S01]  /*1bb0*/  ULDC UR15, c[0x0][0x288] ;  /* 0x0000a200000f7ab9 */ /* 0x000fe20000000800 */
[----:B------:R-:W-:Y:S01]  /*1bc0*/  IMAD.U32 R11, RZ, RZ, UR14 ;  /* 0x0000000eff0b7e24 */ /* 0x000fe2000f8e00ff */
[----:B------:R-:W-:Y:S01]  /*1bd0*/  UIADD3 UR18, UR47, -0x2, URZ ;  /* 0xfffffffe2f127890 */ /* 0x000fe2000fffe03f */
        /* <DEDUP_REMOVED lines=11> */
[----:B------:R-:W-:Y:S01]  /*1c90*/  CS2R R96, SRZ ;  /* 0x0000000000607805 */ /* 0x000fe2000001ff00 */
[----:B------:R-:W-:Y:S02]  /*1ca0*/  WARPGROUP.DEPBAR.LE gsb0, 0x0 ;  /* 0x00008000000079c5 */ /* 0x000fe40000010000 */
[----:B------:R-:W-:-:S06]  /*1cb0*/  WARPGROUP.ARRIVE ;  /* 0x00000000000079c5 */ /* 0x000fcc0000000000 */
[----:B------:R-:W-:Y:S01]  /*1cc0*/  QGMMA.64x128x32.F32.E4M3.E4M3 R24, gdesc[UR4], R24, gsb0 ;  /* 0x01e00000041879f3 */ /* 0x000fe20008000818 */
[----:B------:R-:W-:Y:S02]  /*1cd0*/  ULDC UR6, c[0x0][0x448] ;  /* 0x0001120000067ab9 */ /* 0x000fe40000000800 */
[----:B------:R-:W-:-:S06]  /*1ce0*/  UISETP.NE.AND UP0, UPT, UR6, 0x1, UPT ;  /* 0x000000010600788c */ /* 0x000fcc000bf05270 */
[----:B------:R-:W-:-:S05]  /*1cf0*/  PLOP3.LUT P2, PT, PT, PT, UP0, 0x80, 0x0 ;  /* 0x000000000000781c */ /* 0x000fca0003f4f008 */
[----:B------:R-:W-:-:S08]  /*1d00*/  @UP0 ULDC UR6, c[0x0][0x44c] ;  /* 0x0001130000060ab9 */ /* 0x000fd00000000800 */
[----:B------:R-:W-:Y:S01]  /*1d10*/  @P2 IMAD.HI.U32 R6, R21, UR6, RZ ;  /* 0x0000000615062c27 */ /* 0x000fe2000f8e00ff */
[----:B------:R-:W-:-:S04]  /*1d20*/  @UP0 ULDC UR6, c[0x0][0x450] ;  /* 0x0001140000060ab9 */ /* 0x000fc80000000800 */
[----:B------:R-:W-:Y:S01]  /*1d30*/  @P2 SHF.R.U32.HI R21, RZ, UR6, R6 ;  /* 0x00000006ff152c19 */ /* 0x000fe20008011606 */
[----:B------:R-:W-:Y:S02]  /*1d40*/  UMOV UR6, 0xffffff80 ;  /* 0xffffff8000067882 */ /* 0x000fe40000000000 */
[----:B------:R-:W-:Y:S02]  /*1d50*/  UIMAD UR6, UR47, UR6, 0x80 ;  /* 0x000000802f0674a4 */ /* 0x000fe4000f8e0206 */
[----:B------:R-:W2:Y:S02]  /*1d60*/  SHFL.IDX PT, R7, R21, 0x1, 0x1c1f ;  /* 0x003c1f0015077f89 */ /* 0x000ea400000e0000 */
[----:B------:R-:W-:Y:S02]  /*1d70*/  UIADD3 UR7, UR6, 0x1, URZ ;  /* 0x0000000106077890 */ /* 0x000fe4000fffe03f */
[----:B------:R-:W-:Y:S02]  /*1d80*/  UIMAD UR6, UR40, UR14, UR6 ;  /* 0x0000000e280672a4 */ /* 0x000fe4000f8e0206 */
[----:B------:R-:W-:-:S02]  /*1d90*/  UIMAD UR14, UR40, UR14, -UR15 ;  /* 0x0000000e280e72a4 */ /* 0x000fc4000f8e0a0f */
[----:B------:R-:W-:Y:S01]  /*1da0*/  IMAD.U32 R9, RZ, RZ, UR7 ;  /* 0x00000007ff097e24 */ /* 0x000fe2000f8e00ff */
[----:B------:R-:W-:Y:S02]  /*1db0*/  WARPGROUP.DEPBAR.LE gsb0, 0x0 ;  /* 0x00008000000079c5 */ /* 0x000fe40000010000 */
[----:B------:R-:W-:-:S06]  /*1dc0*/  WARPGROUP.ARRIVE ;  /* 0x00000000000079c5 */ /* 0x000fcc0000000000 */
[----:B------:R-:W-:Y:S01]  /*1dd0*/  QGMMA.64x128x32.F32.E4M3.E4M3 R24, gdesc[UR8], R24, gsb0 ;  /* 0x01e00000081879f3 */ /* 0x000fe20008000818 */
[----:B------:R-:W-:Y:S01]  /*1de0*/  ULDC UR10, c[0x0][0x988] ;  /* 0x00026200000a7ab9 */ /* 0x000fe20000000800 */
[----:B------:R-:W-:Y:S01]  /*1df0*/  UMOV UR11, UR39 ;  /* 0x00000027000b7c82 */ /* 0x000fe20008000000 */
[----:B------:R-:W-:Y:S02]  /*1e00*/  WARPGROUP.DEPBAR.LE gsb0, 0x0 ;  /* 0x00008000000079c5 */ /* 0x000fe40000010000 */
[C---:B------:R-:W-:Y:S01]  /*1e10*/  FMUL.FTZ R26, R0.reuse, R26 ;  /* 0x0000001a001a7220 */ /* 0x040fe20000410000 */
[C---:B------:R-:W-:Y:S01]  /*1e20*/  FMUL.FTZ R27, R0.reuse, R27 ;  /* 0x0000001b001b7220 */ /* 0x040fe20000410000 */
[C---:B------:R-:W-:Y:S01]  /*1e30*/  FMUL.FTZ R30, R0.reuse, R30 ;  /* 0x0000001e001e7220 */ /* 0x040fe20000410000 */
[C---:B------:R-:W-:Y:S01]  /*1e40*/  FMUL.FTZ R31, R0.reuse, R31 ;  /* 0x0000001f001f7220 */ /* 0x040fe20000410000 */
[----:B------:R3:W4:Y:S01]  /*1e50*/  MUFU.TANH R95, R26 ;  /* 0x0000001a005f7308 */ /* 0x0007220000002400 */
[C---:B------:R-:W-:Y:S01]  /*1e60*/  FMUL.FTZ R88, R0.reuse, R24 ;  /* 0x0000001800587220 */ /* 0x040fe20000410000 */
[C---:B------:R-:W-:Y:S01]  /*1e70*/  FMUL.FTZ R34, R0.reuse, R34 ;  /* 0x0000002200227220 */ /* 0x040fe20000410000 */
[C---:B------:R-:W-:Y:S01]  /*1e80*/  FMUL.FTZ R35, R0.reuse, R35 ;  /* 0x0000002300237220 */ /* 0x040fe20000410000 */
[C---:B------:R-:W-:Y:S01]  /*1e90*/  FMUL.FTZ R38, R0.reuse, R38 ;  /* 0x0000002600267220 */ /* 0x040fe20000410000 */
[C---:B------:R-:W-:Y:S01]  /*1ea0*/  FMUL.FTZ R4, R0.reuse, R57 ;  /* 0x0000003900047220 */ /* 0x040fe20000410000 */
[C---:B------:R-:W-:Y:S01]  /*1eb0*/  FMUL.FTZ R55, R0.reuse, R55 ;  /* 0x0000003700377220 */ /* 0x040fe20000410000 */
[----:B------:R-:W-:Y:S01]  /*1ec0*/  FMUL.FTZ R89, R0, R33 ;  /* 0x0000002100597220 */ /* 0x000fe20000410000 */
[----:B------:R-:W5:Y:S01]  /*1ed0*/  MUFU.TANH R27, R27 ;  /* 0x0000001b001b7308 */ /* 0x000f620000002400 */
[----:B---3--:R-:W-:-:S02]  /*1ee0*/  IMAD R26, R16, -0x2, R9 ;  /* 0xfffffffe101a7824 */ /* 0x008fc400078e0209 */
[C---:B------:R-:W-:Y:S01]  /*1ef0*/  FMUL.FTZ R39, R0.reuse, R39 ;  /* 0x0000002700277220 */ /* 0x040fe20000410000 */
[----:B------:R-:W-:Y:S02]  /*1f00*/  IMAD.U32 R9, RZ, RZ, UR6 ;  /* 0x00000006ff097e24 */ /* 0x000fe4000f8e00ff */
[C---:B------:R-:W-:Y:S01]  /*1f10*/  FMUL.FTZ R33, R0.reuse, R41 ;  /* 0x0000002900217220 */ /* 0x040fe20000410000 */
[----:B------:R-:W-:Y:S02]  /*1f20*/  IMAD R26, R11, UR40, R26 ;  /* 0x000000280b1a7c24 */ /* 0x000fe4000f8e021a */
[----:B------:R-:W-:Y:S01]  /*1f30*/  FMUL.FTZ R42, R0, R42 ;  /* 0x0000002a002a7220 */ /* 0x000fe20000410000 */
[----:B------:R-:W-:Y:S01]  /*1f40*/  IMAD R24, R16, -0x2, R9 ;  /* 0xfffffffe10187824 */ /* 0x000fe200078e0209 */
[----:B------:R-:W-:Y:S01]  /*1f50*/  MUFU.TANH R30, R30 ;  /* 0x0000001e001e7308 */ /* 0x000fe20000002400 */
[C---:B01----:R-:W-:Y:S01]  /*1f60*/  FMUL.FTZ R3, R0.reuse, R53 ;  /* 0x0000003500037220 */ /* 0x043fe20000410000 */
[----:B--2---:R-:W-:Y:S01]  /*1f70*/  IADD3 R7, R7, -UR15, R26 ;  /* 0x8000000f07077c10 */ /* 0x004fe2000fffe01a */
[C---:B------:R-:W-:Y:S01]  /*1f80*/  FMUL.FTZ R43, R0.reuse, R43 ;  /* 0x0000002b002b7220 */ /* 0x040fe20000410000 */
[C---:B------:R-:W-:Y:S01]  /*1f90*/  FMUL.FTZ R46, R0.reuse, R46 ;  /* 0x0000002e002e7220 */ /* 0x040fe20000410000 */
[----:B------:R-:W-:Y:S01]  /*1fa0*/  FMUL.FTZ R20, R0, R52 ;  /* 0x0000003400147220 */ /* 0x000fe20000410000 */
[----:B------:R-:W-:Y:S01]  /*1fb0*/  VIMNMX R10, R24, R7, PT ;  /* 0x00000007180a7248 */ /* 0x000fe20003fe0100 */
[C---:B------:R-:W-:Y:S01]  /*1fc0*/  FMUL.FTZ R51, R0.reuse, R51 ;  /* 0x0000003300337220 */ /* 0x040fe20000410000 */
[----:B------:R-:W0:Y:S01]  /*1fd0*/  MUFU.TANH R31, R31 ;  /* 0x0000001f001f7308 */ /* 0x000e220000002400 */
[----:B------:R-:W-:Y:S01]  /*1fe0*/  FMUL.FTZ R47, R0, R47 ;  /* 0x0000002f002f7220 */ /* 0x000fe20000410000 */
[----:B------:R-:W-:Y:S01]  /*1ff0*/  ISETP.GT.AND P3, PT, R10, RZ, PT ;  /* 0x000000ff0a00720c */ /* 0x000fe20003f64270 */
[----:B------:R-:W-:Y:S01]  /*2000*/  FMUL.FTZ R50, R0, R50 ;  /* 0x0000003200327220 */ /* 0x000fe20000410000 */
[----:B------:R-:W-:Y:S01]  /*2010*/  ISETP.GT.AND P4, PT, R10, 0x1, PT ;  /* 0x000000010a00780c */ /* 0x000fe20003f84270 */
[----:B------:R-:W-:Y:S01]  /*2020*/  FMUL.FTZ R92, R0, R28 ;  /* 0x0000001c005c7220 */ /* 0x000fe20000410000 */
[----:B------:R-:W-:Y:S01]  /*2030*/  ISETP.GT.AND P5, PT, R10, 0x8, PT ;  /* 0x000000080a00780c */ /* 0x000fe20003fa4270 */
[C---:B------:R-:W-:Y:S01]  /*2040*/  FMUL.FTZ R91, R0.reuse, R32 ;  /* 0x00000020005b7220 */ /* 0x040fe20000410000 */
[----:B------:R-:W1:Y:S01]  /*2050*/  MUFU.TANH R34, R34 ;  /* 0x0000002200227308 */ /* 0x000e620000002400 */
[----:B----4-:R-:W-:Y:S01]  /*2060*/  FSEL R95, R95, -INF , P3 ;  /* 0xff8000005f5f7808 */ /* 0x010fe20001800000 */
[C---:B------:R-:W-:Y:S01]  /*2070*/  FMUL.FTZ R32, R0.reuse, R44 ;  /* 0x0000002c00207220 */ /* 0x040fe20000410000 */
[----:B-----5:R-:W-:Y:S01]  /*2080*/  FSEL R57, R27, -INF , P4 ;  /* 0xff8000001b397808 */ /* 0x020fe20002000000 */
[----:B------:R-:W-:Y:S01]  /*2090*/  FMUL.FTZ R28, R0, R45 ;  /* 0x0000002d001c7220 */ /* 0x000fe20000410000 */
[----:B------:R-:W-:Y:S01]  /*20a0*/  ISETP.GT.AND P3, PT, R10, 0x9, PT ;  /* 0x000000090a00780c */ /* 0x000fe20003f64270 */
[----:B------:R-:W-:Y:S01]  /*20b0*/  FMUL.FTZ R14, R0, R49 ;  /* 0x00000031000e7220 */ /* 0x000fe20000410000 */
[----:B------:R-:W-:Y:S01]  /*20c0*/  FMNMX.FTZ R6, R95, R57, !PT ;  /* 0x000000395f067209 */ /* 0x000fe20007810000 */
[----:B------:R-:W2:Y:S01]  /*20d0*/  MUFU.TANH R35, R35 ;  /* 0x0000002300237308 */ /* 0x000ea20000002400 */
[----:B------:R-:W-:Y:S01]  /*20e0*/  ISETP.GT.AND P4, PT, R10, 0x10, PT ;  /* 0x000000100a00780c */ /* 0x000fe20003f84270 */
[C---:B------:R-:W-:Y:S01]  /*20f0*/  FMUL.FTZ R54, R0.reuse, R54 ;  /* 0x0000003600367220 */ /* 0x040fe20000410000 */
[----:B0-----:R-:W-:Y:S01]  /*2100*/  FSEL R53, R31, -INF , P3 ;  /* 0xff8000001f357808 */ /* 0x001fe20001800000 */
[----:B------:R-:W-:Y:S01]  /*2110*/  FMUL.FTZ R93, R0, R29 ;  /* 0x0000001d005d7220 */ /* 0x000fe20000410000 */
[----:B------:R-:W-:Y:S01]  /*2120*/  ISETP.GT.AND P3, PT, R10, 0x11, PT ;  /* 0x000000110a00780c */ /* 0x000fe20003f64270 */
[C---:B------:R-:W-:Y:S01]  /*2130*/  FMUL.FTZ R29, R0.reuse, R48 ;  /* 0x00000030001d7220 */ /* 0x040fe20000410000 */
[----:B------:R-:W-:Y:S01]  /*2140*/  FMUL.FTZ R58, R0, R58 ;  /* 0x0000003a003a7220 */ /* 0x000fe20000410000 */
[----:B------:R-:W0:Y:S01]  /*2150*/  MUFU.TANH R38, R38 ;  /* 0x0000002600267308 */ /* 0x000e220000002400 */
[----:B-1----:R-:W-:Y:S01]  /*2160*/  FSEL R27, R34, -INF , P4 ;  /* 0xff800000221b7808 */ /* 0x002fe20002000000 */
[----:B------:R-:W-:Y:S01]  /*2170*/  FMUL.FTZ R90, R0, R36 ;  /* 0x00000024005a7220 */ /* 0x000fe20000410000 */
[----:B------:R-:W-:Y:S01]  /*2180*/  ISETP.GT.AND P4, PT, R10, 0x18, PT ;  /* 0x000000180a00780c */ /* 0x000fe20003f84270 */
[C---:B------:R-:W-:Y:S01]  /*2190*/  FMUL.FTZ R59, R0.reuse, R59 ;  /* 0x0000003b003b7220 */ /* 0x040fe20000410000 */
[C---:B------:R-:W-:Y:S01]  /*21a0*/  FMUL.FTZ R36, R0.reuse, R40 ;  /* 0x0000002800247220 */ /* 0x040fe20000410000 */
[C---:B------:R-:W-:Y:S01]  /*21b0*/  FMUL.FTZ R62, R0.reuse, R62 ;  /* 0x0000003e003e7220 */ /* 0x040fe20000410000 */
[C---:B------:R-:W-:Y:S01]  /*21c0*/  FMUL.FTZ R63, R0.reuse, R63 ;  /* 0x0000003f003f7220 */ /* 0x040fe20000410000 */
[----:B------:R1:W-:Y:S01]  /*21d0*/  MUFU.TANH R41, R55 ;  /* 0x0000003700297308 */ /* 0x0003e20000002400 */
[----:B--2---:R-:W-:Y:S01]  /*21e0*/  FSEL R52, R35, -INF , P3 ;  /* 0xff80000023347808 */ /* 0x004fe20001800000 */
[----:B------:R-:W-:Y:S01]  /*21f0*/  FMUL.FTZ R66, R0, R66 ;  /* 0x0000004200427220 */ /* 0x000fe20000410000 */
[----:B------:R-:W-:Y:S01]  /*2200*/  ISETP.GT.AND P3, PT, R10, 0x19, PT ;  /* 0x000000190a00780c */ /* 0x000fe20003f64270 */
[C---:B------:R-:W-:Y:S01]  /*2210*/  FMUL.FTZ R67, R0.reuse, R67 ;  /* 0x0000004300437220 */ /* 0x040fe20000410000 */
[C---:B------:R-:W-:Y:S01]  /*2220*/  FMUL.FTZ R70, R0.reuse, R70 ;  /* 0x0000004600467220 */ /* 0x040fe20000410000 */
[C---:B------:R-:W-:Y:S01]  /*2230*/  FMUL.FTZ R71, R0.reuse, R71 ;  /* 0x0000004700477220 */ /* 0x040fe20000410000 */
[----:B------:R-:W-:Y:S01]  /*2240*/  FMUL.FTZ R74, R0, R74 ;  /* 0x0000004a004a7220 */ /* 0x000fe20000410000 */
[----:B------:R-:W-:Y:S01]  /*2250*/  MUFU.TANH R39, R39 ;  /* 0x0000002700277308 */ /* 0x000fe20000002400 */
[----:B-1----:R-:W-:Y:S01]  /*2260*/  FSEL R55, R30, -INF , P5 ;  /* 0xff8000001e377808 */ /* 0x002fe20002800000 */
[C---:B------:R-:W-:Y:S01]  /*2270*/  FMUL.FTZ R75, R0.reuse, R75 ;  /* 0x0000004b004b7220 */ /* 0x040fe20000410000 */
[C---:B------:R-:W-:Y:S01]  /*2280*/  FMUL.FTZ R78, R0.reuse, R78 ;  /* 0x0000004e004e7220 */ /* 0x040fe20000410000 */
[C---:B------:R-:W-:Y:S01]  /*2290*/  FMUL.FTZ R79, R0.reuse, R79 ;  /* 0x0000004f004f7220 */ /* 0x040fe20000410000 */
[----:B------:R-:W-:Y:S01]  /*22a0*/  FMNMX.FTZ R6, R55, R6, !PT ;  /* 0x0000000637067209 */ /* 0x000fe20007810000 */
[C---:B------:R-:W-:Y:S01]  /*22b0*/  FMUL.FTZ R82, R0.reuse, R82 ;  /* 0x0000005200527220 */ /* 0x040fe20000410000 */
[C---:B------:R-:W-:Y:S01]  /*22c0*/  FMUL.FTZ R83, R0.reuse, R83 ;  /* 0x0000005300537220 */ /* 0x040fe20000410000 */
[----:B------:R-:W1:Y:S01]  /*22d0*/  MUFU.TANH R42, R42 ;  /* 0x0000002a002a7308 */ /* 0x000e620000002400 */
[----:B------:R-:W-:Y:S01]  /*22e0*/  FMNMX.FTZ R6, R53, R6, !PT ;  /* 0x0000000635067209 */ /* 0x000fe20007810000 */
[C---:B------:R-:W-:Y:S01]  /*22f0*/  FMUL.FTZ R86, R0.reuse, R86 ;  /* 0x0000005600567220 */ /* 0x040fe20000410000 */
[C---:B------:R-:W-:Y:S01]  /*2300*/  FMUL.FTZ R87, R0.reuse, R87 ;  /* 0x0000005700577220 */ /* 0x040fe20000410000 */
[C---:B------:R-:W-:Y:S01]  /*2310*/  FMUL.FTZ R5, R0.reuse, R56 ;  /* 0x0000003800057220 */ /* 0x040fe20000410000 */
[----:B------:R-:W-:Y:S01]  /*2320*/  FMNMX.FTZ R7, R27, R6, !PT ;  /* 0x000000061b077209 */ /* 0x000fe20007810000 */
[C---:B------:R-:W-:Y:S01]  /*2330*/  FMUL.FTZ R56, R0.reuse, R60 ;  /* 0x0000003c00387220 */ /* 0x040fe20000410000 */
[----:B------:R-:W-:Y:S01]  /*2340*/  FMUL.FTZ R60, R0, R64 ;  /* 0x00000040003c7220 */ /* 0x000fe20000410000 */
[----:B------:R-:W-:Y:S01]  /*2350*/  MUFU.TANH R43, R43 ;  /* 0x0000002b002b7308 */ /* 0x000fe20000002400 */
[----:B------:R-:W-:Y:S01]  /*2360*/  FMNMX.FTZ R6, R52, R7, !PT ;  /* 0x0000000734067209 */ /* 0x000fe20007810000 */
[C---:B------:R-:W-:Y:S01]  /*2370*/  FMUL.FTZ R64, R0.reuse, R72 ;  /* 0x0000004800407220 */ /* 0x040fe20000410000 */
[C---:B------:R-:W-:Y:S01]  /*2380*/  FMUL.FTZ R25, R0.reuse, R25 ;  /* 0x0000001900197220 */ /* 0x040fe20000410000 */
[----:B------:R-:W2:Y:S01]  /*2390*/  SHFL.IDX PT, R72, R21, RZ, 0x1c1f ;  /* 0x001c1fff15487589 */ /* 0x000ea200000e0000 */
[----:B------:R-:W-:Y:S01]  /*23a0*/  FMUL.FTZ R37, R0, R37 ;  /* 0x0000002500257220 */ /* 0x000fe20000410000 */
[----:B------:R-:W-:-:S02]  /*23b0*/  @UP0 ULDC UR6, c[0x0][0x44c] ;  /* 0x0001130000060ab9 */ /* 0x000fc40000000800 */
[----:B------:R-:W3:Y:S01]  /*23c0*/  MUFU.TANH R46, R46 ;  /* 0x0000002e002e7308 */ /* 0x000ee20000002400 */
[----:B------:R-:W-:-:S07]  /*23d0*/  UIMAD.WIDE.U32 UR6, UR39, UR6, URZ ;  /* 0x00000006270672a5 */ /* 0x000fce000f8e003f */
[----:B------:R0:W-:Y:S08]  /*23e0*/  MUFU.TANH R8, R51 ;  /* 0x0000003300087308 */ /* 0x0001f00000002400 */
[----:B------:R3:W4:Y:S01]  /*23f0*/  MUFU.TANH R45, R47 ;  /* 0x0000002f002d7308 */ /* 0x0007220000002400 */
[----:B0-----:R-:W-:Y:S02]  /*2400*/  FSEL R51, R38, -INF , P4 ;  /* 0xff80000026337808 */ /* 0x001fe40002000000 */
[----:B------:R-:W-:-:S02]  /*2410*/  ISETP.GT.AND P4, PT, R10, 0x20, PT ;  /* 0x000000200a00780c */ /* 0x000fc40003f84270 */
[----:B------:R-:W-:Y:S02]  /*2420*/  FMNMX.FTZ R7, R51, R6, !PT ;  /* 0x0000000633077209 */ /* 0x000fe40007810000 */
[----:B-1----:R-:W-:Y:S01]  /*2430*/  FSEL R49, R42, -INF , P4 ;  /* 0xff8000002a317808 */ /* 0x002fe20002000000 */
[----:B------:R0:W1:Y:S01]  /*2440*/  MUFU.TANH R44, R50 ;  /* 0x00000032002c7308 */ /* 0x0000620000002400 */
[----:B------:R-:W-:-:S04]  /*2450*/  ISETP.GT.AND P4, PT, R10, 0x28, PT ;  /* 0x000000280a00780c */ /* 0x000fc80003f84270 */
[----:B---3--:R-:W-:Y:S02]  /*2460*/  FSEL R47, R46, -INF , P4 ;  /* 0xff8000002e2f7808 */ /* 0x008fe40002000000 */
[C---:B------:R-:W-:Y:S01]  /*2470*/  ISETP.GT.AND P4, PT, R10.reuse, 0x30, PT ;  /* 0x000000300a00780c */ /* 0x040fe20003f84270 */
[----:B------:R-:W3:Y:S01]  /*2480*/  MUFU.TANH R54, R54 ;  /* 0x0000003600367308 */ /* 0x000ee20000002400 */
[----:B0-----:R-:W-:Y:S02]  /*2490*/  FSEL R50, R39, -INF , P3 ;  /* 0xff80000027327808 */ /* 0x001fe40001800000 */
[----:B------:R-:W-:Y:S02]  /*24a0*/  ISETP.GT.AND P3, PT, R10, 0x21, PT ;  /* 0x000000210a00780c */ /* 0x000fe40003f64270 */
[----:B------:R-:W-:Y:S02]  /*24b0*/  FMNMX.FTZ R6, R50, R7, !PT ;  /* 0x0000000732067209 */ /* 0x000fe40007810000 */
[----:B------:R-:W-:Y:S01]  /*24c0*/  FSEL R48, R43, -INF , P3 ;  /* 0xff8000002b307808 */ /* 0x000fe20001800000 */
[----:B------:R0:W5:Y:S01]  /*24d0*/  MUFU.TANH R40, R58 ;  /* 0x0000003a00287308 */ /* 0x0001620000002400 */
[----:B------:R-:W-:-:S02]  /*24e0*/  FMNMX.FTZ R7, R49, R6, !PT ;  /* 0x0000000631077209 */ /* 0x000fc40007810000 */
[----:B------:R-:W-:Y:S02]  /*24f0*/  ISETP.GT.AND P3, PT, R10, 0x29, PT ;  /* 0x000000290a00780c */ /* 0x000fe40003f64270 */
[----:B------:R-:W-:Y:S02]  /*2500*/  FMNMX.FTZ R6, R48, R7, !PT ;  /* 0x0000000730067209 */ /* 0x000fe40007810000 */
[----:B----4-:R-:W-:Y:S01]  /*2510*/  FSEL R45, R45, -INF , P3 ;  /* 0xff8000002d2d7808 */ /* 0x010fe20001800000 */
[----:B------:R-:W4:Y:S01]  /*2520*/  MUFU.TANH R59, R59 ;  /* 0x0000003b003b7308 */ /* 0x000f220000002400 */
[----:B------:R-:W-:Y:S01]  /*2530*/  FMNMX.FTZ R6, R47, R6, !PT ;  /* 0x000000062f067209 */ /* 0x000fe20007810000 */
[----:B0-----:R-:W-:Y:S01]  /*2540*/  FMUL.FTZ R58, R0, R61 ;  /* 0x0000003d003a7220 */ /* 0x001fe20000410000 */
[----:B------:R-:W-:Y:S01]  /*2550*/  ISETP.GT.AND P3, PT, R10, 0x31, PT ;  /* 0x000000310a00780c */ /* 0x000fe20003f64270 */
[----:B------:R-:W-:Y:S01]  /*2560*/  FMUL.FTZ R61, R0, R69 ;  /* 0x00000045003d7220 */ /* 0x000fe20000410000 */
[----:B-1----:R-:W-:-:S02]  /*2570*/  FSEL R44, R44, -INF , P4 ;  /* 0xff8000002c2c7808 */ /* 0x002fc40002000000 */
[----:B------:R-:W-:Y:S01]  /*2580*/  FMNMX.FTZ R7, R45, R6, !PT ;  /* 0x000000062d077209 */ /* 0x000fe20007810000 */
[----:B------:R-:W0:Y:S01]  /*2590*/  MUFU.TANH R62, R62 ;  /* 0x0000003e003e7308 */ /* 0x000e220000002400 */
[----:B------:R-:W-:Y:S02]  /*25a0*/  ISETP.GT.AND P4, PT, R10, 0x38, PT ;  /* 0x000000380a00780c */ /* 0x000fe40003f84270 */
[----:B------:R-:W-:Y:S02]  /*25b0*/  FSEL R43, R8, -INF , P3 ;  /* 0xff800000082b7808 */ /* 0x000fe40001800000 */
[----:B------:R-:W-:Y:S02]  /*25c0*/  FMNMX.FTZ R6, R44, R7, !PT ;  /* 0x000000072c067209 */ /* 0x000fe40007810000 */
[----:B------:R-:W-:Y:S01]  /*25d0*/  ISETP.GT.AND P3, PT, R10, 0x39, PT ;  /* 0x000000390a00780c */ /* 0x000fe20003f64270 */
[----:B------:R-:W1:Y:S01]  /*25e0*/  MUFU.TANH R63, R63 ;  /* 0x0000003f003f7308 */ /* 0x000e620000002400 */
[----:B---3--:R-:W-:-:S02]  /*25f0*/  FSEL R42, R54, -INF , P4 ;  /* 0xff800000362a7808 */ /* 0x008fc40002000000 */
[----:B------:R-:W-:Y:S02]  /*2600*/  FMNMX.FTZ R7, R43, R6, !PT ;  /* 0x000000062b077209 */ /* 0x000fe40007810000 */
[----:B------:R-:W-:Y:S02]  /*2610*/  ISETP.GT.AND P4, PT, R10, 0x40, PT ;  /* 0x000000400a00780c */ /* 0x000fe40003f84270 */
[----:B------:R-:W-:Y:S01]  /*2620*/  FSEL R41, R41, -INF , P3 ;  /* 0xff80000029297808 */ /* 0x000fe20001800000 */
[----:B------:R-:W3:Y:S01]  /*2630*/  MUFU.TANH R66, R66 ;  /* 0x0000004200427308 */ /* 0x000ee20000002400 */
[----:B------:R-:W-:Y:S02]  /*2640*/  FMNMX.FTZ R6, R42, R7, !PT ;  /* 0x000000072a067209 */ /* 0x000fe40007810000 */
[----:B------:R-:W-:Y:S02]  /*2650*/  ISETP.GT.AND P3, PT, R10, 0x41, PT ;  /* 0x000000410a00780c */ /* 0x000fe40003f64270 */
[----:B-----5:R-:W-:-:S02]  /*2660*/  FSEL R40, R40, -INF , P4 ;  /* 0xff80000028287808 */ /* 0x020fc40002000000 */
[----:B------:R-:W-:Y:S01]  /*2670*/  FMNMX.FTZ R7, R41, R6, !PT ;  /* 0x0000000629077209 */ /* 0x000fe20007810000 */
[----:B------:R5:W2:Y:S01]  /*2680*/  MUFU.TANH R30, R67 ;  /* 0x00000043001e7308 */ /* 0x000aa20000002400 */
[----:B------:R-:W-:Y:S02]  /*2690*/  ISETP.GT.AND P4, PT, R10, 0x48, PT ;  /* 0x000000480a00780c */ /* 0x000fe40003f84270 */
[----:B----4-:R-:W-:Y:S02]  /*26a0*/  FSEL R39, R59, -INF , P3 ;  /* 0xff8000003b277808 */ /* 0x010fe40001800000 */
[----:B------:R-:W-:Y:S02]  /*26b0*/  FMNMX.FTZ R6, R40, R7, !PT ;  /* 0x0000000728067209 */ /* 0x000fe40007810000 */
[----:B------:R-:W-:Y:S01]  /*26c0*/  ISETP.GT.AND P3, PT, R10, 0x49, PT ;  /* 0x000000490a00780c */ /* 0x000fe20003f64270 */
[----:B------:R4:W2:Y:S01]  /*26d0*/  MUFU.TANH R31, R70 ;  /* 0x00000046001f7308 */ /* 0x0008a20000002400 */
[----:B0-----:R-:W-:Y:S01]  /*26e0*/  FSEL R38, R62, -INF , P4 ;  /* 0xff8000003e267808 */ /* 0x001fe20002000000 */
[C---:B------:R-:W-:Y:S01]  /*26f0*/  FMUL.FTZ R62, R0.reuse, R68 ;  /* 0x00000044003e7220 */ /* 0x040fe20000410000 */
[----:B------:R-:W-:Y:S01]  /*2700*/  FMNMX.FTZ R7, R39, R6, !PT ;  /* 0x0000000627077209 */ /* 0x000fe20007810000 */
[----:B-----5:R-:W-:Y:S01]  /*2710*/  FMUL.FTZ R67, R0, R80 ;  /* 0x0000005000437220 */ /* 0x020fe20000410000 */
[----:B------:R-:W-:Y:S01]  /*2720*/  ISETP.GT.AND P4, PT, R10, 0x50, PT ;  /* 0x000000500a00780c */ /* 0x000fe20003f84270 */
[----:B------:R-:W-:Y:S01]  /*2730*/  FMUL.FTZ R68, R0, R81 ;  /* 0x0000005100447220 */ /* 0x000fe20000410000 */
[----:B-1----:R-:W-:Y:S01]  /*2740*/  FSEL R34, R63, -INF , P3 ;  /* 0xff8000003f227808 */ /* 0x002fe20001800000 */
[----:B------:R0:W1:Y:S01]  /*2750*/  MUFU.TANH R13, R71 ;  /* 0x00000047000d7308 */ /* 0x0000620000002400 */
[----:B------:R-:W-:Y:S01]  /*2760*/  FMNMX.FTZ R7, R38, R7, !PT ;  /* 0x0000000726077209 */ /* 0x000fe20007810000 */
[----:B----4-:R-:W-:Y:S01]  /*2770*/  FMUL.FTZ R70, R0, R84 ;  /* 0x0000005400467220 */ /* 0x010fe20000410000 */
[----:B------:R-:W-:-:S02]  /*2780*/  ISETP.GT.AND P3, PT, R10, 0x51, PT ;  /* 0x000000510a00780c */ /* 0x000fc40003f64270 */
[----:B---3--:R-:W-:Y:S01]  /*2790*/  FSEL R35, R66, -INF , P4 ;  /* 0xff80000042237808 */ /* 0x008fe20002000000 */
[----:B------:R-:W-:Y:S01]  /*27a0*/  FMUL.FTZ R66, R0, R76 ;  /* 0x0000004c00427220 */ /* 0x000fe20000410000 */
[----:B------:R-:W-:Y:S01]  /*27b0*/  FMNMX.FTZ R6, R34, R7, !PT ;  /* 0x0000000722067209 */ /* 0x000fe20007810000 */
[----:B------:R-:W3:Y:S01]  /*27c0*/  MUFU.TANH R15, R74 ;  /* 0x0000004a000f7308 */ /* 0x000ee20000002400 */
[----:B------:R-:W-:Y:S01]  /*27d0*/  ISETP.GT.AND P4, PT, R10, 0x58, PT ;  /* 0x000000580a00780c */ /* 0x000fe20003f84270 */
[----:B0-----:R-:W-:Y:S01]  /*27e0*/  VIADD R71, R26, -UR15 ;  /* 0x8000000f1a477c36 */ /* 0x001fe20008000000 */
[----:B--2---:R-:W-:Y:S01]  /*27f0*/  FSEL R30, R30, -INF , P3 ;  /* 0xff8000001e1e7808 */ /* 0x004fe20001800000 */
[----:B------:R-:W-:Y:S01]  /*2800*/  @UP0 ULDC UR15, c[0x0][0x450] ;  /* 0x00011400000f0ab9 */ /* 0x000fe20000000800 */
[----:B------:R-:W-:Y:S01]  /*2810*/  FMNMX.FTZ R7, R35, R6, !PT ;  /* 0x0000000623077209 */ /* 0x000fe20007810000 */
[----:B------:R-:W-:Y:S01]  /*2820*/  @UP0 USHF.R.U32.HI UR11, URZ, UR15, UR7 ;  /* 0x0000000f3f0b0299 */ /* 0x000fe20008011607 */
[----:B------:R-:W-:Y:S01]  /*2830*/  ISETP.GT.AND P3, PT, R10, 0x59, PT ;  /* 0x000000590a00780c */ /* 0x000fe20003f64270 */
[----:B------:R-:W0:Y:S01]  /*2840*/  MUFU.TANH R75, R75 ;  /* 0x0000004b004b7308 */ /* 0x000e220000002400 */
[----:B------:R-:W-:Y:S01]  /*2850*/  FSEL R31, R31, -INF , P4 ;  /* 0xff8000001f1f7808 */ /* 0x000fe20002000000 */
[----:B------:R-:W-:Y:S01]  /*2860*/  UIADD3 UR14, UR14, UR11, URZ ;  /* 0x0000000b0e0e7290 */ /* 0x000fe2000fffe03f */
[----:B------:R-:W-:-:S02]  /*2870*/  FMNMX.FTZ R6, R30, R7, !PT ;  /* 0x000000071e067209 */ /* 0x000fc40007810000 */
[C---:B------:R-:W-:Y:S01]  /*2880*/  ISETP.GT.AND P4, PT, R10.reuse, 0x60, PT ;  /* 0x000000600a00780c */ /* 0x040fe20003f84270 */
[----:B------:R-:W-:Y:S01]  /*2890*/  USHF.R.S32.HI UR6, URZ, 0x1f, UR14 ;  /* 0x0000001f3f067899 */ /* 0x000fe2000801140e */
[----:B-1----:R-:W-:Y:S01]  /*28a0*/  FSEL R13, R13, -INF , P3 ;  /* 0xff8000000d0d7808 */ /* 0x002fe20001800000 */
[----:B------:R-:W1:Y:S01]  /*28b0*/  MUFU.TANH R9, R78 ;  /* 0x0000004e00097308 */ /* 0x000e620000002400 */
[----:B------:R-:W-:Y:S01]  /*28c0*/  FMNMX.FTZ R6, R31, R6, !PT ;  /* 0x000000061f067209 */ /* 0x000fe20007810000 */
[----:B------:R-:W-:Y:S01]  /*28d0*/  ULEA.HI UR6, UR6, UR14, URZ, 0x7 ;  /* 0x0000000e06067291 */ /* 0x000fe2000f8f383f */
[C---:B------:R-:W-:Y:S02]  /*28e0*/  ISETP.GT.AND P3, PT, R10.reuse, 0x61, PT ;  /* 0x000000610a00780c */ /* 0x040fe40003f64270 */
[----:B---3--:R-:W-:Y:S01]  /*28f0*/  FSEL R15, R15, -INF , P4 ;  /* 0xff8000000f0f7808 */ /* 0x008fe20002000000 */
[----:B------:R-:W-:Y:S01]  /*2900*/  USHF.R.S32.HI UR6, URZ, 0x7, UR6 ;  /* 0x000000073f067899 */ /* 0x000fe20008011406 */
[----:B------:R-:W-:Y:S01]  /*2910*/  FMNMX.FTZ R8, R13, R6, !PT ;  /* 0x000000060d087209 */ /* 0x000fe20007810000 */
[----:B------:R-:W2:Y:S01]  /*2920*/  MUFU.TANH R79, R79 ;  /* 0x0000004f004f7308 */ /* 0x000ea20000002400 */
[----:B------:R-:W-:Y:S01]  /*2930*/  ISETP.GT.AND P4, PT, R10, 0x68, PT ;  /* 0x000000680a00780c */ /* 0x000fe20003f84270 */
[----:B------:R-:W-:Y:S01]  /*2940*/  UISETP.LT.AND UP1, UPT, URZ, UR6, UPT ;  /* 0x000000063f00728c */ /* 0x000fe2000bf21270 */
[----:B0-----:R-:W-:-:S02]  /*2950*/  FSEL R6, R75, -INF , P3 ;  /* 0xff8000004b067808 */ /* 0x001fc40001800000 */
[----:B------:R-:W-:Y:S01]  /*2960*/  FMNMX.FTZ R7, R15, R8, !PT ;  /* 0x000000080f077209 */ /* 0x000fe20007810000 */
[----:B------:R-:W-:Y:S01]  /*2970*/  USEL UR17, URZ, UR6, !UP1 ;  /* 0x000000063f117287 */ /* 0x000fe2000c800000 */
[----:B------:R-:W-:Y:S01]  /*2980*/  ISETP.GT.AND P3, PT, R10, 0x69, PT ;  /* 0x000000690a00780c */ /* 0x000fe20003f64270 */
[----:B------:R-:W0:Y:S01]  /*2990*/  MUFU.TANH R82, R82 ;  /* 0x0000005200527308 */ /* 0x000e220000002400 */
[----:B-1----:R-:W-:Y:S01]  /*29a0*/  FSEL R9, R9, -INF , P4 ;  /* 0xff80000009097808 */ /* 0x002fe20002000000 */
[----:B------:R-:W-:Y:S01]  /*29b0*/  UISETP.GE.AND UP1, UPT, UR18, UR17, UPT ;  /* 0x000000111200728c */ /* 0x000fe2000bf26270 */
[----:B------:R-:W-:Y:S02]  /*29c0*/  FMNMX.FTZ R12, R6, R7, !PT ;  /* 0x00000007060c7209 */ /* 0x000fe40007810000 */
[----:B------:R-:W-:Y:S02]  /*29d0*/  ISETP.GT.AND P4, PT, R10, 0x70, PT ;  /* 0x000000700a00780c */ /* 0x000fe40003f84270 */
[----:B------:R-:W-:Y:S01]  /*29e0*/  FMNMX.FTZ R7, R9, R12, !PT ;  /* 0x0000000c09077209 */ /* 0x000fe20007810000 */
[----:B------:R-:W1:Y:S01]  /*29f0*/  MUFU.TANH R83, R83 ;  /* 0x0000005300537308 */ /* 0x000e620000002400 */
[----:B--2---:R-:W-:-:S02]  /*2a00*/  FSEL R8, R79, -INF , P3 ;  /* 0xff8000004f087808 */ /* 0x004fc40001800000 */
[----:B------:R-:W-:Y:S02]  /*2a10*/  ISETP.GT.AND P3, PT, R10, 0x71, PT ;  /* 0x000000710a00780c */ /* 0x000fe40003f64270 */
[----:B------:R-:W-:Y:S02]  /*2a20*/  FMNMX.FTZ R11, R8, R7, !PT ;  /* 0x00000007080b7209 */ /* 0x000fe40007810000 */
[----:B------:R-:W-:Y:S01]  /*2a30*/  VIADDMNMX R71, R72, R71, R24, PT ;  /* 0x0000004748477246 */ /* 0x000fe20003800118 */
[----:B------:R-:W2:Y:S01]  /*2a40*/  MUFU.TANH R86, R86 ;  /* 0x0000005600567308 */ /* 0x000ea20000002400 */
[----:B0-----:R-:W-:Y:S02]  /*2a50*/  FSEL R12, R82, -INF , P4 ;  /* 0xff800000520c7808 */ /* 0x001fe40002000000 */
[----:B------:R-:W-:Y:S02]  /*2a60*/  ISETP.GT.AND P4, PT, R10, 0x78, PT ;  /* 0x000000780a00780c */ /* 0x000fe40003f84270 */
[----:B------:R-:W-:-:S02]  /*2a70*/  FMNMX.FTZ R46, R12, R11, !PT ;  /* 0x0000000b0c2e7209 */ /* 0x000fc40007810000 */
[----:B------:R-:W-:Y:S01]  /*2a80*/  ISETP.GT.AND P5, PT, R71, 0x8, PT ;  /* 0x000000084700780c */ /* 0x000fe20003fa4270 */
[----:B------:R-:W0:Y:S01]  /*2a90*/  MUFU.TANH R87, R87 ;  /* 0x0000005700577308 */ /* 0x000e220000002400 */
[----:B-1----:R-:W-:Y:S02]  /*2aa0*/  FSEL R7, R83, -INF , P3 ;  /* 0xff80000053077808 */ /* 0x002fe40001800000 */
[----:B------:R-:W-:Y:S02]  /*2ab0*/  ISETP.GT.AND P3, PT, R10, 0x79, PT ;  /* 0x000000790a00780c */ /* 0x000fe40003f64270 */
[----:B------:R-:W-:-:S03]  /*2ac0*/  FMNMX.FTZ R46, R7, R46, !PT ;  /* 0x0000002e072e7209 */ /* 0x000fc60007810000 */
[----:B------:R-:W-:Y:S01]  /*2ad0*/  MUFU.TANH R88, R88 ;  /* 0x0000005800587308 */ /* 0x000fe20000002400 */
[----:B--2---:R-:W-:Y:S02]  /*2ae0*/  FSEL R11, R86, -INF , P4 ;  /* 0xff800000560b7808 */ /* 0x004fe40002000000 */
[----:B------:R-:W-:Y:S02]  /*2af0*/  ISETP.GT.AND P4, PT, R71, 0x1, PT ;  /* 0x000000014700780c */ /* 0x000fe40003f84270 */
[----:B------:R-:W-:-:S03]  /*2b00*/  FMNMX.FTZ R59, R11, R46, !PT ;  /* 0x0000002e0b3b7209 */ /* 0x000fc60007810000 */
[----:B------:R-:W-:Y:S01]  /*2b10*/  MUFU.TANH R25, R25 ;  /* 0x0000001900197308 */ /* 0x000fe20000002400 */
[----:B0-----:R-:W-:-:S04]  /*2b20*/  FSEL R10, R87, -INF , P3 ;  /* 0xff800000570a7808 */ /* 0x001fc80001800000 */
[----:B------:R-:W-:Y:S01]  /*2b30*/  FMNMX.FTZ R46, R10, R59, !PT ;  /* 0x0000003b0a2e7209 */ /* 0x000fe20007810000 */
[C---:B------:R-:W-:Y:S01]  /*2b40*/  FMUL.FTZ R59, R0.reuse, R65 ;  /* 0x00000041003b7220 */ /* 0x040fe20000410000 */
[----:B------:R-:W-:Y:S01]  /*2b50*/  FMUL.FTZ R65, R0, R77 ;  /* 0x0000004d00417220 */ /* 0x000fe20000410000 */
[----:B------:R-:W0:Y:S02]  /*2b60*/  MUFU.TANH R92, R92 ;  /* 0x0000005c005c7308 */ /* 0x000e240000002400 */
[----:B------:R-:W1:Y:S06]  /*2b70*/  SHFL.BFLY PT, R63, R46, 0x2, 0x1f ;  /* 0x0c401f002e3f7f89 */ /* 0x000e6c00000e0000 */
[----:B------:R-:W2:Y:S08]  /*2b80*/  MUFU.TANH R93, R93 ;  /* 0x0000005d005d7308 */ /* 0x000eb00000002400 */
[----:B------:R-:W3:Y:S01]  /*2b90*/  MUFU.TANH R91, R91 ;  /* 0x0000005b005b7308 */ /* 0x000ee20000002400 */
[----:B0-----:R-:W-:-:S07]  /*2ba0*/  FSEL R92, R92, -INF , P5 ;  /* 0xff8000005c5c7808 */ /* 0x001fce0002800000 */
[----:B------:R-:W0:Y:S01]  /*2bb0*/  MUFU.TANH R89, R89 ;  /* 0x0000005900597308 */ /* 0x000e220000002400 */
[----:B-1----:R-:W-:Y:S01]  /*2bc0*/  FMNMX.FTZ R54, R46, R63, !PT ;  /* 0x0000003f2e367209 */ /* 0x002fe20007810000 */
[----:B------:R-:W-:-:S04]  /*2bd0*/  FMUL.FTZ R63, R0, R73 ;  /* 0x00000049003f7220 */ /* 0x000fc80000410000 */
[----:B------:R-:W1:Y:S02]  /*2be0*/  SHFL.BFLY PT, R69, R54, 0x1, 0x1f ;  /* 0x0c201f0036457f89 */ /* 0x000e6400000e0000 */
[----:B------:R-:W4:Y:S08]  /*2bf0*/  MUFU.TANH R90, R90 ;  /* 0x0000005a005a7308 */ /* 0x000f300000002400 */
[----:B------:R-:W5:Y:S08]  /*2c00*/  MUFU.TANH R37, R37 ;  /* 0x0000002500257308 */ /* 0x000f700000002400 */
[----:B------:R-:W5:Y:S01]  /*2c10*/  MUFU.TANH R36, R36 ;  /* 0x0000002400247308 */ /* 0x000f620000002400 */
[----:B-1----:R-:W-:Y:S01]  /*2c20*/  FMNMX.FTZ R46, R54, R69, !PT ;  /* 0x00000045362e7209 */ /* 0x002fe20007810000 */
[----:B------:R-:W-:-:S06]  /*2c30*/  IMAD.U32 R69, RZ, RZ, UR10 ;  /* 0x0000000aff457e24 */ /* 0x000fcc000f8e00ff */
[----:B------:R-:W1:Y:S01]  /*2c40*/  MUFU.TANH R33, R33 ;  /* 0x0000002100217308 */ /* 0x000e620000002400 */
[C---:B------:R-:W-:Y:S01]  /*2c50*/  FSETP.NEU.FTZ.AND P3, PT, R46.reuse, -INF , PT ;  /* 0xff8000002e00780b */ /* 0x040fe20003f7d000 */
[----:B------:R-:W-:-:S01]  /*2c60*/  FFMA.FTZ R54, R46, R69, -8 ;  /* 0xc10000002e367423 */ /* 0x000fc20000010045 */
[----:B------:R-:W-:-:S04]  /*2c70*/  FMUL.FTZ R69, R0, R85 ;  /* 0x0000005500457220 */ /* 0x000fc80000410000 */
[----:B------:R-:W-:Y:S01]  /*2c80*/  FSEL R54, R54, RZ, P3 ;  /* 0x000000ff36367208 */ /* 0x000fe20001800000 */
[----:B------:R-:W1:Y:S01]  /*2c90*/  MUFU.TANH R32, R32 ;  /* 0x0000002000207308 */ /* 0x000e620000002400 */
[----:B------:R-:W-:-:S03]  /*2ca0*/  ISETP.GT.AND P3, PT, R71, RZ, PT ;  /* 0x000000ff4700720c */ /* 0x000fc60003f64270 */
[--C-:B------:R-:W-:Y:S01]  /*2cb0*/  FFMA.FTZ R73, R55, UR10, -R54.reuse ;  /* 0x0000000a37497c23 */ /* 0x100fe20008010836 */
[----:B------:R-:W-:Y:S01]  /*2cc0*/  FSEL R88, R88, -INF , P3 ;  /* 0xff80000058587808 */ /* 0x000fe20001800000 */
[--C-:B------:R-:W-:Y:S01]  /*2cd0*/  FFMA.FTZ R24, R57, UR10, -R54.reuse ;  /* 0x0000000a39187c23 */ /* 0x100fe20008010836 */
[----:B------:R-:W-:Y:S01]  /*2ce0*/  FSEL R55, R25, -INF , P4 ;  /* 0xff80000019377808 */ /* 0x000fe20002000000 */
[----:B------:R-:W1:Y:S01]  /*2cf0*/  MUFU.TANH R28, R28 ;  /* 0x0000001c001c7308 */ /* 0x000e620000002400 */
[----:B------:R-:W-:Y:S01]  /*2d00*/  ISETP.GT.AND P3, PT, R71, 0x9, PT ;  /* 0x000000094700780c */ /* 0x000fe20003f64270 */
[--C-:B------:R-:W-:Y:S01]  /*2d10*/  FFMA.FTZ R26, R53, UR10, -R54.reuse ;  /* 0x0000000a351a7c23 */ /* 0x100fe20008010836 */
[----:B------:R-:W-:Y:S01]  /*2d20*/  FMNMX.FTZ R57, R88, R55, !PT ;  /* 0x0000003758397209 */ /* 0x000fe20007810000 */
[--C-:B------:R-:W-:Y:S01]  /*2d30*/  FFMA.FTZ R21, R95, UR10, -R54.reuse ;  /* 0x0000000a5f157c23 */ /* 0x100fe20008010836 */
[----:B------:R-:W-:Y:S01]  /*2d40*/  ISETP.GT.AND P4, PT, R71, 0x10, PT ;  /* 0x000000104700780c */ /* 0x000fe20003f84270 */
[--C-:B------:R-:W-:Y:S01]  /*2d50*/  FFMA.FTZ R27, R27, UR10, -R54.reuse ;  /* 0x0000000a1b1b7c23 */ /* 0x100fe20008010836 */
[----:B--2---:R-:W-:Y:S01]  /*2d60*/  FSEL R93, R93, -INF , P3 ;  /* 0xff8000005d5d7808 */ /* 0x004fe20001800000 */
[----:B------:R2:W-:Y:S01]  /*2d70*/  MUFU.EX2 R25, R73 ;  /* 0x0000004900197308 */ /* 0x0005e20000000800 */
[----:B------:R-:W-:Y:S01]  /*2d80*/  FMNMX.FTZ R72, R92, R57, !PT ;  /* 0x000000395c487209 */ /* 0x000fe20007810000 */
[--C-:B------:R-:W-:Y:S01]  /*2d90*/  FFMA.FTZ R45, R45, UR10, -R54.reuse ;  /* 0x0000000a2d2d7c23 */ /* 0x100fe20008010836 */
[----:B------:R-:W-:Y:S01]  /*2da0*/  ISETP.GT.AND P3, PT, R71, 0x11, PT ;  /* 0x000000114700780c */ /* 0x000fe20003f64270 */
[--C-:B------:R-:W-:Y:S01]  /*2db0*/  FFMA.FTZ R44, R44, UR10, -R54.reuse ;  /* 0x0000000a2c2c7c23 */ /* 0x100fe20008010836 */
[----:B---3--:R-:W-:Y:S01]  /*2dc0*/  FSEL R91, R91, -INF , P4 ;  /* 0xff8000005b5b7808 */ /* 0x008fe20002000000 */
[--C-:B------:R-:W-:Y:S01]  /*2dd0*/  FFMA.FTZ R43, R43, UR10, -R54.reuse ;  /* 0x0000000a2b2b7c23 */ /* 0x100fe20008010836 */
[----:B------:R-:W-:Y:S01]  /*2de0*/  FMNMX.FTZ R72, R93, R72, !PT ;  /* 0x000000485d487209 */ /* 0x000fe20007810000 */
[----:B------:R-:W3:Y:S01]  /*2df0*/  MUFU.TANH R29, R29 ;  /* 0x0000001d001d7308 */ /* 0x000ee20000002400 */
[----:B------:R-:W-:Y:S01]  /*2e00*/  ISETP.GT.AND P4, PT, R71, 0x18, PT ;  /* 0x000000184700780c */ /* 0x000fe20003f84270 */
[--C-:B--2---:R-:W-:Y:S01]  /*2e10*/  FFMA.FTZ R73, R52, UR10, -R54.reuse ;  /* 0x0000000a34497c23 */ /* 0x104fe20008010836 */
[----:B0-----:R-:W-:Y:S01]  /*2e20*/  FSEL R89, R89, -INF , P3 ;  /* 0xff80000059597808 */ /* 0x001fe20001800000 */
[--C-:B------:R-:W-:Y:S01]  /*2e30*/  FFMA.FTZ R42, R42, UR10, -R54.reuse ;  /* 0x0000000a2a2a7c23 */ /* 0x100fe20008010836 */
[----:B------:R-:W-:Y:S01]  /*2e40*/  FMNMX.FTZ R72, R91, R72, !PT ;  /* 0x000000485b487209 */ /* 0x000fe20007810000 */
[--C-:B------:R-:W-:Y:S01]  /*2e50*/  FFMA.FTZ R41, R41, UR10, -R54.reuse ;  /* 0x0000000a29297c23 */ /* 0x100fe20008010836 */
[----:B------:R-:W-:Y:S01]  /*2e60*/  ISETP.GT.AND P3, PT, R71, 0x19, PT ;  /* 0x000000194700780c */ /* 0x000fe20003f64270 */
[----:B------:R-:W-:Y:S01]  /*2e70*/  MUFU.TANH R14, R14 ;  /* 0x0000000e000e7308 */ /* 0x000fe20000002400 */
[----:B----4-:R-:W-:Y:S01]  /*2e80*/  FSEL R90, R90, -INF , P4 ;  /* 0xff8000005a5a7808 */ /* 0x010fe20002000000 */
[--C-:B------:R-:W-:Y:S01]  /*2e90*/  FFMA.FTZ R40, R40, UR10, -R54.reuse ;  /* 0x0000000a28287c23 */ /* 0x100fe20008010836 */
[----:B------:R-:W-:Y:S01]  /*2ea0*/  FMNMX.FTZ R57, R89, R72, !PT ;  /* 0x0000004859397209 */ /* 0x000fe20007810000 */
[--C-:B------:R-:W-:Y:S01]  /*2eb0*/  FFMA.FTZ R39, R39, UR10, -R54.reuse ;  /* 0x0000000a27277c23 */ /* 0x100fe20008010836 */
[----:B------:R-:W-:Y:S01]  /*2ec0*/  ISETP.GT.AND P4, PT, R71, 0x20, PT ;  /* 0x000000204700780c */ /* 0x000fe20003f84270 */
[--C-:B------:R-:W-:Y:S01]  /*2ed0*/  FFMA.FTZ R38, R38, UR10, -R54.reuse ;  /* 0x0000000a26267c23 */ /* 0x100fe20008010836 */
[----:B-----5:R-:W-:Y:S01]  /*2ee0*/  FSEL R53, R37, -INF , P3 ;  /* 0xff80000025357808 */ /* 0x020fe20001800000 */
[----:B------:R-:W0:Y:S01]  /*2ef0*/  MUFU.TANH R20, R20 ;  /* 0x0000001400147308 */ /* 0x000e220000002400 */
[----:B------:R-:W-:Y:S01]  /*2f00*/  FMNMX.FTZ R72, R90, R57, !PT ;  /* 0x000000395a487209 */ /* 0x000fe20007810000 */
[--C-:B------:R-:W-:Y:S01]  /*2f10*/  FFMA.FTZ R57, R51, UR10, -R54.reuse ;  /* 0x0000000a33397c23 */ /* 0x100fe20008010836 */
[----:B------:R-:W-:Y:S01]  /*2f20*/  ISETP.GT.AND P3, PT, R71, 0x21, PT ;  /* 0x000000214700780c */ /* 0x000fe20003f64270 */
[--C-:B------:R-:W-:Y:S01]  /*2f30*/  FFMA.FTZ R13, R13, UR10, -R54.reuse ;  /* 0x0000000a0d0d7c23 */ /* 0x100fe20008010836 */
[----:B------:R-:W-:Y:S01]  /*2f40*/  FSEL R52, R36, -INF , P4 ;  /* 0xff80000024347808 */ /* 0x000fe20002000000 */
[--C-:B------:R-:W-:Y:S01]  /*2f50*/  FFMA.FTZ R15, R15, UR10, -R54.reuse ;  /* 0x0000000a0f0f7c23 */ /* 0x100fe20008010836 */
[----:B------:R-:W-:Y:S01]  /*2f60*/  FMNMX.FTZ R37, R53, R72, !PT ;  /* 0x0000004835257209 */ /* 0x000fe20007810000 */
[----:B------:R-:W-:Y:S01]  /*2f70*/  MUFU.TANH R3, R3 ;  /* 0x0000000300037308 */ /* 0x000fe20000002400 */
[----:B------:R-:W-:Y:S01]  /*2f80*/  ISETP.GT.AND P4, PT, R71, 0x28, PT ;  /* 0x000000284700780c */ /* 0x000fe20003f84270 */
[--C-:B------:R-:W-:Y:S01]  /*2f90*/  FFMA.FTZ R6, R6, UR10, -R54.reuse ;  /* 0x0000000a06067c23 */ /* 0x100fe20008010836 */
[----:B-1----:R-:W-:Y:S01]  /*2fa0*/  FSEL R33, R33, -INF , P3 ;  /* 0xff80000021217808 */ /* 0x002fe20001800000 */
[--C-:B------:R-:W-:Y:S01]  /*2fb0*/  FFMA.FTZ R9, R9, UR10, -R54.reuse ;  /* 0x0000000a09097c23 */ /* 0x100fe20008010836 */
[----:B------:R-:W-:Y:S01]  /*2fc0*/  FMNMX.FTZ R72, R52, R37, !PT ;  /* 0x0000002534487209 */ /* 0x000fe20007810000 */
[--C-:B------:R-:W-:Y:S01]  /*2fd0*/  FFMA.FTZ R8, R8, UR10, -R54.reuse ;  /* 0x0000000a08087c23 */ /* 0x100fe20008010836 */
[----:B------:R-:W-:Y:S01]  /*2fe0*/  ISETP.GT.AND P3, PT, R71, 0x29, PT ;  /* 0x000000294700780c */ /* 0x000fe20003f64270 */
[----:B------:R1:W-:Y:S01]  /*2ff0*/  MUFU.EX2 R36, R73 ;  /* 0x0000004900247308 */ /* 0x0003e20000000800 */
[----:B------:R-:W-:Y:S01]  /*3000*/  FSEL R51, R32, -INF , P4 ;  /* 0xff80000020337808 */ /* 0x000fe20002000000 */
[--C-:B------:R-:W-:Y:S01]  /*3010*/  FFMA.FTZ R12, R12, UR10, -R54.reuse ;  /* 0x0000000a0c0c7c23 */ /* 0x100fe20008010836 */
[----:B------:R-:W-:Y:S01]  /*3020*/  FMNMX.FTZ R72, R33, R72, !PT ;  /* 0x0000004821487209 */ /* 0x000fe20007810000 */
[--C-:B------:R-:W-:Y:S01]  /*3030*/  FFMA.FTZ R7, R7, UR10, -R54.reuse ;  /* 0x0000000a07077c23 */ /* 0x100fe20008010836 */
[----:B------:R-:W-:Y:S01]  /*3040*/  ISETP.GT.AND P4, PT, R71, 0x30, PT ;  /* 0x000000304700780c */ /* 0x000fe20003f84270 */
[--C-:B------:R-:W-:Y:S01]  /*3050*/  FFMA.FTZ R11, R11, UR10, -R54.reuse ;  /* 0x0000000a0b0b7c23 */ /* 0x100fe20008010836 */
[----:B------:R-:W-:Y:S01]  /*3060*/  FSEL R28, R28, -INF , P3 ;  /* 0xff8000001c1c7808 */ /* 0x000fe20001800000 */
[----:B------:R-:W2:Y:S01]  /*3070*/  MUFU.TANH R5, R5 ;  /* 0x0000000500057308 */ /* 0x000ea20000002400 */
[----:B------:R-:W-:Y:S01]  /*3080*/  FMNMX.FTZ R37, R51, R72, !PT ;  /* 0x0000004833257209 */ /* 0x000fe20007810000 */
[--C-:B-1----:R-:W-:Y:S01]  /*3090*/  FFMA.FTZ R73, R50, UR10, -R54.reuse ;  /* 0x0000000a32497c23 */ /* 0x102fe20008010836 */
[----:B------:R-:W-:Y:S01]  /*30a0*/  ISETP.GT.AND P3, PT, R71, 0x31, PT ;  /* 0x000000314700780c */ /* 0x000fe20003f64270 */
[----:B------:R-:W-:Y:S01]  /*30b0*/  FFMA.FTZ R10, R10, UR10, -R54 ;  /* 0x0000000a0a0a7c23 */ /* 0x000fe20008010836 */
[----:B---3--:R-:W-:-:S02]  /*30c0*/  FSEL R50, R29, -INF , P4 ;  /* 0xff8000001d327808 */ /* 0x008fc40002000000 */
[----:B------:R-:W-:Y:S02]  /*30d0*/  CS2R R94, SRZ ;  /* 0x00000000005e7805 */ /* 0x000fe4000001ff00 */
[----:B------:R-:W-:Y:S01]  /*30e0*/  FMNMX.FTZ R37, R28, R37, !PT ;  /* 0x000000251c257209 */ /* 0x000fe20007810000 */
[----:B------:R-:W1:Y:S01]  /*30f0*/  MUFU.TANH R4, R4 ;  /* 0x0000000400047308 */ /* 0x000e620000002400 */
[C---:B------:R-:W-:Y:S02]  /*3100*/  ISETP.GT.AND P4, PT, R71.reuse, 0x38, PT ;  /* 0x000000384700780c */ /* 0x040fe40003f84270 */
[----:B------:R-:W-:Y:S02]  /*3110*/  FMNMX.FTZ R72, R50, R37, !PT ;  /* 0x0000002532487209 */ /* 0x000fe40007810000 */
[----:B0-----:R-:W-:Y:S02]  /*3120*/  FSEL R20, R20, -INF , P4 ;  /* 0xff80000014147808 */ /* 0x001fe40002000000 */
[----:B------:R-:W-:Y:S01]  /*3130*/  ISETP.GT.AND P4, PT, R71, 0x40, PT ;  /* 0x000000404700780c */ /* 0x000fe20003f84270 */
[----:B------:R0:W-:Y:S03]  /*3140*/  MUFU.EX2 R32, R57 ;  /* 0x0000003900207308 */ /* 0x0001e60000000800 */
[----:B--2---:R-:W-:-:S02]  /*3150*/  FSEL R5, R5, -INF , P4 ;  /* 0xff80000005057808 */ /* 0x004fc40002000000 */
[----:B------:R-:W-:-:S03]  /*3160*/  ISETP.GT.AND P4, PT, R71, 0x48, PT ;  /* 0x000000484700780c */ /* 0x000fc60003f84270 */
[----:B------:R-:W2:Y:S01]  /*3170*/  MUFU.TANH R56, R56 ;  /* 0x0000003800387308 */ /* 0x000ea20000002400 */
[----:B0-----:R-:W-:Y:S01]  /*3180*/  FSEL R57, R14, -INF , P3 ;  /* 0xff8000000e397808 */ /* 0x001fe20001800000 */
[--C-:B------:R-:W-:Y:S01]  /*3190*/  FFMA.FTZ R14, R49, UR10, -R54.reuse ;  /* 0x0000000a310e7c23 */ /* 0x100fe20008010836 */
[----:B------:R-:W-:Y:S02]  /*31a0*/  ISETP.GT.AND P3, PT, R71, 0x39, PT ;  /* 0x000000394700780c */ /* 0x000fe40003f64270 */
[----:B------:R-:W-:Y:S02]  /*31b0*/  FMNMX.FTZ R37, R57, R72, !PT ;  /* 0x0000004839257209 */ /* 0x000fe40007810000 */
[----:B------:R-:W-:Y:S01]  /*31c0*/  FSEL R49, R3, -INF , P3 ;  /* 0xff80000003317808 */ /* 0x000fe20001800000 */
[----:B------:R-:W0:Y:S01]  /*31d0*/  MUFU.TANH R58, R58 ;  /* 0x0000003a003a7308 */ /* 0x000e220000002400 */
[----:B------:R-:W-:-:S01]  /*31e0*/  FFMA.FTZ R3, R48, UR10, -R54 ;  /* 0x0000000a30037c23 */ /* 0x000fc20008010836 */
[----:B------:R-:W-:-:S02]  /*31f0*/  FMNMX.FTZ R48, R20, R37, !PT ;  /* 0x0000002514307209 */ /* 0x000fc40007810000 */
[----:B------:R-:W-:Y:S02]  /*3200*/  ISETP.GT.AND P3, PT, R71, 0x41, PT ;  /* 0x000000414700780c */ /* 0x000fe40003f64270 */
[----:B------:R-:W-:Y:S02]  /*3210*/  FMNMX.FTZ R72, R49, R48, !PT ;  /* 0x0000003031487209 */ /* 0x000fe40007810000 */
[----:B------:R-:W3:Y:S01]  /*3220*/  MUFU.TANH R60, R60 ;  /* 0x0000003c003c7308 */ /* 0x000ee20000002400 */
[----:B-1----:R-:W-:Y:S01]  /*3230*/  FSEL R48, R4, -INF , P3 ;  /* 0xff80000004307808 */ /* 0x002fe20001800000 */
[--C-:B------:R-:W-:Y:S01]  /*3240*/  FFMA.FTZ R4, R47, UR10, -R54.reuse ;  /* 0x0000000a2f047c23 */ /* 0x100fe20008010836 */
[----:B------:R-:W-:Y:S01]  /*3250*/  FMNMX.FTZ R37, R5, R72, !PT ;  /* 0x0000004805257209 */ /* 0x000fe20007810000 */
[--C-:B------:R-:W-:Y:S01]  /*3260*/  FFMA.FTZ R47, R34, UR10, -R54.reuse ;  /* 0x0000000a222f7c23 */ /* 0x100fe20008010836 */
[----:B------:R-:W-:Y:S01]  /*3270*/  ISETP.GT.AND P3, PT, R71, 0x49, PT ;  /* 0x000000494700780c */ /* 0x000fe20003f64270 */
[--C-:B------:R-:W-:Y:S01]  /*3280*/  FFMA.FTZ R34, R35, UR10, -R54.reuse ;  /* 0x0000000a23227c23 */ /* 0x100fe20008010836 */
[----:B--2---:R-:W-:Y:S01]  /*3290*/  FSEL R56, R56, -INF , P4 ;  /* 0xff80000038387808 */ /* 0x004fe20002000000 */
[----:B------:R-:W1:Y:S01]  /*32a0*/  MUFU.TANH R59, R59 ;  /* 0x0000003b003b7308 */ /* 0x000e620000002400 */
[----:B------:R-:W-:Y:S01]  /*32b0*/  FMNMX.FTZ R37, R48, R37, !PT ;  /* 0x0000002530257209 */ /* 0x000fe20007810000 */
[--C-:B------:R-:W-:Y:S01]  /*32c0*/  FFMA.FTZ R35, R30, UR10, -R54.reuse ;  /* 0x0000000a1e237c23 */ /* 0x100fe20008010836 */
[----:B------:R-:W-:Y:S01]  /*32d0*/  ISETP.GT.AND P4, PT, R71, 0x50, PT ;  /* 0x000000504700780c */ /* 0x000fe20003f84270 */
[----:B------:R-:W-:Y:S01]  /*32e0*/  FFMA.FTZ R30, R31, UR10, -R54 ;  /* 0x0000000a1f1e7c23 */ /* 0x000fe20008010836 */
[----:B0-----:R-:W-:-:S02]  /*32f0*/  FSEL R58, R58, -INF , P3 ;  /* 0xff8000003a3a7808 */ /* 0x001fc40001800000 */
[----:B------:R-:W-:Y:S01]  /*3300*/  FMNMX.FTZ R37, R56, R37, !PT ;  /* 0x0000002538257209 */ /* 0x000fe20007810000 */
[----:B------:R-:W0:Y:S01]  /*3310*/  MUFU.TANH R62, R62 ;  /* 0x0000003e003e7308 */ /* 0x000e220000002400 */
[C---:B------:R-:W-:Y:S02]  /*3320*/  ISETP.GT.AND P3, PT, R71.reuse, 0x51, PT ;  /* 0x000000514700780c */ /* 0x040fe40003f64270 */
[----:B---3--:R-:W-:Y:S02]  /*3330*/  FSEL R60, R60, -INF , P4 ;  /* 0xff8000003c3c7808 */ /* 0x008fe40002000000 */
[----:B------:R-:W-:Y:S02]  /*3340*/  FMNMX.FTZ R37, R58, R37, !PT ;  /* 0x000000253a257209 */ /* 0x000fe40007810000 */
[----:B------:R-:W-:Y:S01]  /*3350*/  ISETP.GT.AND P4, PT, R71, 0x58, PT ;  /* 0x000000584700780c */ /* 0x000fe20003f84270 */
[----:B------:R-:W2:Y:S01]  /*3360*/  MUFU.TANH R61, R61 ;  /* 0x0000003d003d7308 */ /* 0x000ea20000002400 */
[----:B-1----:R-:W-:-:S02]  /*3370*/  FSEL R59, R59, -INF , P3 ;  /* 0xff8000003b3b7808 */ /* 0x002fc40001800000 */
[----:B------:R-:W-:Y:S02]  /*3380*/  FMNMX.FTZ R72, R60, R37, !PT ;  /* 0x000000253c487209 */ /* 0x000fe40007810000 */
[----:B------:R-:W-:Y:S02]  /*3390*/  ISETP.GT.AND P3, PT, R71, 0x59, PT ;  /* 0x000000594700780c */ /* 0x000fe40003f64270 */
[----:B------:R-:W-:Y:S01]  /*33a0*/  FMNMX.FTZ R37, R59, R72, !PT ;  /* 0x000000483b257209 */ /* 0x000fe20007810000 */
[----:B------:R-:W1:Y:S01]  /*33b0*/  MUFU.TANH R64, R64 ;  /* 0x0000004000407308 */ /* 0x000e620000002400 */
[----:B0-----:R-:W-:Y:S02]  /*33c0*/  FSEL R62, R62, -INF , P4 ;  /* 0xff8000003e3e7808 */ /* 0x001fe40002000000 */
[----:B------:R-:W-:Y:S02]  /*33d0*/  ISETP.GT.AND P4, PT, R71, 0x60, PT ;  /* 0x000000604700780c */ /* 0x000fe40003f84270 */
[----:B------:R-:W-:-:S03]  /*33e0*/  FMNMX.FTZ R72, R62, R37, !PT ;  /* 0x000000253e487209 */ /* 0x000fc60007810000 */
[----:B------:R-:W0:Y:S01]  /*33f0*/  MUFU.TANH R63, R63 ;  /* 0x0000003f003f7308 */ /* 0x000e220000002400 */
[----:B--2---:R-:W-:Y:S02]  /*3400*/  FSEL R61, R61, -INF , P3 ;  /* 0xff8000003d3d7808 */ /* 0x004fe40001800000 */
[----:B------:R-:W-:Y:S02]  /*3410*/  ISETP.GT.AND P3, PT, R71, 0x61, PT ;  /* 0x000000614700780c */ /* 0x000fe40003f64270 */
[----:B------:R-:W-:-:S03]  /*3420*/  FMNMX.FTZ R37, R61, R72, !PT ;  /* 0x000000483d257209 */ /* 0x000fc60007810000 */
[----:B------:R-:W2:Y:S01]  /*3430*/  MUFU.TANH R66, R66 ;  /* 0x0000004200427308 */ /* 0x000ea20000002400 */
[----:B-1----:R-:W-:Y:S02]  /*3440*/  FSEL R64, R64, -INF , P4 ;  /* 0xff80000040407808 */ /* 0x002fe40002000000 */
[----:B------:R-:W-:Y:S02]  /*3450*/  ISETP.GT.AND P4, PT, R71, 0x68, PT ;  /* 0x000000684700780c */ /* 0x000fe40003f84270 */
[----:B------:R-:W-:-:S03]  /*3460*/  FMNMX.FTZ R72, R64, R37, !PT ;  /* 0x0000002540487209 */ /* 0x000fc60007810000 */
        /* <DEDUP_REMOVED lines=20> */
[----:B------:R-:W2:Y:S01]  /*35b0*/  MUFU.EX2 R29, R73 ;  /* 0x00000049001d7308 */ /* 0x000ea20000000800 */
[----:B-1----:R-:W-:-:S04]  /*35c0*/  FSEL R70, R70, -INF , P4 ;  /* 0xff80000046467808 */ /* 0x002fc80002000000 */
[----:B------:R-:W-:-:S03]  /*35d0*/  FMNMX.FTZ R72, R70, R37, !PT ;  /* 0x0000002546487209 */ /* 0x000fc60007810000 */
[----:B------:R-:W-:Y:S01]  /*35e0*/  MUFU.EX2 R21, R21 ;  /* 0x0000001500157308 */ /* 0x000fe20000000800 */
[----:B0-----:R-:W-:-:S04]  /*35f0*/  FSEL R69, R69, -INF , P3 ;  /* 0xff80000045457808 */ /* 0x001fc80001800000 */
[----:B------:R-:W-:-:S03]  /*3600*/  FMNMX.FTZ R72, R69, R72, !PT ;  /* 0x0000004845487209 */ /* 0x000fc60007810000 */
[----:B------:R-:W0:Y:S01]  /*3610*/  MUFU.EX2 R24, R24 ;  /* 0x0000001800187308 */ /* 0x000e220000000800 */
[----:B--2---:R-:W-:Y:S01]  /*3620*/  F2FP.SATFINITE.E4M3.F32.PACK_AB_MERGE_C R151, R29, R32, RZ ;  /* 0x000000201d97723e */ /* 0x004fe200048070ff */
[----:B------:R-:W1:Y:S06]  /*3630*/  SHFL.BFLY PT, R37, R72, 0x2, 0x1f ;  /* 0x0c401f0048257f89 */ /* 0x000e6c00000e0000 */
[----:B------:R-:W2:Y:S08]  /*3640*/  MUFU.EX2 R26, R26 ;  /* 0x0000001a001a7308 */ /* 0x000eb00000000800 */
[----:B------:R-:W3:Y:S01]  /*3650*/  MUFU.EX2 R27, R27 ;  /* 0x0000001b001b7308 */ /* 0x000ee20000000800 */
[----:B0-----:R-:W-:-:S04]  /*3660*/  FADD.FTZ R80, R21, R24 ;  /* 0x0000001815507221 */ /* 0x001fc80000010000 */
[----:B------:R-:W-:-:S03]  /*3670*/  FADD.FTZ R79, R25, R80 ;  /* 0x00000050194f7221 */ /* 0x000fc60000010000 */
[----:B------:R-:W-:Y:S01]  /*3680*/  MUFU.EX2 R14, R14 ;  /* 0x0000000e000e7308 */ /* 0x000fe20000000800 */
[----:B--2---:R-:W-:-:S01]  /*3690*/  FADD.FTZ R82, R26, R79 ;  /* 0x0000004f1a527221 */ /* 0x004fc20000010000 */
[----:B-1----:R-:W-:Y:S02]  /*36a0*/  FMNMX.FTZ R31, R72, R37, !PT ;  /* 0x00000025481f7209 */ /* 0x002fe40007810000 */
[----:B------:R-:W-:-:S03]  /*36b0*/  F2FP.SATFINITE.E4M3.F32.PACK_AB_MERGE_C R149, R26, R25, RZ ;  /* 0x000000191a95723e */ /* 0x000fc600048070ff */
[----:B------:R-:W0:Y:S01]  /*36c0*/  SHFL.BFLY PT, R72, R31, 0x1, 0x1f ;  /* 0x0c201f001f487f89 */ /* 0x000e2200000e0000 */
[----:B------:R-:W-:Y:S01]  /*36d0*/  MUFU.EX2 R3, R3 ;  /* 0x0000000300037308 */ /* 0x000fe20000000800 */
[----:B---3--:R-:W-:-:S01]  /*36e0*/  FADD.FTZ R81, R27, R82 ;  /* 0x000000521b517221 */ /* 0x008fc20000010000 */
[----:B------:R-:W-:Y:S02]  /*36f0*/  F2FP.SATFINITE.E4M3.F32.PACK_AB_MERGE_C R149, R24, R21, R149 ;  /* 0x000000151895723e */ /* 0x000fe40004807095 */
[C---:B------:R-:W-:Y:S01]  /*3700*/  F2FP.SATFINITE.E4M3.F32.PACK_AB_MERGE_C R151, R36.reuse, R27, R151 ;  /* 0x0000001b2497723e */ /* 0x040fe20004807097 */
[----:B------:R-:W-:-:S03]  /*3710*/  FADD.FTZ R81, R36, R81 ;  /* 0x0000005124517221 */ /* 0x000fc60000010000 */
[----:B------:R-:W-:Y:S08]  /*3720*/  MUFU.EX2 R4, R4 ;  /* 0x0000000400047308 */ /* 0x000ff00000000800 */
[----:B------:R-:W1:Y:S01]  /*3730*/  MUFU.EX2 R45, R45 ;  /* 0x0000002d002d7308 */ /* 0x000e620000000800 */
[----:B0-----:R-:W-:Y:S01]  /*3740*/  FMNMX.FTZ R37, R31, R72, !PT ;  /* 0x000000481f257209 */ /* 0x001fe20007810000 */
[----:B------:R-:W-:-:S06]  /*3750*/  IMAD.U32 R72, RZ, RZ, UR10 ;  /* 0x0000000aff487e24 */ /* 0x000fcc000f8e00ff */
[----:B------:R-:W-:Y:S01]  /*3760*/  MUFU.EX2 R44, R44 ;  /* 0x0000002c002c7308 */ /* 0x000fe20000000800 */
[C---:B------:R-:W-:Y:S01]  /*3770*/  FSETP.NEU.FTZ.AND P3, PT, R37.reuse, -INF , PT ;  /* 0xff8000002500780b */ /* 0x040fe20003f7d000 */
[----:B------:R-:W-:-:S05]  /*3780*/  FFMA.FTZ R71, R37, R72, -8 ;  /* 0xc100000025477423 */ /* 0x000fca0000010048 */
[----:B------:R-:W-:Y:S01]  /*3790*/  FSEL R71, R71, RZ, P3 ;  /* 0x000000ff47477208 */ /* 0x000fe20001800000 */
[----:B------:R-:W-:Y:S01]  /*37a0*/  MUFU.EX2 R43, R43 ;  /* 0x0000002b002b7308 */ /* 0x000fe20000000800 */
[----:B-1----:R-:W-:Y:S02]  /*37b0*/  F2FP.SATFINITE.E4M3.F32.PACK_AB_MERGE_C R145, R45, R4, RZ ;  /* 0x000000042d91723e */ /* 0x002fe400048070ff */
[----:B------:R-:W-:Y:S01]  /*37c0*/  PLOP3.LUT P3, PT, PT, PT, UP1, 0x80, 0x0 ;  /* 0x000000000000781c */ /* 0x000fe20003f6f018 */
        /* <DEDUP_REMOVED lines=28> */
[----:B------:R-:W-:Y:S01]  /*3990*/  F2FP.SATFINITE.E4M3.F32.PACK_AB_MERGE_C R145, R3, R14, R145 ;  /* 0x0000000e0391723e */ /* 0x000fe20004807091 */
[----:B------:R-:W-:-:S01]  /*39a0*/  FFMA.FTZ R65, R65, UR10, -R71 ;  /* 0x0000000a41417c23 */ /* 0x000fc20008010847 */
[----:B------:R-:W2:Y:S01]  /*39b0*/  MUFU.EX2 R74, R74 ;  /* 0x0000004a004a7308 */ /* 0x000ea20000000800 */
[----:B0-----:R-:W-:-:S01]  /*39c0*/  FADD.FTZ R48, R31, R54 ;  /* 0x000000361f307221 */ /* 0x001fc20000010000 */
[--C-:B------:R-:W-:Y:S01]  /*39d0*/  FFMA.FTZ R67, R67, UR10, -R71.reuse ;  /* 0x0000000a43437c23 */ /* 0x100fe20008010847 */
[----:B------:R-:W-:-:S01]  /*39e0*/  FFMA.FTZ R68, R68, UR10, -R71 ;  /* 0x0000000a44447c23 */ /* 0x000fc20008010847 */
[--C-:B------:R-:W-:Y:S01]  /*39f0*/  FFMA.FTZ R70, R70, UR10, -R71.reuse ;  /* 0x0000000a46467c23 */ /* 0x100fe20008010847 */
[----:B------:R-:W-:-:S01]  /*3a00*/  FFMA.FTZ R69, R69, UR10, -R71 ;  /* 0x0000000a45457c23 */ /* 0x000fc20008010847 */
[----:B------:R-:W-:-:S02]  /*3a10*/  CS2R R92, SRZ ;  /* 0x00000000005c7805 */ /* 0x000fc4000001ff00 */
[----:B------:R-:W-:Y:S01]  /*3a20*/  CS2R R90, SRZ ;  /* 0x00000000005a7805 */ /* 0x000fe2000001ff00 */
[----:B------:R-:W0:Y:S01]  /*3a30*/  MUFU.EX2 R55, R55 ;  /* 0x0000003700377308 */ /* 0x000e220000000800 */
[----:B------:R-:W-:-:S07]  /*3a40*/  CS2R R88, SRZ ;  /* 0x0000000000587805 */ /* 0x000fce000001ff00 */
[----:B------:R-:W3:Y:S08]  /*3a50*/  MUFU.EX2 R72, R72 ;  /* 0x0000004800487308 */ /* 0x000ef00000000800 */
[----:B------:R-:W4:Y:S08]  /*3a60*/  MUFU.EX2 R75, R75 ;  /* 0x0000004b004b7308 */ /* 0x000f300000000800 */
[----:B------:R1:W-:Y:S08]  /*3a70*/  MUFU.EX2 R57, R49 ;  /* 0x0000003100397308 */ /* 0x0003f00000000800 */
[----:B------:R-:W5:Y:S01]  /*3a80*/  MUFU.EX2 R76, R76 ;  /* 0x0000004c004c7308 */ /* 0x000f620000000800 */
[----:B-1----:R-:W-:-:S01]  /*3a90*/  FADD.FTZ R49, R73, R48 ;  /* 0x0000003049317221 */ /* 0x002fc20000010000 */
[----:B------:R-:W-:Y:S01]  /*3aa0*/  @!P1 VIADD R48, R2, 0x19c40 ;  /* 0x00019c4002309836 */ /* 0x000fe20000000000 */
[----:B--2---:R-:W-:-:S02]  /*3ab0*/  F2FP.SATFINITE.E4M3.F32.PACK_AB_MERGE_C R73, R74, R73, RZ ;  /* 0x000000494a49723e */ /* 0x004fc400048070ff */
[----:B------:R-:W-:Y:S01]  /*3ac0*/  FADD.FTZ R80, R74, R49 ;  /* 0x000000314a507221 */ /* 0x000fe20000010000 */
[----:B------:R-:W-:-:S01]  /*3ad0*/  FFMA.FTZ R49, R59, UR10, -R71 ;  /* 0x0000000a3b317c23 */ /* 0x000fc20008010847 */
[----:B------:R-:W-:Y:S01]  /*3ae0*/  @!P1 PRMT R48, RZ, 0x654, R48 ;  /* 0x00000654ff309816 */ /* 0x000fe20000000030 */
[----:B------:R-:W1:Y:S01]  /*3af0*/  MUFU.EX2 R52, R52 ;  /* 0x0000003400347308 */ /* 0x000e620000000800 */
[----:B0-----:R-:W-:-:S01]  /*3b00*/  FADD.FTZ R79, R55, R80 ;  /* 0x00000050374f7221 */ /* 0x001fc20000010000 */
[----:B------:R-:W-:Y:S01]  /*3b10*/  F2FP.SATFINITE.E4M3.F32.PACK_AB_MERGE_C R148, R54, R31, R73 ;  /* 0x0000001f3694723e */ /* 0x000fe20004807049 */
[----:B------:R3:W-:Y:S05]  /*3b20*/  @!P1 SYNCS.ARRIVE.TRANS64.RED.A1T0 RZ, [R48+URZ], RZ ;  /* 0x000000ff30ff99a7 */ /* 0x0007ea000810043f */
[----:B------:R-:W0:Y:S01]  /*3b30*/  MUFU.EX2 R33, R33 ;  /* 0x0000002100217308 */ /* 0x000e220000000800 */
[----:B---3--:R-:W-:-:S04]  /*3b40*/  FADD.FTZ R48, R72, R79 ;  /* 0x0000004f48307221 */ /* 0x008fc80000010000 */
[----:B----4-:R-:W-:-:S03]  /*3b50*/  FADD.FTZ R59, R75, R48 ;  /* 0x000000304b3b7221 */ /* 0x010fc60000010000 */
[----:B------:R2:W-:Y:S01]  /*3b60*/  MUFU.EX2 R77, R58 ;  /* 0x0000003a004d7308 */ /* 0x0005e20000000800 */
[----:B------:R-:W-:-:S01]  /*3b70*/  FFMA.FTZ R48, R64, UR10, -R71 ;  /* 0x0000000a40307c23 */ /* 0x000fc20008010847 */
[C---:B-----5:R-:W-:Y:S01]  /*3b80*/  F2FP.SATFINITE.E4M3.F32.PACK_AB_MERGE_C R75, R76.reuse, R75, RZ ;  /* 0x0000004b4c4b723e */ /* 0x060fe200048070ff */
[----:B------:R-:W-:-:S03]  /*3b90*/  FADD.FTZ R59, R76, R59 ;  /* 0x0000003b4c3b7221 */ /* 0x000fc60000010000 */
[----:B------:R-:W-:Y:S02]  /*3ba0*/  F2FP.SATFINITE.E4M3.F32.PACK_AB_MERGE_C R150, R72, R55, R75 ;  /* 0x000000374896723e */ /* 0x000fe4000480704b */
[----:B------:R-:W3:Y:S01]  /*3bb0*/  MUFU.EX2 R53, R53 ;  /* 0x0000003500357308 */ /* 0x000ee20000000800 */
[----:B--2---:R-:W-:-:S04]  /*3bc0*/  FADD.FTZ R58, R32, R81 ;  /* 0x00000051203a7221 */ /* 0x004fc80000010000 */
[----:B------:R-:W-:Y:S01]  /*3bd0*/  FADD.FTZ R79, R29, R58 ;  /* 0x0000003a1d4f7221 */ /* 0x000fe20000010000 */
[----:B-1----:R-:W-:-:S02]  /*3be0*/  FADD.FTZ R58, R52, R59 ;  /* 0x0000003b343a7221 */ /* 0x002fc40000010000 */
[----:B------:R-:W1:Y:S02]  /*3bf0*/  MUFU.EX2 R78, R78 ;  /* 0x0000004e004e7308 */ /* 0x000e640000000800 */
[----:B0-----:R-:W-:-:S06]  /*3c00*/  FADD.FTZ R58, R33, R58 ;  /* 0x0000003a213a7221 */ /* 0x001fcc0000010000 */
[----:B------:R0:W-:Y:S08]  /*3c10*/  MUFU.EX2 R2, R60 ;  /* 0x0000003c00027308 */ /* 0x0001f00000000800 */
[----:B------:R-:W2:Y:S01]  /*3c20*/  MUFU.EX2 R28, R28 ;  /* 0x0000001c001c7308 */ /* 0x000ea20000000800 */
[----:B0-----:R-:W-:-:S04]  /*3c30*/  FADD.FTZ R60, R14, R79 ;  /* 0x0000004f0e3c7221 */ /* 0x001fc80000010000 */
[----:B------:R-:W-:-:S03]  /*3c40*/  FADD.FTZ R59, R3, R60 ;  /* 0x0000003c033b7221 */ /* 0x000fc60000010000 */
[----:B------:R-:W0:Y:S01]  /*3c50*/  MUFU.EX2 R51, R51 ;  /* 0x0000003300337308 */ /* 0x000e220000000800 */
[----:B------:R-:W-:-:S01]  /*3c60*/  FADD.FTZ R60, R4, R59 ;  /* 0x0000003b043c7221 */ /* 0x000fc20000010000 */
[----:B---3--:R-:W-:Y:S01]  /*3c70*/  FADD.FTZ R59, R53, R58 ;  /* 0x0000003a353b7221 */ /* 0x008fe20000010000 */
[C---:B-1----:R-:W-:Y:S02]  /*3c80*/  F2FP.SATFINITE.E4M3.F32.PACK_AB_MERGE_C R53, R78.reuse, R53, RZ ;  /* 0x000000354e35723e */ /* 0x042fe400048070ff */
[----:B------:R-:W-:Y:S01]  /*3c90*/  FADD.FTZ R79, R45, R60 ;  /* 0x0000003c2d4f7221 */ /* 0x000fe20000010000 */
[----:B------:R-:W-:-:S01]  /*3ca0*/  FADD.FTZ R59, R78, R59 ;  /* 0x0000003b4e3b7221 */ /* 0x000fc20000010000 */
[----:B------:R-:W-:Y:S01]  /*3cb0*/  F2FP.SATFINITE.E4M3.F32.PACK_AB_MERGE_C R144, R33, R52, R53 ;  /* 0x000000342190723e */ /* 0x000fe20004807035 */
[----:B------:R-:W1:Y:S01]  /*3cc0*/  MUFU.EX2 R42, R42 ;  /* 0x0000002a002a7308 */ /* 0x000e620000000800 */
[----:B------:R-:W-:-:S01]  /*3cd0*/  FADD.FTZ R60, R44, R79 ;  /* 0x0000004f2c3c7221 */ /* 0x000fc20000010000 */
[----:B--2---:R-:W-:-:S03]  /*3ce0*/  FADD.FTZ R58, R28, R59 ;  /* 0x0000003b1c3a7221 */ /* 0x004fc60000010000 */
[----:B------:R-:W-:-:S03]  /*3cf0*/  FADD.FTZ R59, R43, R60 ;  /* 0x0000003c2b3b7221 */ /* 0x000fc60000010000 */
[----:B------:R-:W2:Y:S01]  /*3d00*/  MUFU.EX2 R50, R50 ;  /* 0x0000003200327308 */ /* 0x000ea20000000800 */
[----:B0-----:R-:W-:-:S07]  /*3d10*/  FADD.FTZ R25, R51, R58 ;  /* 0x0000003a33197221 */ /* 0x001fce0000010000 */
[----:B------:R-:W0:Y:S01]  /*3d20*/  MUFU.EX2 R41, R41 ;  /* 0x0000002900297308 */ /* 0x000e220000000800 */
[----:B-1----:R-:W-:-:S07]  /*3d30*/  FADD.FTZ R26, R42, R59 ;  /* 0x0000003b2a1a7221 */ /* 0x002fce0000010000 */
[----:B------:R-:W1:Y:S01]  /*3d40*/  MUFU.EX2 R40, R40 ;  /* 0x0000002800287308 */ /* 0x000e620000000800 */
[----:B--2---:R-:W-:-:S01]  /*3d50*/  FADD.FTZ R4, R50, R25 ;  /* 0x0000001932047221 */ /* 0x004fc20000010000 */
[----:B------:R-:W-:-:S03]  /*3d60*/  F2FP.SATFINITE.E4M3.F32.PACK_AB_MERGE_C R50, R57, R50, RZ ;  /* 0x000000323932723e */ /* 0x000fc600048070ff */
[----:B------:R-:W-:Y:S01]  /*3d70*/  FADD.FTZ R4, R57, R4 ;  /* 0x0000000439047221 */ /* 0x000fe20000010000 */
[----:B------:R-:W-:Y:S02]  /*3d80*/  F2FP.SATFINITE.E4M3.F32.PACK_AB_MERGE_C R146, R51, R28, R50 ;  /* 0x0000001c3392723e */ /* 0x000fe40004807032 */
        /* <DEDUP_REMOVED lines=16> */
[----:B------:R-:W-:-:S03]  /*3e90*/  F2FP.SATFINITE.E4M3.F32.PACK_AB_MERGE_C R56, R77, R56, RZ ;  /* 0x000000384d38723e */ /* 0x000fc600048070ff */
[----:B------:R-:W-:Y:S01]  /*3ea0*/  FADD.FTZ R77, R77, R4 ;  /* 0x000000044d4d7221 */ /* 0x000fe20000010000 */
[----:B------:R-:W-:Y:S02]  /*3eb0*/  F2FP.SATFINITE.E4M3.F32.PACK_AB_MERGE_C R140, R20, R5, R56 ;  /* 0x00000005148c723e */ /* 0x000fe40004807038 */
[----:B------:R-:W0:Y:S01]  /*3ec0*/  MUFU.EX2 R35, R35 ;  /* 0x0000002300237308 */ /* 0x000e220000000800 */
[C---:B-1----:R-:W-:Y:S01]  /*3ed0*/  F2FP.SATFINITE.E4M3.F32.PACK_AB_MERGE_C R38, R47.reuse, R38, RZ ;  /* 0x000000262f26723e */ /* 0x042fe200048070ff */
[----:B------:R-:W-:Y:S01]  /*3ee0*/  FADD.FTZ R47, R47, R26 ;  /* 0x0000001a2f2f7221 */ /* 0x000fe20000010000 */
[----:B------:R-:W-:-:S02]  /*3ef0*/  FADD.FTZ R4, R2, R77 ;  /* 0x0000004d02047221 */ /* 0x000fc40000010000 */
[----:B------:R-:W-:-:S03]  /*3f00*/  F2FP.SATFINITE.E4M3.F32.PACK_AB_MERGE_C R141, R39, R40, R38 ;  /* 0x00000028278d723e */ /* 0x000fc60004807026 */
        /* <DEDUP_REMOVED lines=10> */
[----:B------:R-:W-:Y:S01]  /*3fb0*/  MUFU.EX2 R9, R9 ;  /* 0x0000000900097308 */ /* 0x000fe20000000800 */
[----:B-1----:R-:W-:-:S01]  /*3fc0*/  FADD.FTZ R14, R13, R14 ;  /* 0x0000000e0d0e7221 */ /* 0x002fc20000010000 */
[----:B------:R-:W-:-:S04]  /*3fd0*/  F2FP.SATFINITE.E4M3.F32.PACK_AB_MERGE_C R30, R13, R30, RZ ;  /* 0x0000001e0d1e723e */ /* 0x000fc800048070ff */
[----:B------:R-:W-:Y:S02]  /*3fe0*/  F2FP.SATFINITE.E4M3.F32.PACK_AB_MERGE_C R143, R35, R34, R30 ;  /* 0x00000022238f723e */ /* 0x000fe4000480701e */
[----:B------:R-:W0:Y:S01]  /*3ff0*/  MUFU.EX2 R8, R8 ;  /* 0x0000000800087308 */ /* 0x000e220000000800 */
[C---:B--2---:R-:W-:Y:S01]  /*4000*/  F2FP.SATFINITE.E4M3.F32.PACK_AB_MERGE_C R62, R61.reuse, R62, RZ ;  /* 0x0000003e3d3e723e */ /* 0x044fe200048070ff */
[----:B------:R-:W-:-:S03]  /*4010*/  FADD.FTZ R61, R61, R4 ;  /* 0x000000043d3d7221 */ /* 0x000fc60000010000 */
[----:B------:R-:W-:-:S03]  /*4020*/  F2FP.SATFINITE.E4M3.F32.PACK_AB_MERGE_C R142, R49, R2, R62 ;  /* 0x00000002318e723e */ /* 0x000fc6000480703e */
        /* <DEDUP_REMOVED lines=24> */
[----:B------:R-:W-:Y:S01]  /*41b0*/  MUFU.EX2 R11, R11 ;  /* 0x0000000b000b7308 */ /* 0x000fe20000000800 */
[----:B0-----:R-:W-:-:S07]  /*41c0*/  FADD.FTZ R6, R7, R6 ;  /* 0x0000000607067221 */ /* 0x001fce0000010000 */
[----:B------:R-:W0:Y:S01]  /*41d0*/  MUFU.EX2 R10, R10 ;  /* 0x0000000a000a7308 */ /* 0x000e220000000800 */
[----:B-1----:R-:W-:-:S07]  /*41e0*/  FADD.FTZ R3, R68, R3 ;  /* 0x0000000344037221 */ /* 0x002fce0000010000 */
[----:B------:R-:W-:Y:S08]  /*41f0*/  MUFU.EX2 R70, R70 ;  /* 0x0000004600467308 */ /* 0x000ff00000000800 */
[----:B------:R-:W1:Y:S01]  /*4200*/  MUFU.EX2 R69, R69 ;  /* 0x0000004500457308 */ /* 0x000e620000000800 */
[----:B0-----:R-:W-:Y:S01]  /*4210*/  F2FP.SATFINITE.E4M3.F32.PACK_AB_MERGE_C R8, R10, R11, RZ ;  /* 0x0000000b0a08723e */ /* 0x001fe200048070ff */
[----:B------:R-:W-:-:S03]  /*4220*/  FADD.FTZ R11, R11, R6 ;  /* 0x000000060b0b7221 */ /* 0x000fc60000010000 */
[----:B------:R-:W-:Y:S02]  /*4230*/  F2FP.SATFINITE.E4M3.F32.PACK_AB_MERGE_C R139, R7, R12, R8 ;  /* 0x0000000c078b723e */ /* 0x000fe40004807008 */
[----:B-1----:R-:W-:Y:S01]  /*4240*/  F2FP.SATFINITE.E4M3.F32.PACK_AB_MERGE_C R2, R69, R70, RZ ;  /* 0x000000464502723e */ /* 0x002fe200048070ff */
[----:B------:R-:W-:-:S03]  /*4250*/  FADD.FTZ R70, R70, R3 ;  /* 0x0000000346467221 */ /* 0x000fc60000010000 */
[----:B------:R-:W-:Y:S01]  /*4260*/  F2FP.SATFINITE.E4M3.F32.PACK_AB_MERGE_C R138, R68, R67, R2 ;  /* 0x00000043448a723e */ /* 0x000fe20004807002 */
[----:B------:R-:W-:-:S01]  /*4270*/  FADD.FTZ R2, R10, R11 ;  /* 0x0000000b0a027221 */ /* 0x000fc20000010000 */
[----:B------:R-:W-:Y:S01]  /*4280*/  FADD.FTZ R3, R69, R70 ;  /* 0x0000004645037221 */ /* 0x000fe20000010000 */
[----:B------:R-:W-:Y:S06]  /*4290*/  @!P3 BRA `(.L_x_1588) ;  /* 0x0000002c0050b947 */ /* 0x000fec0003800000 */
[----:B------:R-:W-:Y:S01]  /*42a0*/  IMAD.MOV.U32 R4, RZ, RZ, R46 ;  /* 0x000000ffff047224 */ /* 0x000fe200078e002e */
[----:B------:R-:W-:Y:S01]  /*42b0*/  UMOV UR20, UR37 ;  /* 0x0000002500147c82 */ /* 0x000fe20008000000 */
[----:B------:R-:W-:Y:S01]  /*42c0*/  IMAD.MOV.U32 R5, RZ, RZ, R37 ;  /* 0x000000ffff057224 */ /* 0x000fe200078e0025 */
[----:B------:R-:W-:Y:S01]  /*42d0*/  UMOV UR21, UR38 ;  /* 0x0000002600157c82 */ /* 0x000fe20008000000 */
[----:B------:R-:W-:Y:S01]  /*42e0*/  IMAD.MOV.U32 R135, RZ, RZ, RZ ;  /* 0x000000ffff877224 */ /* 0x000fe200078e00ff */
[----:B------:R-:W-:Y:S01]  /*42f0*/  ULDC UR22, c[0x0][0x288] ;  /* 0x0000a20000167ab9 */ /* 0x000fe20000000800 */
[----:B------:R-:W-:-:S05]  /*4300*/  ULDC UR19, c[0x0][0x988] ;  /* 0x0002620000137ab9 */ /* 0x000fca0000000800 */
.L_x_1598:
[----:B------:R-:W-:-:S04]  /*4310*/  UISETP.NE.AND UP1, UPT, UR21, 0x1, UPT ;  /* 0x000000011500788c */ /* 0x000fc8000bf25270 */
[----:B------:R-:W-:-:S04]  /*4320*/  USEL UR37, URZ, 0x1, UP1 ;  /* 0x000000013f257887 */ /* 0x000fc80008800000 */
[----:B------:R-:W-:Y:S01]  /*4330*/  ULOP3.LUT UR37, UR20, UR37, URZ, 0x3c, !UPT ;  /* 0x0000002514257292 */ /* 0x000fe2000f8e3c3f */
[----:B------:R-:W-:Y:S11]  /*4340*/  @!P0 BRA `(.L_x_1589) ;  /* 0x0000000000048947 */ /* 0x000ff60003800000 */
[----:B------:R-:W-:Y:S01]  /*4350*/  BPT.TRAP 0x1 ;  /* 0x000000040000795c */ /* 0x000fe20000300000 */
.L_x_1589:
        /* <DEDUP_REMOVED lines=9> */
.L_x_1590:
[----:B-1----:R-:W-:Y:S05]  /*43f0*/  @P3 BRA `(.L_x_1591) ;  /* 0x0000000000083947 */ /* 0x002fea0003800000 */
[----:B------:R-:W1:Y:S02]  /*4400*/  SYNCS.PHASECHK.TRANS64.TRYWAIT P3, [UR23+0x19c30], R6 ;  /* 0x019c3006ff0075a7 */ /* 0x000e640008060157 */
[----:B-1----:R-:W-:Y:S05]  /*4410*/  @!P3 BRA `(.L_x_1592) ;  /* 0x000000b4000cb947 */ /* 0x002fea0003800000 */
.L_x_1591:
        /* <DEDUP_REMOVED lines=17> */
.L_x_1593:
[----:B------:R-:W-:Y:S01]  /*4530*/  ULEA UR14, UR21, UR45, 0x3 ;  /* 0x0000002d150e7291 */ /* 0x000fe2000f8e183f */
[----:B01----:R-:W-:-:S05]  /*4540*/  IMAD.U32 R6, RZ, RZ, UR20 ;  /* 0x00000014ff067e24 */ /* 0x003fca000f8e00ff */
[----:B------:R-:W-:-:S04]  /*4550*/  SHF.L.U32 R6, R6, 0x1f, RZ ;  /* 0x0000001f06067819 */ /* 0x000fc800000006ff */
[----:B------:R0:W1:Y:S01]  /*4560*/  SYNCS.PHASECHK.TRANS64.TRYWAIT P3, [UR14+0x19c50], R6 ;  /* 0x019c5006ff0075a7 */ /* 0x000062000806014e */
[----:B------:R-:W-:Y:S05]  /*4570*/  @!P0 BRA `(.L_x_1594) ;  /* 0x0000000000048947 */ /* 0x000fea0003800000 */
[----:B------:R-:W-:Y:S01]  /*4580*/  BPT.TRAP 0x1 ;  /* 0x000000040000795c */ /* 0x000fe20000300000 */
.L_x_1594:
[----:B-1----:R-:W-:Y:S05]  /*4590*/  @P3 BRA `(.L_x_1595) ;  /* 0x0000000000083947 */ /* 0x002fea0003800000 */
[----:B------:R-:W1:Y:S02]  /*45a0*/  SYNCS.PHASECHK.TRANS64.TRYWAIT P3, [UR14+0x19c50], R6 ;  /* 0x019c5006ff0075a7 */ /* 0x000e64000806014e */
[----:B-1----:R-:W-:Y:S05]  /*45b0*/  @!P3 BRA `(.L_x_1596) ;  /* 0x000000b000bcb947 */ /* 0x002fea0003800000 */
.L_x_1595:
[----:B------:R-:W-:Y:S01]  /*45c0*/  UIADD3 UR6, UR45, 0x3000, URZ ;  /* 0x000030002d067890 */ /* 0x000fe2000fffe03f */
[----:B------:R-:W-:Y:S01]  /*45d0*/  WARPGROUP.ARRIVE ;  /* 0x00000000000079c5 */ /* 0x000fe20000000000 */
[----:B------:R-:W-:Y:S01]  /*45e0*/  UMOV UR7, 0x40000040 ;  /* 0x4000004000077882 */ /* 0x000fe20000000000 */
[C---:B------:R-:W-:Y:S01]  /*45f0*/  FMUL.FTZ R12, R0.reuse, R30 ;  /* 0x0000001e000c7220 */ /* 0x040fe20000410000 */
[----:B------:R-:W-:Y:S01]  /*4600*/  USHF.R.U32.HI UR6, URZ, 0x4, UR6 ;  /* 0x000000043f067899 */ /* 0x000fe20008011606 */
[C---:B------:R-:W-:Y:S01]  /*4610*/  FMUL.FTZ R30, R0.reuse, R42 ;  /* 0x0000002a001e7220 */ /* 0x040fe20000410000 */
[----:B------:R-:W-:Y:S02]  /*4620*/  VIADD R42, R17, UR39 ;  /* 0x00000027112a7c36 */ /* 0x000fe40008000000 */
        /* <DEDUP_REMOVED lines=8> */
[----:B------:R-:W2:Y:S01]  /*46b0*/  LDC R50, c[0x0][0x2f0] ;  /* 0x0000bc00ff327b82 */ /* 0x000ea20000000800 */
[----:B------:R-:W-:Y:S01]  /*46c0*/  UIMAD UR11, UR21, 0x300, UR6 ;  /* 0x00000300150b78a4 */ /* 0x000fe2000f8e0206 */
[C---:B------:R-:W-:Y:S01]  /*46d0*/  FMUL.FTZ R28, R0.reuse, R40 ;  /* 0x00000028001c7220 */ /* 0x040fe20000410000 */
[C---:B------:R-:W-:Y:S01]  /*46e0*/  FMUL.FTZ R40, R0.reuse, R52 ;  /* 0x0000003400287220 */ /* 0x040fe20000410000 */
[C---:B01----:R-:W-:Y:S01]  /*46f0*/  FMUL.FTZ R6, R0.reuse, R24 ;  /* 0x0000001800067220 */ /* 0x043fe20000410000 */
[C---:B------:R-:W-:Y:S01]  /*4700*/  FMUL.FTZ R21, R0.reuse, R35 ;  /* 0x0000002300157220 */ /* 0x040fe20000410000 */
[C---:B------:R-:W-:Y:S01]  /*4710*/  FMUL.FTZ R35, R0.reuse, R47 ;  /* 0x0000002f00237220 */ /* 0x040fe20000410000 */
[----:B------:R-:W-:Y:S01]  /*4720*/  IMAD.MOV.U32 R47, RZ, RZ, -0x2 ;  /* 0xfffffffeff2f7424 */ /* 0x000fe200078e00ff */
[----:B------:R-:W-:Y:S01]  /*4730*/  UMOV UR6, UR11 ;  /* 0x0000000b00067c82 */ /* 0x000fe20008000000 */
[C---:B------:R-:W-:Y:S01]  /*4740*/  FMUL.FTZ R7, R0.reuse, R25 ;  /* 0x0000001900077220 */ /* 0x040fe20000410000 */
[----:B------:R-:W-:Y:S01]  /*4750*/  QGMMA.64x96x32.F32.E4M3.E4M3 R88, R148, gdesc[UR4], R88, gsb0 ;  /* 0x0160000494587df3 */ /* 0x000fe20008000858 */
[----:B------:R-:W-:Y:S01]  /*4760*/  UIADD3 UR6, UR11, 0x2, URZ ;  /* 0x000000020b067890 */ /* 0x000fe2000fffe03f */
[----:B------:R-:W0:Y:S01]  /*4770*/  MUFU.TANH R6, R6 ;  /* 0x0000000600067308 */ /* 0x000e220000002400 */
[----:B------:R-:W-:Y:S01]  /*4780*/  UMOV UR7, 0x40000040 ;  /* 0x4000004000077882 */ /* 0x000fe20000000000 */
        /* <DEDUP_REMOVED lines=14> */
[----:B------:R-:W3:Y:S01]  /*4870*/  MUFU.TANH R10, R10 ;  /* 0x0000000a000a7308 */ /* 0x000ee20000002400 */
[C---:B------:R-:W-:Y:S01]  /*4880*/  FMUL.FTZ R46, R0.reuse, R57 ;  /* 0x00000039002e7220 */ /* 0x040fe20000410000 */
[C---:B------:R-:W-:Y:S01]  /*4890*/  FMUL.FTZ R36, R0.reuse, R48 ;  /* 0x0000003000247220 */ /* 0x040fe20000410000 */
[C---:B------:R-:W-:Y:S01]  /*48a0*/  FMUL.FTZ R45, R0.reuse, R56 ;  /* 0x00000038002d7220 */ /* 0x040fe20000410000 */
[C---:B------:R-:W-:Y:S01]  /*48b0*/  FMUL.FTZ R9, R0.reuse, R27 ;  /* 0x0000001b00097220 */ /* 0x040fe20000410000 */
[C---:B------:R-:W-:Y:S01]  /*48c0*/  FMUL.FTZ R27, R0.reuse, R39 ;  /* 0x00000027001b7220 */ /* 0x040fe20000410000 */
[C---:B------:R-:W-:Y:S01]  /*48d0*/  FMUL.FTZ R39, R0.reuse, R51 ;  /* 0x0000003300277220 */ /* 0x040fe20000410000 */
[C---:B------:R-:W-:Y:S01]  /*48e0*/  FMUL.FTZ R51, R0.reuse, R60 ;  /* 0x0000003c00337220 */ /* 0x040fe20000410000 */
[----:B------:R-:W4:Y:S01]  /*48f0*/  MUFU.TANH R11, R11 ;  /* 0x0000000b000b7308 */ /* 0x000f220000002400 */
[C---:B------:R-:W-:Y:S01]  /*4900*/  FMUL.FTZ R56, R0.reuse, R68 ;  /* 0x0000004400387220 */ /* 0x040fe20000410000 */
[C---:B------:R-:W-:Y:S01]  /*4910*/  FMUL.FTZ R48, R0.reuse, R58 ;  /* 0x0000003a00307220 */ /* 0x040fe20000410000 */
[C---:B------:R-:W-:Y:S01]  /*4920*/  FMUL.FTZ R58, R0.reuse, R72 ;  /* 0x00000048003a7220 */ /* 0x040fe20000410000 */
[C---:B------:R-:W-:Y:S01]  /*4930*/  FMUL.FTZ R60, R0.reuse, R76 ;  /* 0x0000004c003c7220 */ /* 0x040fe20000410000 */
[C---:B------:R-:W-:Y:S01]  /*4940*/  FMUL.FTZ R68, R0.reuse, R84 ;  /* 0x0000005400447220 */ /* 0x040fe20000410000 */
[C---:B------:R-:W-:Y:S01]  /*4950*/  FMUL.FTZ R85, R0.reuse, R85 ;  /* 0x0000005500557220 */ /* 0x040fe20000410000 */
[----:B------:R-:W-:Y:S01]  /*4960*/  UMOV UR10, UR19 ;  /* 0x00000013000a7c82 */ /* 0x000fe20008000000 */
[----:B------:R-:W5:Y:S01]  /*4970*/  MUFU.TANH R14, R14 ;  /* 0x0000000e000e7308 */ /* 0x000f620000002400 */
[C---:B------:R-:W-:Y:S01]  /*4980*/  FMUL.FTZ R76, R0.reuse, R83 ;  /* 0x00000053004c7220 */ /* 0x040fe20000410000 */
[C---:B------:R-:W-:Y:S01]  /*4990*/  FMUL.FTZ R63, R0.reuse, R63 ;  /* 0x0000003f003f7220 */ /* 0x040fe20000410000 */
[C---:B------:R-:W-:Y:S01]  /*49a0*/  FMUL.FTZ R66, R0.reuse, R66 ;  /* 0x0000004200427220 */ /* 0x040fe20000410000 */
[----:B------:R-:W-:-:S04]  /*49b0*/  FMUL.FTZ R67, R0, R67 ;  /* 0x0000004300437220 */ /* 0x000fc80000410000 */
[----:B------:R-:W5:Y:S08]  /*49c0*/  MUFU.TANH R15, R15 ;  /* 0x0000000f000f7308 */ /* 0x000f700000002400 */
[----:B------:R-:W5:Y:S08]  /*49d0*/  MUFU.TANH R24, R24 ;  /* 0x0000001800187308 */ /* 0x000f700000002400 */
[----:B------:R-:W5:Y:S08]  /*49e0*/  MUFU.TANH R25, R25 ;  /* 0x0000001900197308 */ /* 0x000f700000002400 */
[----:B------:R-:W5:Y:S08]  /*49f0*/  MUFU.TANH R28, R28 ;  /* 0x0000001c001c7308 */ /* 0x000f700000002400 */
[----:B------:R-:W5:Y:S08]  /*4a00*/  MUFU.TANH R29, R29 ;  /* 0x0000001d001d7308 */ /* 0x000f700000002400 */
[----:B------:R-:W5:Y:S08]  /*4a10*/  MUFU.TANH R32, R32 ;  /* 0x0000002000207308 */ /* 0x000f700000002400 */
[----:B------:R-:W5:Y:S08]  /*4a20*/  MUFU.TANH R33, R33 ;  /* 0x0000002100217308 */ /* 0x000f700000002400 */
[----:B------:R-:W5:Y:S08]  /*4a30*/  MUFU.TANH R36, R36 ;  /* 0x0000002400247308 */ /* 0x000f700000002400 */
[----:B------:R-:W5:Y:S01]  /*4a40*/  MUFU.TANH R37, R37 ;  /* 0x0000002500257308 */ /* 0x000f620000002400 */
[----:B------:R-:W-:-:S02]  /*4a50*/  WARPGROUP.DEPBAR.LE gsb0, 0x0 ;  /* 0x00008000000079c5 */ /* 0x000fc40000010000 */
[----:B------:R-:W-:-:S05]  /*4a60*/  WARPGROUP.ARRIVE ;  /* 0x00000000000079c5 */ /* 0x000fca0000000000 */
[----:B------:R-:W5:Y:S01]  /*4a70*/  MUFU.TANH R40, R40 ;  /* 0x0000002800287308 */ /* 0x000f620000002400 */
[----:B------:R-:W-:Y:S01]  /*4a80*/  QGMMA.64x96x32.F32.E4M3.E4M3 R88, R144, gdesc[UR4], R88, gsb0 ;  /* 0x0160000490587df3 */ /* 0x000fe20008000858 */
[----:B------:R-:W-:Y:S01]  /*4a90*/  @UP0 ULDC UR6, c[0x0][0x44c] ;  /* 0x0001130000060ab9 */ /* 0x000fe20000000800 */
[----:B------:R-:W-:Y:S01]  /*4aa0*/  UMOV UR7, 0x40000040 ;  /* 0x4000004000077882 */ /* 0x000fe20000000000 */
[----:B------:R-:W-:Y:S01]  /*4ab0*/  @P2 IMAD.HI.U32 R44, R42, UR6, RZ ;  /* 0x000000062a2c2c27 */ /* 0x000fe2000f8e00ff */
[----:B------:R-:W-:-:S03]  /*4ac0*/  @UP0 ULDC UR6, c[0x0][0x450] ;  /* 0x0001140000060ab9 */ /* 0x000fc60000000800 */
[----:B------:R-:W5:Y:S01]  /*4ad0*/  MUFU.TANH R41, R41 ;  /* 0x0000002900297308 */ /* 0x000f620000002400 */
[----:B------:R-:W-:Y:S01]  /*4ae0*/  @P2 SHF.R.U32.HI R42, RZ, UR6, R44 ;  /* 0x00000006ff2a2c19 */ /* 0x000fe2000801162c */
[----:B------:R-:W-:Y:S01]  /*4af0*/  UMOV UR6, 0xffffff80 ;  /* 0xffffff8000067882 */ /* 0x000fe20000000000 */
[----:B------:R-:W-:Y:S01]  /*4b00*/  FMUL.FTZ R44, R0, R55 ;  /* 0x00000037002c7220 */ /* 0x000fe20000410000 */
[----:B------:R-:W-:Y:S02]  /*4b10*/  UIMAD UR6, UR18, UR6, 0x1 ;  /* 0x00000001120674a4 */ /* 0x000fe4000f8e0206 */
[----:B------:R-:W0:Y:S02]  /*4b20*/  SHFL.IDX PT, R52, R42, RZ, 0x1c1f ;  /* 0x001c1fff2a347589 */ /* 0x000e2400000e0000 */
[----:B------:R-:W5:Y:S02]  /*4b30*/  MUFU.TANH R45, R45 ;  /* 0x0000002d002d7308 */ /* 0x000f640000002400 */
[----:B------:R-:W-:Y:S01]  /*4b40*/  IMAD R47, R16, R47, UR6 ;  /* 0x00000006102f7e24 */ /* 0x000fe2000f8e022f */
[----:B------:R-:W5:Y:S01]  /*4b50*/  SHFL.IDX PT, R42, R42, 0x1, 0x1c1f ;  /* 0x003c1f002a2a7f89 */ /* 0x000f6200000e0000 */
[----:B------:R-:W-:-:S02]  /*4b60*/  UIADD3 UR6, UR11, 0x4, URZ ;  /* 0x000000040b067890 */ /* 0x000fc4000fffe03f */
[----:B--2---:R-:W-:Y:S02]  /*4b70*/  IMAD R47, R50, UR40, R47 ;  /* 0x00000028322f7c24 */ /* 0x004fe4000f8e022f */
[----:B------:R-:W-:Y:S01]  /*4b80*/  FMUL.FTZ R50, R0, R59 ;  /* 0x0000003b00327220 */ /* 0x000fe20000410000 */
[----:B------:R-:W2:Y:S08]  /*4b90*/  MUFU.TANH R46, R46 ;  /* 0x0000002e002e7308 */ /* 0x000eb00000002400 */
[----:B------:R-:W2:Y:S01]  /*4ba0*/  MUFU.TANH R51, R51 ;  /* 0x0000003300337308 */ /* 0x000ea20000002400 */
[----:B0-----:R-:W-:Y:S01]  /*4bb0*/  IADD3 R49, R52, -UR22, R47 ;  /* 0x8000001634317c10 */ /* 0x001fe2000fffe02f */
[----:B------:R-:W-:-:S06]  /*4bc0*/  FMUL.FTZ R52, R0, R61 ;  /* 0x0000003d00347220 */ /* 0x000fcc0000410000 */
[----:B------:R-:W-:Y:S01]  /*4bd0*/  MUFU.TANH R56, R56 ;  /* 0x0000003800387308 */ /* 0x000fe20000002400 */
[----:B------:R-:W-:Y:S01]  /*4be0*/  FMUL.FTZ R61, R0, R77 ;  /* 0x0000004d003d7220 */ /* 0x000fe20000410000 */
[C---:B------:R-:W-:Y:S02]  /*4bf0*/  ISETP.GT.AND P3, PT, R49.reuse, RZ, PT ;  /* 0x000000ff3100720c */ /* 0x040fe40003f64270 */
[C---:B------:R-:W-:Y:S02]  /*4c00*/  ISETP.GT.AND P4, PT, R49.reuse, 0x1, PT ;  /* 0x000000013100780c */ /* 0x040fe40003f84270 */
[----:B------:R-:W-:Y:S02]  /*4c10*/  FSEL R6, R6, -INF , P3 ;  /* 0xff80000006067808 */ /* 0x000fe40001800000 */
[----:B------:R-:W-:Y:S01]  /*4c20*/  ISETP.GT.AND P3, PT, R49, 0x8, PT ;  /* 0x000000083100780c */ /* 0x000fe20003f64270 */
[----:B------:R-:W0:Y:S01]  /*4c30*/  MUFU.TANH R52, R52 ;  /* 0x0000003400347308 */ /* 0x000e220000002400 */
[----:B-1----:R-:W-:-:S02]  /*4c40*/  FSEL R7, R7, -INF , P4 ;  /* 0xff80000007077808 */ /* 0x002fc40002000000 */
[----:B------:R-:W-:Y:S02]  /*4c50*/  FMNMX.FTZ R54, R6, R5, !PT ;  /* 0x0000000506367209 */ /* 0x000fe40007810000 */
[----:B------:R-:W-:Y:S02]  /*4c60*/  ISETP.GT.AND P4, PT, R49, 0x9, PT ;  /* 0x000000093100780c */ /* 0x000fe40003f84270 */
[----:B---3--:R-:W-:Y:S01]  /*4c70*/  FSEL R10, R10, -INF , P3 ;  /* 0xff8000000a0a7808 */ /* 0x008fe20001800000 */
[----:B------:R-:W-:Y:S01]  /*4c80*/  MUFU.TANH R58, R58 ;  /* 0x0000003a003a7308 */ /* 0x000fe20000002400 */
[----:B------:R-:W-:Y:S02]  /*4c90*/  FMNMX.FTZ R53, R7, R54, !PT ;  /* 0x0000003607357209 */ /* 0x000fe40007810000 */
[----:B------:R-:W-:Y:S02]  /*4ca0*/  ISETP.GT.AND P3, PT, R49, 0x10, PT ;  /* 0x000000103100780c */ /* 0x000fe40003f64270 */
[----:B----4-:R-:W-:-:S02]  /*4cb0*/  FSEL R11, R11, -INF , P4 ;  /* 0xff8000000b0b7808 */ /* 0x010fc40002000000 */
[----:B------:R-:W-:Y:S01]  /*4cc0*/  FMNMX.FTZ R54, R10, R53, !PT ;  /* 0x000000350a367209 */ /* 0x000fe20007810000 */
[----:B------:R-:W-:Y:S01]  /*4cd0*/  FMUL.FTZ R53, R0, R64 ;  /* 0x0000004000357220 */ /* 0x000fe20000410000 */
[----:B------:R-:W-:Y:S01]  /*4ce0*/  ISETP.GT.AND P4, PT, R49, 0x11, PT ;  /* 0x000000113100780c */ /* 0x000fe20003f84270 */
[----:B------:R-:W-:Y:S01]  /*4cf0*/  MUFU.TANH R60, R60 ;  /* 0x0000003c003c7308 */ /* 0x000fe20000002400 */
[----:B-----5:R-:W-:Y:S02]  /*4d00*/  FSEL R14, R14, -INF , P3 ;  /* 0xff8000000e0e7808 */ /* 0x020fe40001800000 */
[----:B------:R-:W-:Y:S02]  /*4d10*/  FMNMX.FTZ R55, R11, R54, !PT ;  /* 0x000000360b377209 */ /* 0x000fe40007810000 */
[----:B------:R-:W-:Y:S02]  /*4d20*/  ISETP.GT.AND P3, PT, R49, 0x18, PT ;  /* 0x000000183100780c */ /* 0x000fe40003f64270 */
[----:B------:R-:W-:Y:S01]  /*4d30*/  FSEL R15, R15, -INF , P4 ;  /* 0xff8000000f0f7808 */ /* 0x000fe20002000000 */
[----:B------:R-:W1:Y:S01]  /*4d40*/  MUFU.TANH R53, R53 ;  /* 0x0000003500357308 */ /* 0x000e620000002400 */
[----:B------:R-:W-:Y:S01]  /*4d50*/  FMNMX.FTZ R54, R14, R55, !PT ;  /* 0x000000370e367209 */ /* 0x000fe20007810000 */
[----:B------:R-:W-:Y:S01]  /*4d60*/  FMUL.FTZ R55, R0, R65 ;  /* 0x0000004100377220 */ /* 0x000fe20000410000 */
[----:B------:R-:W-:-:S02]  /*4d70*/  ISETP.GT.AND P4, PT, R49, 0x19, PT ;  /* 0x000000193100780c */ /* 0x000fc40003f84270 */
[----:B------:R-:W-:Y:S02]  /*4d80*/  FSEL R24, R24, -INF , P3 ;  /* 0xff80000018187808 */ /* 0x000fe40001800000 */
[----:B------:R-:W-:Y:S01]  /*4d90*/  FMNMX.FTZ R57, R15, R54, !PT ;  /* 0x000000360f397209 */ /* 0x000fe20007810000 */
[----:B------:R-:W3:Y:S01]  /*4da0*/  MUFU.TANH R55, R55 ;  /* 0x0000003700377308 */ /* 0x000ee20000002400 */
[----:B------:R-:W-:Y:S02]  /*4db0*/  ISETP.GT.AND P3, PT, R49, 0x20, PT ;  /* 0x000000203100780c */ /* 0x000fe40003f64270 */
[----:B------:R-:W-:Y:S02]  /*4dc0*/  FSEL R25, R25, -INF , P4 ;  /* 0xff80000019197808 */ /* 0x000fe40002000000 */
[----:B------:R-:W-:Y:S02]  /*4dd0*/  FMNMX.FTZ R54, R24, R57, !PT ;  /* 0x0000003918367209 */ /* 0x000fe40007810000 */
[----:B------:R-:W-:Y:S01]  /*4de0*/  ISETP.GT.AND P4, PT, R49, 0x21, PT ;  /* 0x000000213100780c */ /* 0x000fe20003f84270 */
[----:B------:R-:W-:Y:S01]  /*4df0*/  MUFU.TANH R61, R61 ;  /* 0x0000003d003d7308 */ /* 0x000fe20000002400 */
[----:B------:R-:W-:-:S02]  /*4e00*/  FSEL R28, R28, -INF , P3 ;  /* 0xff8000001c1c7808 */ /* 0x000fc40001800000 */
[----:B------:R-:W-:Y:S02]  /*4e10*/  FMNMX.FTZ R57, R25, R54, !PT ;  /* 0x0000003619397209 */ /* 0x000fe40007810000 */
[----:B------:R-:W-:Y:S02]  /*4e20*/  ISETP.GT.AND P3, PT, R49, 0x28, PT ;  /* 0x000000283100780c */ /* 0x000fe40003f64270 */
[----:B------:R-:W-:Y:S01]  /*4e30*/  FSEL R29, R29, -INF , P4 ;  /* 0xff8000001d1d7808 */ /* 0x000fe20002000000 */
[----:B------:R-:W-:Y:S01]  /*4e40*/  MUFU.TANH R68, R68 ;  /* 0x0000004400447308 */ /* 0x000fe20000002400 */
[----:B------:R-:W-:Y:S01]  /*4e50*/  FMNMX.FTZ R54, R28, R57, !PT ;  /* 0x000000391c367209 */ /* 0x000fe20007810000 */
[----:B------:R-:W-:Y:S01]  /*4e60*/  FMUL.FTZ R57, R0, R69 ;  /* 0x0000004500397220 */ /* 0x000fe20000410000 */
[----:B------:R-:W-:Y:S02]  /*4e70*/  ISETP.GT.AND P4, PT, R49, 0x29, PT ;  /* 0x000000293100780c */ /* 0x000fe40003f84270 */
[----:B------:R-:W-:-:S02]  /*4e80*/  FSEL R32, R32, -INF , P3 ;  /* 0xff80000020207808 */ /* 0x000fc40001800000 */
[----:B------:R-:W-:Y:S01]  /*4e90*/  FMNMX.FTZ R59, R29, R54, !PT ;  /* 0x000000361d3b7209 */ /* 0x000fe20007810000 */
[----:B------:R-:W4:Y:S01]  /*4ea0*/  MUFU.TANH R57, R57 ;  /* 0x0000003900397308 */ /* 0x000f220000002400 */
[----:B------:R-:W-:Y:S02]  /*4eb0*/  ISETP.GT.AND P3, PT, R49, 0x30, PT ;  /* 0x000000303100780c */ /* 0x000fe40003f64270 */
[----:B------:R-:W-:Y:S01]  /*4ec0*/  FSEL R33, R33, -INF , P4 ;  /* 0xff80000021217808 */ /* 0x000fe20002000000 */
[----:B------:R-:W-:Y:S02]  /*4ed0*/  WARPGROUP.DEPBAR.LE gsb0, 0x0 ;  /* 0x00008000000079c5 */ /* 0x000fe40000010000 */
[----:B------:R-:W-:Y:S01]  /*4ee0*/  FMNMX.FTZ R54, R32, R59, !PT ;  /* 0x0000003b20367209 */ /* 0x000fe20007810000 */
[----:B------:R-:W-:Y:S01]  /*4ef0*/  WARPGROUP.ARRIVE ;  /* 0x00000000000079c5 */ /* 0x000fe20000000000 */
[----:B------:R-:W-:Y:S01]  /*4f00*/  ISETP.GT.AND P4, PT, R49, 0x31, PT ;  /* 0x000000313100780c */ /* 0x000fe20003f84270 */
[----:B------:R-:W-:Y:S01]  /*4f10*/  MUFU.TANH R85, R85 ;  /* 0x0000005500557308 */ /* 0x000fe20000002400 */
[----:B------:R-:W-:-:S02]  /*4f20*/  FSEL R36, R36, -INF , P3 ;  /* 0xff80000024247808 */ /* 0x000fc40001800000 */
[----:B------:R-:W-:Y:S01]  /*4f30*/  FMNMX.FTZ R59, R33, R54, !PT ;  /* 0x00000036213b7209 */ /* 0x000fe20007810000 */
[----:B------:R-:W-:Y:S01]  /*4f40*/  QGMMA.64x96x32.F32.E4M3.E4M3 R88, R140, gdesc[UR4], R88, gsb0 ;  /* 0x016000048c587df3 */ /* 0x000fe20008000858 */
[----:B------:R-:W-:Y:S01]  /*4f50*/  FSEL R54, R37, -INF , P4 ;  /* 0xff80000025367808 */ /* 0x000fe20002000000 */
[----:B------:R-:W-:Y:S01]  /*4f60*/  UIADD3 UR6, UR11, 0x6, URZ ;  /* 0x000000060b067890 */ /* 0x000fe2000fffe03f */
[C---:B------:R-:W-:Y:S01]  /*4f70*/  ISETP.GT.AND P3, PT, R49.reuse, 0x38, PT ;  /* 0x000000383100780c */ /* 0x040fe20003f64270 */
[----:B------:R-:W-:Y:S01]  /*4f80*/  MUFU.TANH R8, R8 ;  /* 0x0000000800087308 */ /* 0x000fe20000002400 */
[----:B------:R-:W-:Y:S01]  /*4f90*/  FMNMX.FTZ R37, R36, R59, !PT ;  /* 0x0000003b24257209 */ /* 0x000fe20007810000 */
[C---:B------:R-:W-:Y:S01]  /*4fa0*/  FMUL.FTZ R59, R0.reuse, R73 ;  /* 0x00000049003b7220 */ /* 0x040fe20000410000 */
[C---:B------:R-:W-:Y:S01]  /*4fb0*/  ISETP.GT.AND P4, PT, R49.reuse, 0x39, PT ;  /* 0x000000393100780c */ /* 0x040fe20003f84270 */
[----:B------:R-:W-:Y:S01]  /*4fc0*/  FMUL.FTZ R73, R0, R78 ;  /* 0x0000004e00497220 */ /* 0x000fe20000410000 */
[----:B------:R-:W-:Y:S01]  /*4fd0*/  FSEL R40, R40, -INF , P3 ;  /* 0xff80000028287808 */ /* 0x000fe20001800000 */
[----:B------:R-:W-:Y:S01]  /*4fe0*/  FMUL.FTZ R78, R0, R86 ;  /* 0x00000056004e7220 */ /* 0x000fe20000410000 */
[----:B------:R-:W-:Y:S01]  /*4ff0*/  FMNMX.FTZ R37, R54, R37, !PT ;  /* 0x0000002536257209 */ /* 0x000fe20007810000 */
[----:B------:R-:W5:Y:S01]  /*5000*/  MUFU.TANH R59, R59 ;  /* 0x0000003b003b7308 */ /* 0x000f620000002400 */
[----:B------:R-:W-:Y:S01]  /*5010*/  ISETP.GT.AND P3, PT, R49, 0x40, PT ;  /* 0x000000403100780c */ /* 0x000fe20003f64270 */
[----:B------:R-:W-:Y:S01]  /*5020*/  UMOV UR7, 0x40000040 ;  /* 0x4000004000077882 */ /* 0x000fe20000000000 */
[----:B------:R-:W-:-:S02]  /*5030*/  FSEL R41, R41, -INF , P4 ;  /* 0xff80000029297808 */ /* 0x000fc40002000000 */
[----:B------:R-:W-:Y:S02]  /*5040*/  FMNMX.FTZ R64, R40, R37, !PT ;  /* 0x0000002528407209 */ /* 0x000fe40007810000 */
[----:B------:R-:W-:Y:S01]  /*5050*/  ISETP.GT.AND P4, PT, R49, 0x41, PT ;  /* 0x000000413100780c */ /* 0x000fe20003f84270 */
[----:B------:R-:W-:Y:S01]  /*5060*/  MUFU.TANH R9, R9 ;  /* 0x0000000900097308 */ /* 0x000fe20000002400 */
[----:B------:R-:W-:Y:S02]  /*5070*/  FSEL R45, R45, -INF , P3 ;  /* 0xff8000002d2d7808 */ /* 0x000fe40001800000 */
[----:B------:R-:W-:Y:S02]  /*5080*/  FMNMX.FTZ R64, R41, R64, !PT ;  /* 0x0000004029407209 */ /* 0x000fe40007810000 */
[----:B------:R-:W-:Y:S02]  /*5090*/  ISETP.GT.AND P3, PT, R49, 0x48, PT ;  /* 0x000000483100780c */ /* 0x000fe40003f64270 */
[----:B--2---:R-:W-:Y:S01]  /*50a0*/  FSEL R46, R46, -INF , P4 ;  /* 0xff8000002e2e7808 */ /* 0x004fe20002000000 */
[----:B------:R-:W-:Y:S01]  /*50b0*/  MUFU.TANH R12, R12 ;  /* 0x0000000c000c7308 */ /* 0x000fe20000002400 */
[----:B------:R-:W-:-:S02]  /*50c0*/  FMNMX.FTZ R37, R45, R64, !PT ;  /* 0x000000402d257209 */ /* 0x000fc40007810000 */
[----:B------:R-:W-:Y:S02]  /*50d0*/  ISETP.GT.AND P4, PT, R49, 0x49, PT ;  /* 0x000000493100780c */ /* 0x000fe40003f84270 */
[----:B------:R-:W-:Y:S02]  /*50e0*/  FSEL R51, R51, -INF , P3 ;  /* 0xff80000033337808 */ /* 0x000fe40001800000 */
[----:B------:R-:W-:Y:S01]  /*50f0*/  FMNMX.FTZ R64, R46, R37, !PT ;  /* 0x000000252e407209 */ /* 0x000fe20007810000 */
[----:B------:R-:W-:Y:S01]  /*5100*/  FMUL.FTZ R37, R0, R80 ;  /* 0x0000005000257220 */ /* 0x000fe20000410000 */
[----:B------:R-:W-:Y:S01]  /*5110*/  ISETP.GT.AND P3, PT, R49, 0x50, PT ;  /* 0x000000503100780c */ /* 0x000fe20003f64270 */
[----:B------:R-:W-:Y:S01]  /*5120*/  MUFU.TANH R13, R13 ;  /* 0x0000000d000d7308 */ /* 0x000fe20000002400 */
[----:B0-----:R-:W-:Y:S02]  /*5130*/  FSEL R52, R52, -INF , P4 ;  /* 0xff80000034347808 */ /* 0x001fe40002000000 */
[----:B------:R-:W-:-:S02]  /*5140*/  FMNMX.FTZ R65, R51, R64, !PT ;  /* 0x0000004033417209 */ /* 0x000fc40007810000 */
[----:B------:R-:W-:Y:S02]  /*5150*/  ISETP.GT.AND P4, PT, R49, 0x51, PT ;  /* 0x000000513100780c */ /* 0x000fe40003f84270 */
[----:B-1----:R-:W-:Y:S01]  /*5160*/  FSEL R53, R53, -INF , P3 ;  /* 0xff80000035357808 */ /* 0x002fe20001800000 */
[----:B------:R-:W0:Y:S01]  /*5170*/  MUFU.TANH R37, R37 ;  /* 0x0000002500257308 */ /* 0x000e220000002400 */
[----:B------:R-:W-:Y:S01]  /*5180*/  FMNMX.FTZ R64, R52, R65, !PT ;  /* 0x0000004134407209 */ /* 0x000fe20007810000 */
[----:B------:R-:W-:Y:S01]  /*5190*/  FMUL.FTZ R65, R0, R81 ;  /* 0x0000005100417220 */ /* 0x000fe20000410000 */
[----:B------:R-:W-:Y:S02]  /*51a0*/  ISETP.GT.AND P3, PT, R49, 0x58, PT ;  /* 0x000000583100780c */ /* 0x000fe40003f64270 */
[----:B---3--:R-:W-:Y:S02]  /*51b0*/  FSEL R55, R55, -INF , P4 ;  /* 0xff80000037377808 */ /* 0x008fe40002000000 */
[----:B------:R-:W-:Y:S01]  /*51c0*/  FMNMX.FTZ R64, R53, R64, !PT ;  /* 0x0000004035407209 */ /* 0x000fe20007810000 */
[----:B------:R-:W1:Y:S01]  /*51d0*/  MUFU.TANH R65, R65 ;  /* 0x0000004100417308 */ /* 0x000e620000002400 */
[----:B------:R-:W-:-:S02]  /*51e0*/  ISETP.GT.AND P4, PT, R49, 0x59, PT ;  /* 0x000000593100780c */ /* 0x000fc40003f84270 */
[----:B------:R-:W-:Y:S02]  /*51f0*/  FSEL R56, R56, -INF , P3 ;  /* 0xff80000038387808 */ /* 0x000fe40001800000 */
[----:B------:R-:W-:Y:S02]  /*5200*/  FMNMX.FTZ R69, R55, R64, !PT ;  /* 0x0000004037457209 */ /* 0x000fe40007810000 */
[----:B------:R-:W-:Y:S01]  /*5210*/  ISETP.GT.AND P3, PT, R49, 0x60, PT ;  /* 0x000000603100780c */ /* 0x000fe20003f64270 */
[----:B------:R-:W2:Y:S01]  /*5220*/  MUFU.TANH R20, R20 ;  /* 0x0000001400147308 */ /* 0x000ea20000002400 */
[----:B----4-:R-:W-:Y:S02]  /*5230*/  FSEL R57, R57, -INF , P4 ;  /* 0xff80000039397808 */ /* 0x010fe40002000000 */
[----:B------:R-:W-:Y:S02]  /*5240*/  FMNMX.FTZ R64, R56, R69, !PT ;  /* 0x0000004538407209 */ /* 0x000fe40007810000 */
[----:B------:R-:W-:-:S02]  /*5250*/  ISETP.GT.AND P4, PT, R49, 0x61, PT ;  /* 0x000000613100780c */ /* 0x000fc40003f84270 */
[----:B------:R-:W-:Y:S01]  /*5260*/  FSEL R58, R58, -INF , P3 ;  /* 0xff8000003a3a7808 */ /* 0x000fe20001800000 */
[----:B------:R-:W3:Y:S01]  /*5270*/  MUFU.TANH R21, R21 ;  /* 0x0000001500157308 */ /* 0x000ee20000002400 */
[----:B------:R-:W-:Y:S02]  /*5280*/  FMNMX.FTZ R69, R57, R64, !PT ;  /* 0x0000004039457209 */ /* 0x000fe40007810000 */
[----:B------:R-:W-:Y:S02]  /*5290*/  ISETP.GT.AND P3, PT, R49, 0x68, PT ;  /* 0x000000683100780c */ /* 0x000fe40003f64270 */
[----:B-----5:R-:W-:Y:S02]  /*52a0*/  FSEL R59, R59, -INF , P4 ;  /* 0xff8000003b3b7808 */ /* 0x020fe40002000000 */
[----:B------:R-:W-:Y:S01]  /*52b0*/  FMNMX.FTZ R64, R58, R69, !PT ;  /* 0x000000453a407209 */ /* 0x000fe20007810000 */
[----:B------:R-:W4:Y:S01]  /*52c0*/  MUFU.TANH R26, R26 ;  /* 0x0000001a001a7308 */ /* 0x000f220000002400 */
[----:B------:R-:W-:-:S02]  /*52d0*/  ISETP.GT.AND P4, PT, R49, 0x69, PT ;  /* 0x000000693100780c */ /* 0x000fc40003f84270 */
[----:B------:R-:W-:Y:S02]  /*52e0*/  FSEL R60, R60, -INF , P3 ;  /* 0xff8000003c3c7808 */ /* 0x000fe40001800000 */
[----:B------:R-:W-:Y:S01]  /*52f0*/  FMNMX.FTZ R69, R59, R64, !PT ;  /* 0x000000403b457209 */ /* 0x000fe20007810000 */
[----:B------:R-:W-:Y:S01]  /*5300*/  FMUL.FTZ R64, R0, R62 ;  /* 0x0000003e00407220 */ /* 0x000fe20000410000 */
[----:B------:R-:W-:Y:S01]  /*5310*/  ISETP.GT.AND P3, PT, R49, 0x70, PT ;  /* 0x000000703100780c */ /* 0x000fe20003f64270 */
[----:B------:R-:W5:Y:S01]  /*5320*/  MUFU.TANH R27, R27 ;  /* 0x0000001b001b7308 */ /* 0x000f620000002400 */
[----:B------:R-:W-:Y:S02]  /*5330*/  FSEL R61, R61, -INF , P4 ;  /* 0xff8000003d3d7808 */ /* 0x000fe40002000000 */
[----:B------:R-:W-:Y:S01]  /*5340*/  FMNMX.FTZ R72, R60, R69, !PT ;  /* 0x000000453c487209 */ /* 0x000fe20007810000 */
[C---:B------:R-:W-:Y:S01]  /*5350*/  FMUL.FTZ R69, R0.reuse, R70 ;  /* 0x0000004600457220 */ /* 0x040fe20000410000 */
[----:B0-----:R-:W-:Y:S01]  /*5360*/  FSEL R62, R37, -INF , P3 ;  /* 0xff800000253e7808 */ /* 0x001fe20001800000 */
[C---:B------:R-:W-:Y:S01]  /*5370*/  FMUL.FTZ R70, R0.reuse, R71 ;  /* 0x0000004700467220 */ /* 0x040fe20000410000 */
[----:B------:R-:W-:Y:S01]  /*5380*/  ISETP.GT.AND P4, PT, R49, 0x71, PT ;  /* 0x000000713100780c */ /* 0x000fe20003f84270 */
[----:B------:R-:W0:Y:S01]  /*5390*/  MUFU.TANH R30, R30 ;  /* 0x0000001e001e7308 */ /* 0x000e220000002400 */
[----:B------:R-:W-:Y:S01]  /*53a0*/  FMNMX.FTZ R37, R61, R72, !PT ;  /* 0x000000483d257209 */ /* 0x000fe20007810000 */
[C---:B------:R-:W-:Y:S01]  /*53b0*/  FMUL.FTZ R71, R0.reuse, R74 ;  /* 0x0000004a00477220 */ /* 0x040fe20000410000 */
[----:B------:R-:W-:Y:S01]  /*53c0*/  ISETP.GT.AND P3, PT, R49, 0x78, PT ;  /* 0x000000783100780c */ /* 0x000fe20003f64270 */
[C---:B------:R-:W-:Y:S01]  /*53d0*/  FMUL.FTZ R74, R0.reuse, R79 ;  /* 0x0000004f004a7220 */ /* 0x040fe20000410000 */
[----:B-1----:R-:W-:Y:S01]  /*53e0*/  FSEL R65, R65, -INF , P4 ;  /* 0xff80000041417808 */ /* 0x002fe20002000000 */
[----:B------:R-:W-:Y:S01]  /*53f0*/  FMUL.FTZ R79, R0, R87 ;  /* 0x00000057004f7220 */ /* 0x000fe20000410000 */
[----:B------:R-:W-:Y:S01]  /*5400*/  FMNMX.FTZ R72, R62, R37, !PT ;  /* 0x000000253e487209 */ /* 0x000fe20007810000 */
[----:B------:R-:W1:Y:S01]  /*5410*/  MUFU.TANH R31, R31 ;  /* 0x0000001f001f7308 */ /* 0x000e620000002400 */
[----:B------:R-:W-:-:S02]  /*5420*/  ISETP.GT.AND P4, PT, R49, 0x79, PT ;  /* 0x000000793100780c */ /* 0x000fc40003f84270 */
[----:B------:R-:W-:Y:S02]  /*5430*/  FSEL R49, R68, -INF , P3 ;  /* 0xff80000044317808 */ /* 0x000fe40001800000 */
[----:B------:R-:W-:Y:S02]  /*5440*/  FMNMX.FTZ R72, R65, R72, !PT ;  /* 0x0000004841487209 */ /* 0x000fe40007810000 */
[----:B------:R-:W-:Y:S01]  /*5450*/  FSEL R68, R85, -INF , P4 ;  /* 0xff80000055447808 */ /* 0x000fe20002000000 */
[----:B------:R-:W1:Y:S01]  /*5460*/  MUFU.TANH R34, R34 ;  /* 0x0000002200227308 */ /* 0x000e620000002400 */
[----:B------:R-:W-:Y:S01]  /*5470*/  FMNMX.FTZ R37, R49, R72, !PT ;  /* 0x0000004831257209 */ /* 0x000fe20007810000 */
[----:B------:R-:W-:Y:S02]  /*5480*/  WARPGROUP.DEPBAR.LE gsb0, 0x0 ;  /* 0x00008000000079c5 */ /* 0x000fe40000010000 */
[----:B------:R-:W-:Y:S01]  /*5490*/  IADD3 R47, R42, -UR22, R47 ;  /* 0x800000162a2f7c10 */ /* 0x000fe2000fffe02f */
[----:B------:R-:W-:Y:S01]  /*54a0*/  WARPGROUP.ARRIVE ;  /* 0x00000000000079c5 */ /* 0x000fe20000000000 */
[----:B------:R-:W-:-:S02]  /*54b0*/  FMNMX.FTZ R37, R68, R37, !PT ;  /* 0x0000002544257209 */ /* 0x000fc40007810000 */
[C---:B------:R-:W-:Y:S01]  /*54c0*/  ISETP.GT.AND P4, PT, R47.reuse, RZ, PT ;  /* 0x000000ff2f00720c */ /* 0x040fe20003f84270 */
[----:B------:R-:W1:Y:S01]  /*54d0*/  MUFU.TANH R35, R35 ;  /* 0x0000002300237308 */ /* 0x000e620000002400 */
[C---:B------:R-:W-:Y:S01]  /*54e0*/  ISETP.GT.AND P5, PT, R47.reuse, 0x1, PT ;  /* 0x000000012f00780c */ /* 0x040fe20003fa4270 */
[----:B------:R-:W4:Y:S01]  /*54f0*/  SHFL.BFLY PT, R72, R37, 0x2, 0x1f ;  /* 0x0c401f0025487f89 */ /* 0x000f2200000e0000 */
[----:B------:R-:W-:Y:S01]  /*5500*/  FSEL R81, R8, -INF , P4 ;  /* 0xff80000008517808 */ /* 0x000fe20002000000 */
[----:B------:R-:W-:Y:S01]  /*5510*/  QGMMA.64x96x32.F32.E4M3.E4M3 R88, R136, gdesc[UR4], R88, gsb0 ;  /* 0x0160000488587df3 */ /* 0x000fe20008000858 */
[----:B------:R-:W-:Y:S02]  /*5520*/  ISETP.GT.AND P4, PT, R47, 0x8, PT ;  /* 0x000000082f00780c */ /* 0x000fe40003f84270 */
[----:B------:R-:W-:Y:S01]  /*5530*/  FSEL R9, R9, -INF , P5 ;  /* 0xff80000009097808 */ /* 0x000fe20002800000 */
[----:B------:R-:W1:Y:S01]  /*5540*/  MUFU.TANH R38, R38 ;  /* 0x0000002600267308 */ /* 0x000e620000002400 */
[----:B------:R-:W-:-:S02]  /*5550*/  ISETP.GT.AND P5, PT, R47, 0x9, PT ;  /* 0x000000092f00780c */ /* 0x000fc40003fa4270 */
[----:B------:R-:W-:Y:S02]  /*5560*/  FSEL R12, R12, -INF , P4 ;  /* 0xff8000000c0c7808 */ /* 0x000fe40002000000 */
[----:B------:R-:W-:Y:S02]  /*5570*/  ISETP.GT.AND P4, PT, R47, 0x10, PT ;  /* 0x000000102f00780c */ /* 0x000fe40003f84270 */
[----:B------:R-:W-:Y:S01]  /*5580*/  FSEL R13, R13, -INF , P5 ;  /* 0xff8000000d0d7808 */ /* 0x000fe20002800000 */
[----:B------:R-:W1:Y:S01]  /*5590*/  MUFU.TANH R39, R39 ;  /* 0x0000002700277308 */ /* 0x000e620000002400 */
[C---:B------:R-:W-:Y:S02]  /*55a0*/  ISETP.GT.AND P5, PT, R47.reuse, 0x11, PT ;  /* 0x000000112f00780c */ /* 0x040fe40003fa4270 */
[----:B--2---:R-:W-:Y:S02]  /*55b0*/  FSEL R20, R20, -INF , P4 ;  /* 0xff80000014147808 */ /* 0x004fe40002000000 */
[----:B------:R-:W-:-:S02]  /*55c0*/  ISETP.GT.AND P4, PT, R47, 0x18, PT ;  /* 0x000000182f00780c */ /* 0x000fc40003f84270 */
[----:B---3--:R-:W-:Y:S01]  /*55d0*/  FSEL R21, R21, -INF , P5 ;  /* 0xff80000015157808 */ /* 0x008fe20002800000 */
[----:B------:R-:W2:Y:S01]  /*55e0*/  MUFU.TANH R43, R43 ;  /* 0x0000002b002b7308 */ /* 0x000ea20000002400 */
[----:B------:R-:W-:Y:S02]  /*55f0*/  ISETP.GT.AND P5, PT, R47, 0x19, PT ;  /* 0x000000192f00780c */ /* 0x000fe40003fa4270 */
[----:B----4-:R-:W-:Y:S01]  /*5600*/  FMNMX.FTZ R77, R37, R72, !PT ;  /* 0x00000048254d7209 */ /* 0x010fe20007810000 */
[----:B------:R-:W-:Y:S01]  /*5610*/  FMUL.FTZ R72, R0, R75 ;  /* 0x0000004b00487220 */ /* 0x000fe20000410000 */
[----:B------:R-:W-:Y:S01]  /*5620*/  FSEL R26, R26, -INF , P4 ;  /* 0xff8000001a1a7808 */ /* 0x000fe20002000000 */
[----:B------:R-:W-:Y:S01]  /*5630*/  FMUL.FTZ R75, R0, R82 ;  /* 0x00000052004b7220 */ /* 0x000fe20000410000 */
[----:B------:R-:W-:Y:S01]  /*5640*/  ISETP.GT.AND P4, PT, R47, 0x20, PT ;  /* 0x000000202f00780c */ /* 0x000fe20003f84270 */
[----:B------:R-:W3:Y:S01]  /*5650*/  SHFL.BFLY PT, R80, R77, 0x1, 0x1f ;  /* 0x0c201f004d507f89 */ /* 0x000ee200000e0000 */
[----:B-----5:R-:W-:Y:S01]  /*5660*/  FSEL R27, R27, -INF , P5 ;  /* 0xff8000001b1b7808 */ /* 0x020fe20002800000 */
[----:B------:R-:W4:Y:S01]  /*5670*/  MUFU.TANH R44, R44 ;  /* 0x0000002c002c7308 */ /* 0x000f220000002400 */
[----:B------:R-:W-:-:S02]  /*5680*/  ISETP.GT.AND P5, PT, R47, 0x21, PT ;  /* 0x000000212f00780c */ /* 0x000fc40003fa4270 */
[----:B0-----:R-:W-:Y:S02]  /*5690*/  FSEL R30, R30, -INF , P4 ;  /* 0xff8000001e1e7808 */ /* 0x001fe40002000000 */
[----:B------:R-:W-:Y:S02]  /*56a0*/  ISETP.GT.AND P4, PT, R47, 0x28, PT ;  /* 0x000000282f00780c */ /* 0x000fe40003f84270 */
[----:B-1----:R-:W-:Y:S01]  /*56b0*/  FSEL R31, R31, -INF , P5 ;  /* 0xff8000001f1f7808 */ /* 0x002fe20002800000 */
[----:B------:R-:W0:Y:S01]  /*56c0*/  MUFU.TANH R48, R48 ;  /* 0x0000003000307308 */ /* 0x000e220000002400 */
[C---:B------:R-:W-:Y:S02]  /*56d0*/  ISETP.GT.AND P5, PT, R47.reuse, 0x29, PT ;  /* 0x000000292f00780c */ /* 0x040fe40003fa4270 */
[----:B------:R-:W-:Y:S02]  /*56e0*/  FSEL R34, R34, -INF , P4 ;  /* 0xff80000022227808 */ /* 0x000fe40002000000 */
[----:B------:R-:W-:-:S02]  /*56f0*/  ISETP.GT.AND P4, PT, R47, 0x30, PT ;  /* 0x000000302f00780c */ /* 0x000fc40003f84270 */
[----:B------:R-:W-:Y:S01]  /*5700*/  FSEL R35, R35, -INF , P5 ;  /* 0xff80000023237808 */ /* 0x000fe20002800000 */
[----:B------:R-:W1:Y:S01]  /*5710*/  MUFU.TANH R50, R50 ;  /* 0x0000003200327308 */ /* 0x000e620000002400 */
[C---:B------:R-:W-:Y:S02]  /*5720*/  ISETP.GT.AND P5, PT, R47.reuse, 0x31, PT ;  /* 0x000000312f00780c */ /* 0x040fe40003fa4270 */
[----:B------:R-:W-:Y:S02]  /*5730*/  FSEL R38, R38, -INF , P4 ;  /* 0xff80000026267808 */ /* 0x000fe40002000000 */
[----:B------:R-:W-:Y:S02]  /*5740*/  ISETP.GT.AND P4, PT, R47, 0x38, PT ;  /* 0x000000382f00780c */ /* 0x000fe40003f84270 */
[----:B---3--:R-:W-:Y:S01]  /*5750*/  FMNMX.FTZ R37, R77, R80, !PT ;  /* 0x000000504d257209 */ /* 0x008fe20007810000 */
[----:B------:R-:W-:Y:S01]  /*5760*/  IMAD.U32 R80, RZ, RZ, UR10 ;  /* 0x0000000aff507e24 */ /* 0x000fe2000f8e00ff */
[----:B------:R-:W-:Y:S01]  /*5770*/  FSEL R39, R39, -INF , P5 ;  /* 0xff80000027277808 */ /* 0x000fe20002800000 */
[----:B------:R-:W3:Y:S01]  /*5780*/  MUFU.TANH R64, R64 ;  /* 0x0000004000407308 */ /* 0x000ee20000002400 */
[C---:B------:R-:W-:Y:S01]  /*5790*/  FSETP.NEU.FTZ.AND P3, PT, R37.reuse, -INF , PT ;  /* 0xff8000002500780b */ /* 0x040fe20003f7d000 */
[----:B------:R-:W-:-:S01]  /*57a0*/  FFMA.FTZ R77, R37, R80, -8 ;  /* 0xc1000000254d7423 */ /* 0x000fc20000010050 */
[----:B------:R-:W-:-:S02]  /*57b0*/  ISETP.GT.AND P5, PT, R47, 0x39, PT ;  /* 0x000000392f00780c */ /* 0x000fc40003fa4270 */
[----:B--2---:R-:W-:Y:S02]  /*57c0*/  FSEL R43, R43, -INF , P4 ;  /* 0xff8000002b2b7808 */ /* 0x004fe40002000000 */
[----:B------:R-:W-:Y:S01]  /*57d0*/  FSEL R77, R77, RZ, P3 ;  /* 0x000000ff4d4d7208 */ /* 0x000fe20001800000 */
[----:B------:R-:W2:Y:S01]  /*57e0*/  MUFU.TANH R63, R63 ;  /* 0x0000003f003f7308 */ /* 0x000ea20000002400 */
[----:B------:R-:W-:Y:S02]  /*57f0*/  ISETP.GT.AND P4, PT, R47, 0x40, PT ;  /* 0x000000402f00780c */ /* 0x000fe40003f84270 */
[----:B----4-:R-:W-:Y:S01]  /*5800*/  FSEL R44, R44, -INF , P5 ;  /* 0xff8000002c2c7808 */ /* 0x010fe20002800000 */
[----:B------:R-:W-:-:S01]  /*5810*/  FFMA.FTZ R8, R10, UR10, -R77 ;  /* 0x0000000a0a087c23 */ /* 0x000fc2000801084d */
[----:B------:R-:W-:Y:S01]  /*5820*/  FMNMX.FTZ R10, R81, R4, !PT ;  /* 0x00000004510a7209 */ /* 0x000fe20007810000 */
[----:B------:R-:W-:-:S01]  /*5830*/  FFMA.FTZ R54, R54, UR10, -R77 ;  /* 0x0000000a36367c23 */ /* 0x000fc2000801084d */
[----:B------:R-:W-:Y:S01]  /*5840*/  ISETP.GT.AND P5, PT, R47, 0x41, PT ;  /* 0x000000412f00780c */ /* 0x000fe20003fa4270 */
[----:B------:R-:W4:Y:S01]  /*5850*/  MUFU.TANH R66, R66 ;  /* 0x0000004200427308 */ /* 0x000f220000002400 */
[----:B------:R-:W-:Y:S01]  /*5860*/  FMNMX.FTZ R83, R9, R10, !PT ;  /* 0x0000000a09537209 */ /* 0x000fe20007810000 */
[--C-:B------:R-:W-:Y:S01]  /*5870*/  FFMA.FTZ R80, R46, UR10, -R77.reuse ;  /* 0x0000000a2e507c23 */ /* 0x100fe2000801084d */
[----:B0-----:R-:W-:Y:S01]  /*5880*/  FSEL R48, R48, -INF , P4 ;  /* 0xff80000030307808 */ /* 0x001fe20002000000 */
[--C-:B------:R-:W-:Y:S01]  /*5890*/  FFMA.FTZ R6, R6, UR10, -R77.reuse ;  /* 0x0000000a06067c23 */ /* 0x100fe2000801084d */
[----:B------:R-:W-:Y:S01]  /*58a0*/  FMNMX.FTZ R10, R12, R83, !PT ;  /* 0x000000530c0a7209 */ /* 0x000fe20007810000 */
[--C-:B------:R-:W-:Y:S01]  /*58b0*/  FFMA.FTZ R7, R7, UR10, -R77.reuse ;  /* 0x0000000a07077c23 */ /* 0x100fe2000801084d */
[----:B------:R-:W-:Y:S01]  /*58c0*/  ISETP.GT.AND P4, PT, R47, 0x48, PT ;  /* 0x000000482f00780c */ /* 0x000fe20003f84270 */
[----:B------:R-:W0:Y:S01]  /*58d0*/  MUFU.TANH R67, R67 ;  /* 0x0000004300437308 */ /* 0x000e220000002400 */
[----:B------:R-:W-:Y:S01]  /*58e0*/  FMNMX.FTZ R83, R13, R10, !PT ;  /* 0x0000000a0d537209 */ /* 0x000fe20007810000 */
[--C-:B------:R-:W-:Y:S01]  /*58f0*/  FFMA.FTZ R10, R14, UR10, -R77.reuse ;  /* 0x0000000a0e0a7c23 */ /* 0x100fe2000801084d */
[----:B-1----:R-:W-:Y:S01]  /*5900*/  FSEL R50, R50, -INF , P5 ;  /* 0xff80000032327808 */ /* 0x002fe20002800000 */
[--C-:B------:R-:W-:Y:S01]  /*5910*/  FFMA.FTZ R11, R11, UR10, -R77.reuse ;  /* 0x0000000a0b0b7c23 */ /* 0x100fe2000801084d */
[----:B------:R-:W-:Y:S01]  /*5920*/  FMNMX.FTZ R14, R20, R83, !PT ;  /* 0x00000053140e7209 */ /* 0x000fe20007810000 */
[--C-:B------:R-:W-:Y:S01]  /*5930*/  FFMA.FTZ R15, R15, UR10, -R77.reuse ;  /* 0x0000000a0f0f7c23 */ /* 0x100fe2000801084d */
[----:B------:R-:W-:Y:S01]  /*5940*/  ISETP.GT.AND P5, PT, R47, 0x49, PT ;  /* 0x000000492f00780c */ /* 0x000fe20003fa4270 */
[----:B------:R-:W1:Y:S01]  /*5950*/  MUFU.TANH R69, R69 ;  /* 0x0000004500457308 */ /* 0x000e620000002400 */
[----:B------:R-:W-:Y:S01]  /*5960*/  FMNMX.FTZ R83, R21, R14, !PT ;  /* 0x0000000e15537209 */ /* 0x000fe20007810000 */
[--C-:B------:R-:W-:Y:S01]  /*5970*/  FFMA.FTZ R25, R25, UR10, -R77.reuse ;  /* 0x0000000a19197c23 */ /* 0x100fe2000801084d */
[----:B---3--:R-:W-:Y:S01]  /*5980*/  FSEL R64, R64, -INF , P4 ;  /* 0xff80000040407808 */ /* 0x008fe20002000000 */
[--C-:B------:R-:W-:Y:S01]  /*5990*/  FFMA.FTZ R29, R29, UR10, -R77.reuse ;  /* 0x0000000a1d1d7c23 */ /* 0x100fe2000801084d */
[----:B------:R-:W-:Y:S01]  /*59a0*/  FMNMX.FTZ R14, R26, R83, !PT ;  /* 0x000000531a0e7209 */ /* 0x000fe20007810000 */
[--C-:B------:R-:W-:Y:S01]  /*59b0*/  FFMA.FTZ R33, R33, UR10, -R77.reuse ;  /* 0x0000000a21217c23 */ /* 0x100fe2000801084d */
[----:B------:R-:W-:Y:S01]  /*59c0*/  ISETP.GT.AND P4, PT, R47, 0x50, PT ;  /* 0x000000502f00780c */ /* 0x000fe20003f84270 */
[----:B------:R-:W3:Y:S01]  /*59d0*/  MUFU.TANH R70, R70 ;  /* 0x0000004600467308 */ /* 0x000ee20000002400 */
[----:B------:R-:W-:Y:S01]  /*59e0*/  FMNMX.FTZ R83, R27, R14, !PT ;  /* 0x0000000e1b537209 */ /* 0x000fe20007810000 */
[--C-:B------:R-:W-:Y:S01]  /*59f0*/  FFMA.FTZ R14, R24, UR10, -R77.reuse ;  /* 0x0000000a180e7c23 */ /* 0x100fe2000801084d */
[----:B--2---:R-:W-:Y:S01]  /*5a00*/  FSEL R63, R63, -INF , P5 ;  /* 0xff8000003f3f7808 */ /* 0x004fe20002800000 */
[--C-:B------:R-:W-:Y:S01]  /*5a10*/  FFMA.FTZ R40, R40, UR10, -R77.reuse ;  /* 0x0000000a28287c23 */ /* 0x100fe2000801084d */
[----:B------:R-:W-:Y:S01]  /*5a20*/  FMNMX.FTZ R24, R30, R83, !PT ;  /* 0x000000531e187209 */ /* 0x000fe20007810000 */
[--C-:B------:R-:W-:Y:S01]  /*5a30*/  FFMA.FTZ R41, R41, UR10, -R77.reuse ;  /* 0x0000000a29297c23 */ /* 0x100fe2000801084d */
[----:B------:R-:W-:Y:S01]  /*5a40*/  ISETP.GT.AND P5, PT, R47, 0x51, PT ;  /* 0x000000512f00780c */ /* 0x000fe20003fa4270 */
[----:B------:R-:W-:Y:S01]  /*5a50*/  MUFU.TANH R71, R71 ;  /* 0x0000004700477308 */ /* 0x000fe20000002400 */
[----:B------:R-:W-:Y:S01]  /*5a60*/  FMNMX.FTZ R83, R31, R24, !PT ;  /* 0x000000181f537209 */ /* 0x000fe20007810000 */
[--C-:B------:R-:W-:Y:S01]  /*5a70*/  FFMA.FTZ R52, R52, UR10, -R77.reuse ;  /* 0x0000000a34347c23 */ /* 0x100fe2000801084d */
[----:B----4-:R-:W-:Y:S01]  /*5a80*/  FSEL R66, R66, -INF , P4 ;  /* 0xff80000042427808 */ /* 0x010fe20002000000 */
[--C-:B------:R-:W-:Y:S01]  /*5a90*/  FFMA.FTZ R49, R49, UR10, -R77.reuse ;  /* 0x0000000a31317c23 */ /* 0x100fe2000801084d */
[----:B------:R-:W-:Y:S01]  /*5aa0*/  FMNMX.FTZ R24, R34, R83, !PT ;  /* 0x0000005322187209 */ /* 0x000fe20007810000 */
[--C-:B------:R-:W-:Y:S01]  /*5ab0*/  FFMA.FTZ R68, R68, UR10, -R77.reuse ;  /* 0x0000000a44447c23 */ /* 0x100fe2000801084d */
[----:B------:R-:W-:Y:S01]  /*5ac0*/  ISETP.GT.AND P4, PT, R47, 0x58, PT ;  /* 0x000000582f00780c */ /* 0x000fe20003f84270 */
[----:B------:R-:W2:Y:S01]  /*5ad0*/  MUFU.TANH R72, R72 ;  /* 0x0000004800487308 */ /* 0x000ea20000002400 */
[----:B------:R-:W-:Y:S01]  /*5ae0*/  FMNMX.FTZ R83, R35, R24, !PT ;  /* 0x0000001823537209 */ /* 0x000fe20007810000 */
[----:B------:R-:W-:Y:S01]  /*5af0*/  FFMA.FTZ R24, R28, UR10, -R77 ;  /* 0x0000000a1c187c23 */ /* 0x000fe2000801084d */
[----:B0-----:R-:W-:Y:S01]  /*5b00*/  FSEL R67, R67, -INF , P5 ;  /* 0xff80000043437808 */ /* 0x001fe20002800000 */
[----:B------:R-:W-:-:S02]  /*5b10*/  WARPGROUP.DEPBAR.LE gsb0, 0x0 ;  /* 0x00008000000079c5 */ /* 0x000fc40000010000 */
[----:B------:R-:W-:Y:S02]  /*5b20*/  FMNMX.FTZ R28, R38, R83, !PT ;  /* 0x00000053261c7209 */ /* 0x000fe40007810000 */
[----:B------:R-:W-:Y:S01]  /*5b30*/  MUFU.TANH R73, R73 ;  /* 0x0000004900497308 */ /* 0x000fe20000002400 */
[----:B------:R-:W-:Y:S02]  /*5b40*/  ISETP.GT.AND P5, PT, R47, 0x59, PT ;  /* 0x000000592f00780c */ /* 0x000fe40003fa4270 */
[----:B------:R-:W-:Y:S02]  /*5b50*/  FMNMX.FTZ R28, R39, R28, !PT ;  /* 0x0000001c271c7209 */ /* 0x000fe40007810000 */
[----:B-1----:R-:W-:Y:S02]  /*5b60*/  FSEL R69, R69, -INF , P4 ;  /* 0xff80000045457808 */ /* 0x002fe40002000000 */
[----:B------:R-:W-:Y:S01]  /*5b70*/  FMNMX.FTZ R83, R43, R28, !PT ;  /* 0x0000001c2b537209 */ /* 0x000fe20007810000 */
[----:B------:R-:W-:-:S01]  /*5b80*/  FFMA.FTZ R28, R32, UR10, -R77 ;  /* 0x0000000a201c7c23 */ /* 0x000fc2000801084d */
[----:B------:R-:W0:Y:S01]  /*5b90*/  MUFU.TANH R74, R74 ;  /* 0x0000004a004a7308 */ /* 0x000e220000002400 */
[----:B------:R-:W-:-:S02]  /*5ba0*/  ISETP.GT.AND P4, PT, R47, 0x60, PT ;  /* 0x000000602f00780c */ /* 0x000fc40003f84270 */
[----:B------:R-:W-:Y:S02]  /*5bb0*/  FMNMX.FTZ R83, R44, R83, !PT ;  /* 0x000000532c537209 */ /* 0x000fe40007810000 */
[----:B---3--:R-:W-:Y:S02]  /*5bc0*/  FSEL R70, R70, -INF , P5 ;  /* 0xff80000046467808 */ /* 0x008fe40002800000 */
[----:B------:R-:W-:Y:S01]  /*5bd0*/  FMNMX.FTZ R83, R48, R83, !PT ;  /* 0x0000005330537209 */ /* 0x000fe20007810000 */
[----:B------:R-:W1:Y:S01]  /*5be0*/  MUFU.TANH R75, R75 ;  /* 0x0000004b004b7308 */ /* 0x000e620000002400 */
[----:B------:R-:W-:Y:S02]  /*5bf0*/  ISETP.GT.AND P5, PT, R47, 0x61, PT ;  /* 0x000000612f00780c */ /* 0x000fe40003fa4270 */
[----:B------:R-:W-:Y:S02]  /*5c00*/  FMNMX.FTZ R83, R50, R83, !PT ;  /* 0x0000005332537209 */ /* 0x000fe40007810000 */
[----:B--2---:R-:W-:-:S02]  /*5c10*/  FSEL R72, R72, -INF , P5 ;  /* 0xff80000048487808 */ /* 0x004fc40002800000 */
[----:B------:R-:W-:Y:S01]  /*5c20*/  FMNMX.FTZ R32, R64, R83, !PT ;  /* 0x0000005340207209 */ /* 0x000fe20007810000 */
[----:B------:R-:W2:Y:S01]  /*5c30*/  MUFU.TANH R76, R76 ;  /* 0x0000004c004c7308 */ /* 0x000ea20000002400 */
[----:B------:R-:W-:Y:S02]  /*5c40*/  ISETP.GT.AND P5, PT, R47, 0x69, PT ;  /* 0x000000692f00780c */ /* 0x000fe40003fa4270 */
[----:B------:R-:W-:Y:S01]  /*5c50*/  FMNMX.FTZ R83, R63, R32, !PT ;  /* 0x000000203f537209 */ /* 0x000fe20007810000 */
[----:B------:R-:W-:-:S01]  /*5c60*/  FFMA.FTZ R32, R36, UR10, -R77 ;  /* 0x0000000a24207c23 */ /* 0x000fc2000801084d */
[----:B0-----:R-:W-:Y:S02]  /*5c70*/  FSEL R74, R74, -INF , P5 ;  /* 0xff8000004a4a7808 */ /* 0x001fe40002800000 */
[----:B------:R-:W-:Y:S01]  /*5c80*/  FMNMX.FTZ R36, R66, R83, !PT ;  /* 0x0000005342247209 */ /* 0x000fe20007810000 */
[----:B------:R-:W0:Y:S01]  /*5c90*/  MUFU.TANH R78, R78 ;  /* 0x0000004e004e7308 */ /* 0x000e220000002400 */
[----:B------:R-:W-:-:S02]  /*5ca0*/  ISETP.GT.AND P5, PT, R47, 0x71, PT ;  /* 0x000000712f00780c */ /* 0x000fc40003fa4270 */
[----:B------:R-:W-:Y:S02]  /*5cb0*/  FMNMX.FTZ R36, R67, R36, !PT ;  /* 0x0000002443247209 */ /* 0x000fe40007810000 */
[----:B------:R-:W-:Y:S02]  /*5cc0*/  FSEL R82, R37, RZ, P3 ;  /* 0x000000ff25527208 */ /* 0x000fe40001800000 */
[----:B------:R-:W-:Y:S01]  /*5cd0*/  FMNMX.FTZ R83, R69, R36, !PT ;  /* 0x0000002445537209 */ /* 0x000fe20007810000 */
[----:B------:R-:W3:Y:S01]  /*5ce0*/  MUFU.TANH R79, R79 ;  /* 0x0000004f004f7308 */ /* 0x000ee20000002400 */
[----:B------:R-:W-:Y:S01]  /*5cf0*/  FSEL R36, R71, -INF , P4 ;  /* 0xff80000047247808 */ /* 0x000fe20002000000 */
[----:B------:R-:W-:Y:S01]  /*5d00*/  FADD.FTZ R82, -R82, R5 ;  /* 0x0000000552527221 */ /* 0x000fe20000010100 */
[----:B------:R-:W-:Y:S02]  /*5d10*/  FMNMX.FTZ R83, R70, R83, !PT ;  /* 0x0000005346537209 */ /* 0x000fe40007810000 */
[----:B------:R-:W-:-:S02]  /*5d20*/  ISETP.GT.AND P4, PT, R47, 0x68, PT ;  /* 0x000000682f00780c */ /* 0x000fc40003f84270 */
[----:B------:R-:W-:Y:S01]  /*5d30*/  FMNMX.FTZ R83, R36, R83, !PT ;  /* 0x0000005324537209 */ /* 0x000fe20007810000 */
[----:B------:R4:W-:Y:S01]  /*5d40*/  MUFU.EX2 R71, R54 ;  /* 0x0000003600477308 */ /* 0x0009e20000000800 */
[----:B------:R-:W-:Y:S02]  /*5d50*/  FSEL R73, R73, -INF , P4 ;  /* 0xff80000049497808 */ /* 0x000fe40002000000 */
[----:B------:R-:W-:Y:S02]  /*5d60*/  FMNMX.FTZ R42, R72, R83, !PT ;  /* 0x00000053482a7209 */ /* 0x000fe40007810000 */
[----:B------:R-:W-:Y:S02]  /*5d70*/  ISETP.GT.AND P4, PT, R47, 0x70, PT ;  /* 0x000000702f00780c */ /* 0x000fe40003f84270 */
[----:B------:R-:W-:Y:S01]  /*5d80*/  FMNMX.FTZ R83, R73, R42, !PT ;  /* 0x0000002a49537209 */ /* 0x000fe20007810000 */
[----:B------:R-:W-:Y:S01]  /*5d90*/  MUFU.EX2 R6, R6 ;  /* 0x0000000600067308 */ /* 0x000fe20000000800 */
[----:B-1----:R-:W-:Y:S01]  /*5da0*/  FSEL R75, R75, -INF , P4 ;  /* 0xff8000004b4b7808 */ /* 0x002fe20002000000 */
[----:B----4-:R-:W-:Y:S01]  /*5db0*/  FFMA.FTZ R54, R45, UR10, -R77 ;  /* 0x0000000a2d367c23 */ /* 0x010fe2000801084d */
[----:B------:R-:W-:-:S02]  /*5dc0*/  FMNMX.FTZ R42, R74, R83, !PT ;  /* 0x000000534a2a7209 */ /* 0x000fc40007810000 */
[----:B------:R-:W-:Y:S02]  /*5dd0*/  ISETP.GT.AND P4, PT, R47, 0x78, PT ;  /* 0x000000782f00780c */ /* 0x000fe40003f84270 */
[----:B--2---:R-:W-:Y:S01]  /*5de0*/  FSEL R76, R76, -INF , P5 ;  /* 0xff8000004c4c7808 */ /* 0x004fe20002800000 */
[----:B------:R-:W-:Y:S01]  /*5df0*/  MUFU.EX2 R7, R7 ;  /* 0x0000000700077308 */ /* 0x000fe20000000800 */
[----:B------:R-:W-:Y:S02]  /*5e00*/  FMNMX.FTZ R45, R75, R42, !PT ;  /* 0x0000002a4b2d7209 */ /* 0x000fe40007810000 */
[----:B------:R-:W-:Y:S01]  /*5e10*/  ISETP.GT.AND P5, PT, R47, 0x79, PT ;  /* 0x000000792f00780c */ /* 0x000fe20003fa4270 */
[----:B------:R-:W-:-:S01]  /*5e20*/  FFMA.FTZ R47, R51, UR10, -R77 ;  /* 0x0000000a332f7c23 */ /* 0x000fc2000801084d */
[----:B0-----:R-:W-:Y:S01]  /*5e30*/  FSEL R78, R78, -INF , P4 ;  /* 0xff8000004e4e7808 */ /* 0x001fe20002000000 */
[----:B------:R-:W-:-:S01]  /*5e40*/  FFMA.FTZ R51, R53, UR10, -R77 ;  /* 0x0000000a35337c23 */ /* 0x000fc2000801084d */
[----:B------:R-:W-:Y:S01]  /*5e50*/  FMNMX.FTZ R45, R76, R45, !PT ;  /* 0x0000002d4c2d7209 */ /* 0x000fe20007810000 */
[----:B------:R-:W-:-:S01]  /*5e60*/  FFMA.FTZ R53, R56, UR10, -R77 ;  /* 0x0000000a38357c23 */ /* 0x000fc2000801084d */
[----:B---3--:R-:W-:Y:S01]  /*5e70*/  FSEL R79, R79, -INF , P5 ;  /* 0xff8000004f4f7808 */ /* 0x008fe20002800000 */
[----:B------:R-:W-:-:S01]  /*5e80*/  FFMA.FTZ R56, R57, UR10, -R77 ;  /* 0x0000000a39387c23 */ /* 0x000fc2000801084d */
[----:B------:R-:W-:Y:S01]  /*5e90*/  FMNMX.FTZ R46, R78, R45, !PT ;  /* 0x0000002d4e2e7209 */ /* 0x000fe20007810000 */
[----:B------:R-:W-:-:S01]  /*5ea0*/  FFMA.FTZ R57, R60, UR10, -R77 ;  /* 0x0000000a3c397c23 */ /* 0x000fc2000801084d */
[--C-:B------:R-:W-:Y:S01]  /*5eb0*/  FFMA.FTZ R60, R61, UR10, -R77.reuse ;  /* 0x0000000a3d3c7c23 */ /* 0x100fe2000801084d */
[----:B------:R-:W-:Y:S01]  /*5ec0*/  IMAD.U32 R61, RZ, RZ, UR10 ;  /* 0x0000000aff3d7e24 */ /* 0x000fe2000f8e00ff */
[----:B------:R-:W-:Y:S01]  /*5ed0*/  FMNMX.FTZ R46, R79, R46, !PT ;  /* 0x0000002e4f2e7209 */ /* 0x000fe20007810000 */
[----:B------:R-:W-:Y:S04]  /*5ee0*/  MUFU.EX2 R45, R80 ;  /* 0x00000050002d7308 */ /* 0x000fe80000000800 */
[----:B------:R-:W0:Y:S04]  /*5ef0*/  SHFL.BFLY PT, R83, R46, 0x2, 0x1f ;  /* 0x0c401f002e537f89 */ /* 0x000e2800000e0000 */
[----:B------:R1:W-:Y:S08]  /*5f00*/  MUFU.EX2 R42, R54 ;  /* 0x00000036002a7308 */ /* 0x0003f00000000800 */
[----:B------:R-:W-:Y:S01]  /*5f10*/  MUFU.EX2 R8, R8 ;  /* 0x0000000800087308 */ /* 0x000fe20000000800 */
[----:B-1----:R-:W-:-:S01]  /*5f20*/  FFMA.FTZ R54, R55, UR10, -R77 ;  /* 0x0000000a37367c23 */ /* 0x002fc2000801084d */
[--C-:B------:R-:W-:Y:S01]  /*5f30*/  FFMA.FTZ R55, R58, UR10, -R77.reuse ;  /* 0x0000000a3a377c23 */ /* 0x100fe2000801084d */
[----:B------:R-:W-:-:S01]  /*5f40*/  FFMA.FTZ R58, R59, UR10, -R77 ;  /* 0x0000000a3b3a7c23 */ /* 0x000fc2000801084d */
[--C-:B------:R-:W-:Y:S01]  /*5f50*/  FFMA.FTZ R59, R62, UR10, -R77.reuse ;  /* 0x0000000a3e3b7c23 */ /* 0x100fe2000801084d */
[----:B------:R-:W-:-:S03]  /*5f60*/  FFMA.FTZ R62, R65, UR10, -R77 ;  /* 0x0000000a413e7c23 */ /* 0x000fc6000801084d */
        /* <DEDUP_REMOVED lines=8> */
[C---:B------:R-:W-:Y:S01]  /*5ff0*/  FSETP.NEU.FTZ.AND P4, PT, R46.reuse, -INF , PT ;  /* 0xff8000002e00780b */ /* 0x040fe20003f9d000 */
[----:B------:R-:W-:-:S02]  /*6000*/  FFMA.FTZ R61, R46, R61, -8 ;  /* 0xc10000002e3d7423 */ /* 0x000fc4000001003d */
[----:B------:R-:W-:Y:S03]  /*6010*/  MUFU.EX2 R24, R24 ;  /* 0x0000001800187308 */ /* 0x000fe60000000800 */
[----:B------:R-:W-:-:S05]  /*6020*/  FSEL R61, R61, RZ, P4 ;  /* 0x000000ff3d3d7208 */ /* 0x000fca0002000000 */
[--C-:B------:R-:W-:Y:S01]  /*6030*/  FFMA.FTZ R80, R9, UR10, -R61.reuse ;  /* 0x0000000a09507c23 */ /* 0x100fe2000801083d */
[----:B------:R-:W-:-:S01]  /*6040*/  FFMA.FTZ R9, R12, UR10, -R61 ;  /* 0x0000000a0c097c23 */ /* 0x000fc2000801083d */
[--C-:B------:R-:W-:Y:S01]  /*6050*/  FFMA.FTZ R12, R13, UR10, -R61.reuse ;  /* 0x0000000a0d0c7c23 */ /* 0x100fe2000801083d */
[----:B------:R-:W-:-:S01]  /*6060*/  FFMA.FTZ R13, R20, UR10, -R61 ;  /* 0x0000000a140d7c23 */ /* 0x000fc2000801083d */
[--C-:B------:R-:W-:Y:S01]  /*6070*/  FFMA.FTZ R20, R21, UR10, -R61.reuse ;  /* 0x0000000a15147c23 */ /* 0x100fe2000801083d */
[----:B------:R-:W-:-:S01]  /*6080*/  FFMA.FTZ R5, R43, UR10, -R61 ;  /* 0x0000000a2b057c23 */ /* 0x000fc2000801083d */
[--C-:B------:R-:W-:Y:S01]  /*6090*/  FFMA.FTZ R21, R26, UR10, -R61.reuse ;  /* 0x0000000a1a157c23 */ /* 0x100fe2000801083d */
[----:B------:R-:W-:Y:S01]  /*60a0*/  FSEL R43, R46, RZ, P4 ;  /* 0x000000ff2e2b7208 */ /* 0x000fe20002000000 */
[--C-:B------:R-:W-:Y:S01]  /*60b0*/  FFMA.FTZ R26, R27, UR10, -R61.reuse ;  /* 0x0000000a1b1a7c23 */ /* 0x100fe2000801083d */
[----:B------:R-:W-:-:S01]  /*60c0*/  FFMA.FTZ R27, R30, UR10, -R61 ;  /* 0x0000000a1e1b7c23 */ /* 0x000fc2000801083d */
[--C-:B------:R-:W-:Y:S01]  /*60d0*/  FFMA.FTZ R30, R31, UR10, -R61.reuse ;  /* 0x0000000a1f1e7c23 */ /* 0x100fe2000801083d */
[----:B------:R-:W-:-:S01]  /*60e0*/  FFMA.FTZ R31, R34, UR10, -R61 ;  /* 0x0000000a221f7c23 */ /* 0x000fc2000801083d */
[----:B------:R-:W-:Y:S01]  /*60f0*/  FFMA.FTZ R34, R35, UR10, -R61 ;  /* 0x0000000a23227c23 */ /* 0x000fe2000801083d */
[----:B------:R-:W-:-:S01]  /*6100*/  FADD.FTZ R43, -R43, R4 ;  /* 0x000000042b2b7221 */ /* 0x000fc20000010100 */
[--C-:B------:R-:W-:Y:S01]  /*6110*/  FFMA.FTZ R35, R38, UR10, -R61.reuse ;  /* 0x0000000a26237c23 */ /* 0x100fe2000801083d */
[----:B------:R-:W-:-:S01]  /*6120*/  FFMA.FTZ R38, R39, UR10, -R61 ;  /* 0x0000000a27267c23 */ /* 0x000fc2000801083d */
[----:B------:R-:W-:Y:S01]  /*6130*/  FMUL.FTZ R39, R82, UR10 ;  /* 0x0000000a52277c20 */ /* 0x000fe20008410000 */
        /* <DEDUP_REMOVED lines=10> */
[----:B------:R-:W0:Y:S08]  /*61e0*/  MUFU.EX2 R39, R39 ;  /* 0x0000002700277308 */ /* 0x000e300000000800 */
[----:B------:R-:W-:Y:S08]  /*61f0*/  MUFU.EX2 R65, R65 ;  /* 0x0000004100417308 */ /* 0x000ff00000000800 */
[----:B------:R-:W1:Y:S01]  /*6200*/  MUFU.EX2 R4, R4 ;  /* 0x0000000400047308 */ /* 0x000e620000000800 */
[----:B0-----:R-:W-:-:S04]  /*6210*/  FFMA.FTZ R64, R39, R3, R6 ;  /* 0x0000000327407223 */ /* 0x001fc80000010006 */
[----:B------:R-:W-:-:S03]  /*6220*/  FADD.FTZ R77, R7, R64 ;  /* 0x00000040074d7221 */ /* 0x000fc60000010000 */
[----:B------:R-:W0:Y:S01]  /*6230*/  MUFU.EX2 R9, R9 ;  /* 0x0000000900097308 */ /* 0x000e220000000800 */
[----:B------:R-:W-:-:S04]  /*6240*/  FADD.FTZ R64, R8, R77 ;  /* 0x0000004d08407221 */ /* 0x000fc80000010000 */
[----:B------:R-:W-:Y:S01]  /*6250*/  FADD.FTZ R77, R11, R64 ;  /* 0x000000400b4d7221 */ /* 0x000fe20000010000 */
[----:B------:R-:W-:-:S02]  /*6260*/  FFMA.FTZ R64, R66, UR10, -R61 ;  /* 0x0000000a42407c23 */ /* 0x000fc4000801083d */
[----:B------:R-:W2:Y:S01]  /*6270*/  MUFU.EX2 R12, R12 ;  /* 0x0000000c000c7308 */ /* 0x000ea20000000800 */
[----:B-1----:R-:W-:-:S01]  /*6280*/  FFMA.FTZ R3, R4, R2, R65 ;  /* 0x0000000204037223 */ /* 0x002fc20000010041 */
[----:B------:R-:W-:-:S03]  /*6290*/  FADD.FTZ R66, R10, R77 ;  /* 0x0000004d0a427221 */ /* 0x000fc60000010000 */
[----:B------:R-:W-:Y:S01]  /*62a0*/  FADD.FTZ R2, R80, R3 ;  /* 0x0000000350027221 */ /* 0x000fe20000010000 */
[----:B------:R-:W-:-:S02]  /*62b0*/  FADD.FTZ R77, R15, R66 ;  /* 0x000000420f4d7221 */ /* 0x000fc40000010000 */
[----:B------:R-:W1:Y:S01]  /*62c0*/  MUFU.EX2 R13, R13 ;  /* 0x0000000d000d7308 */ /* 0x000e620000000800 */
[----:B0-----:R-:W-:-:S01]  /*62d0*/  FADD.FTZ R3, R9, R2 ;  /* 0x0000000209037221 */ /* 0x001fc20000010000 */
[----:B------:R-:W-:-:S04]  /*62e0*/  FADD.FTZ R66, R14, R77 ;  /* 0x0000004d0e427221 */ /* 0x000fc80000010000 */
[----:B------:R-:W-:Y:S01]  /*62f0*/  FADD.FTZ R77, R25, R66 ;  /* 0x00000042194d7221 */ /* 0x000fe20000010000 */
[----:B------:R-:W-:-:S01]  /*6300*/  FFMA.FTZ R66, R69, UR10, -R61 ;  /* 0x0000000a45427c23 */ /* 0x000fc2000801083d */
[----:B------:R-:W0:Y:S01]  /*6310*/  MUFU.EX2 R20, R20 ;  /* 0x0000001400147308 */ /* 0x000e220000000800 */
[----:B--2---:R-:W-:-:S01]  /*6320*/  FADD.FTZ R2, R12, R3 ;  /* 0x000000030c027221 */ /* 0x004fc20000010000 */
[----:B------:R-:W-:Y:S01]  /*6330*/  FADD.FTZ R82, R24, R77 ;  /* 0x0000004d18527221 */ /* 0x000fe20000010000 */
[----:B------:R-:W-:-:S05]  /*6340*/  FFMA.FTZ R69, R70, UR10, -R61 ;  /* 0x0000000a46457c23 */ /* 0x000fca000801083d */
        /* <DEDUP_REMOVED lines=24> */
[----:B------:R-:W-:-:S03]  /*64d0*/  FFMA.FTZ R77, R72, UR10, -R61 ;  /* 0x0000000a484d7c23 */ /* 0x000fc6000801083d */
        /* <DEDUP_REMOVED lines=12> */
[----:B------:R-:W-:-:S02]  /*65a0*/  FFMA.FTZ R73, R74, UR10, -R61 ;  /* 0x0000000a4a497c23 */ /* 0x000fc4000801083d */
[----:B------:R-:W-:-:S03]  /*65b0*/  FADD.FTZ R72, R42, R81 ;  /* 0x000000512a487221 */ /* 0x000fc60000010000 */
[----:B------:R-:W0:Y:S01]  /*65c0*/  MUFU.EX2 R48, R48 ;  /* 0x0000003000307308 */ /* 0x000e220000000800 */
[----:B--2---:R-:W-:-:S01]  /*65d0*/  FADD.FTZ R2, R44, R3 ;  /* 0x000000032c027221 */ /* 0x004fc20000010000 */
[----:B------:R-:W-:-:S06]  /*65e0*/  FADD.FTZ R72, R45, R72 ;  /* 0x000000482d487221 */ /* 0x000fcc0000010000 */
        /* <DEDUP_REMOVED lines=68> */
.L_x_1597:
[----:B------:R-:W-:Y:S01]  /*6a30*/  UISETP.GT.AND UP1, UPT, UR18, UR17, UPT ;  /* 0x000000111200728c */ /* 0x000fe2000bf24270 */
[----:B------:R-:W-:Y:S01]  /*6a40*/  F2FP.SATFINITE.E4M3.F32.PACK_AB_MERGE_C R5, R44, R5, RZ ;  /* 0x000000052c05723e */ /* 0x000fe200048070ff */
[----:B------:R-:W-:Y:S01]  /*6a50*/  UIADD3 UR6, UR14, 0x19c60, URZ ;  /* 0x00019c600e067890 */ /* 0x000fe2000fffe03f */
[----:B------:R-:W-:Y:S01]  /*6a60*/  F2FP.SATFINITE.E4M3.F32.PACK_AB_MERGE_C R8, R11, R8, RZ ;  /* 0x000000080b08723e */ /* 0x000fe200048070ff */
[----:B------:R-:W-:Y:S01]  /*6a70*/  UIADD3 UR18, UR18, -0x1, URZ ;  /* 0xffffffff12127890 */ /* 0x000fe2000fffe03f */
[----:B------:R-:W-:Y:S01]  /*6a80*/  F2FP.SATFINITE.E4M3.F32.PACK_AB_MERGE_C R9, R12, R9, RZ ;  /* 0x000000090c09723e */ /* 0x000fe200048070ff */
[----:B------:R-:W-:Y:S01]  /*6a90*/  UPRMT UR6, UR44, 0x654, UR6 ;  /* 0x000006542c067896 */ /* 0x000fe20008000006 */
[----:B------:R-:W-:Y:S01]  /*6aa0*/  PLOP3.LUT P3, PT, PT, PT, UP1, 0x80, 0x0 ;  /* 0x000000000000781c */ /* 0x000fe20003f6f018 */
[----:B------:R-:W-:Y:S01]  /*6ab0*/  UMOV UR20, UR37 ;  /* 0x0000002500147c82 */ /* 0x000fe20008000000 */
[----:B------:R-:W-:Y:S01]  /*6ac0*/  F2FP.SATFINITE.E4M3.F32.PACK_AB_MERGE_C R14, R25, R14, RZ ;  /* 0x0000000e190e723e */ /* 0x000fe200048070ff */
[----:B------:R-:W-:Y:S01]  /*6ad0*/  UMOV UR21, UR38 ;  /* 0x0000002600157c82 */ /* 0x000fe20008000000 */
[----:B------:R-:W-:Y:S01]  /*6ae0*/  F2FP.SATFINITE.E4M3.F32.PACK_AB_MERGE_C R21, R26, R21, RZ ;  /* 0x000000151a15723e */ /* 0x000fe200048070ff */
[----:B------:R-:W-:Y:S01]  /*6af0*/  FMUL.FTZ R90, R90, R4 ;  /* 0x000000045a5a7220 */ /* 0x000fe20000410000 */
[----:B------:R-:W-:Y:S01]  /*6b00*/  F2FP.SATFINITE.E4M3.F32.PACK_AB_MERGE_C R28, R33, R28, RZ ;  /* 0x0000001c211c723e */ /* 0x000fe200048070ff */
[----:B------:R-:W-:Y:S01]  /*6b10*/  FMUL.FTZ R91, R91, R4 ;  /* 0x000000045b5b7220 */ /* 0x000fe20000410000 */
[----:B------:R-:W-:Y:S01]  /*6b20*/  F2FP.SATFINITE.E4M3.F32.PACK_AB_MERGE_C R31, R34, R31, RZ ;  /* 0x0000001f221f723e */ /* 0x000fe200048070ff */
[----:B------:R-:W-:Y:S01]  /*6b30*/  SYNCS.ARRIVE.TRANS64.RED.A1T0 RZ, [UR6], RZ ;  /* 0x000000ffffff79a7 */ /* 0x000fe20008100406 */
        /* <DEDUP_REMOVED lines=71> */
[----:B------:R-:W-:-:S02]  /*6fb0*/  IMAD.MOV.U32 R4, RZ, RZ, R46 ;  /* 0x000000ffff047224 */ /* 0x000fc400078e002e */
[----:B------:R-:W-:Y:S01]  /*6fc0*/  IMAD.MOV.U32 R5, RZ, RZ, R37 ;  /* 0x000000ffff057224 */ /* 0x000fe200078e0025 */
[----:B------:R-:W-:Y:S06]  /*6fd0*/  @P3 BRA `(.L_x_1598) ;  /* 0xffffffd000cc3947 */ /* 0x000fec000383ffff */
.L_x_1588:
[----:B------:R-:W-:-:S13]  /*6fe0*/  ISETP.LE.AND P2, PT, RZ, UR18, PT ;  /* 0x00000012ff007c0c */ /* 0x000fda000bf43270 */
[----:B------:R-:W-:Y:S05]  /*6ff0*/  @!P2 BRA `(.L_x_1599) ;  /* 0x0000002000f4a947 */ /* 0x000fea0003800000 */
[----:B------:R-:W-:Y:S01]  /*7000*/  IMAD.MOV.U32 R5, RZ, RZ, R46 ;  /* 0x000000ffff057224 */ /* 0x000fe200078e002e */
[----:B------:R-:W-:Y:S01]  /*7010*/  UMOV UR19, UR37 ;  /* 0x0000002500137c82 */ /* 0x000fe20008000000 */
[----:B------:R-:W-:Y:S01]  /*7020*/  IMAD.MOV.U32 R4, RZ, RZ, R37 ;  /* 0x000000ffff047224 */ /* 0x000fe200078e0025 */
[----:B------:R-:W-:Y:S01]  /*7030*/  UMOV UR20, UR38 ;  /* 0x0000002600147c82 */ /* 0x000fe20008000000 */
[----:B------:R-:W-:-:S05]  /*7040*/  ULDC UR17, c[0x0][0x988] ;  /* 0x0002620000117ab9 */ /* 0x000fca0000000800 */
.L_x_1609:
[----:B------:R-:W-:-:S04]  /*7050*/  UIADD3 UR6, UR20, 0x1, URZ ;  /* 0x0000000114067890 */ /* 0x000fc8000fffe03f */
[----:B------:R-:W-:-:S04]  /*7060*/  UISETP.NE.AND UP0, UPT, UR6, 0x2, UPT ;  /* 0x000000020600788c */ /* 0x000fc8000bf05270 */
[----:B------:R-:W-:Y:S02]  /*7070*/  USEL UR37, URZ, 0x1, UP0 ;  /* 0x000000013f257887 */ /* 0x000fe40008000000 */
[----:B------:R-:W-:Y:S02]  /*7080*/  USEL UR38, UR6, URZ, UP0 ;  /* 0x0000003f06267287 */ /* 0x000fe40008000000 */
[----:B------:R-:W-:Y:S01]  /*7090*/  ULOP3.LUT UR37, UR19, UR37, URZ, 0x3c, !UPT ;  /* 0x0000002513257292 */ /* 0x000fe2000f8e3c3f */
[----:B------:R-:W-:Y:S11]  /*70a0*/  @!P0 BRA `(.L_x_1600) ;  /* 0x0000000000048947 */ /* 0x000ff60003800000 */
[----:B------:R-:W-:Y:S01]  /*70b0*/  BPT.TRAP 0x1 ;  /* 0x000000040000795c */ /* 0x000fe20000300000 */
.L_x_1600:
[----:B------:R-:W-:Y:S01]  /*70c0*/  ULEA UR6, UR38, UR45, 0x3 ;  /* 0x0000002d26067291 */ /* 0x000fe2000f8e183f */
[----:B------:R-:W-:-:S05]  /*70d0*/  IMAD.U32 R6, RZ, RZ, UR37 ;  /* 0x00000025ff067e24 */ /* 0x000fca000f8e00ff */
[----:B------:R-:W-:-:S04]  /*70e0*/  SHF.L.U32 R6, R6, 0x1f, RZ ;  /* 0x0000001f06067819 */ /* 0x000fc800000006ff */
[----:B------:R0:W1:Y:S01]  /*70f0*/  SYNCS.PHASECHK.TRANS64.TRYWAIT P2, [UR6+0x19c30], R6 ;  /* 0x019c3006ff0075a7 */ /* 0x0000620008040146 */
[----:B------:R-:W-:Y:S05]  /*7100*/  @!P0 BRA `(.L_x_1601) ;  /* 0x0000000000048947 */ /* 0x000fea0003800000 */
[----:B------:R-:W-:Y:S01]  /*7110*/  BPT.TRAP 0x1 ;  /* 0x000000040000795c */ /* 0x000fe20000300000 */
.L_x_1601:
[----:B-1----:R-:W-:Y:S05]  /*7120*/  @P2 BRA `(.L_x_1602) ;  /* 0x0000000000082947 */ /* 0x002fea0003800000 */
[----:B------:R-:W1:Y:S02]  /*7130*/  SYNCS.PHASECHK.TRANS64.TRYWAIT P2, [UR6+0x19c30], R6 ;  /* 0x019c3006ff0075a7 */ /* 0x000e640008040146 */
[----:B-1----:R-:W-:Y:S05]  /*7140*/  @!P2 BRA `(.L_x_1603) ;  /* 0x0000008400f0a947 */ /* 0x002fea0003800000 */
.L_x_1602:
        /* <DEDUP_REMOVED lines=17> */
.L_x_1604:
[----:B------:R-:W-:Y:S01]  /*7260*/  ULEA UR14, UR20, UR45, 0x3 ;  /* 0x0000002d140e7291 */ /* 0x000fe2000f8e183f */
[----:B01----:R-:W-:-:S05]  /*7270*/  IMAD.U32 R6, RZ, RZ, UR19 ;  /* 0x00000013ff067e24 */ /* 0x003fca000f8e00ff */
[----:B------:R-:W-:-:S04]  /*7280*/  SHF.L.U32 R6, R6, 0x1f, RZ ;  /* 0x0000001f06067819 */ /* 0x000fc800000006ff */
[----:B------:R0:W1:Y:S01]  /*7290*/  SYNCS.PHASECHK.TRANS64.TRYWAIT P2, [UR14+0x19c50], R6 ;  /* 0x019c5006ff0075a7 */ /* 0x000062000804014e */
[----:B------:R-:W-:Y:S05]  /*72a0*/  @!P0 BRA `(.L_x_1605) ;  /* 0x0000000000048947 */ /* 0x000fea0003800000 */
[----:B------:R-:W-:Y:S01]  /*72b0*/  BPT.TRAP 0x1 ;  /* 0x000000040000795c */ /* 0x000fe20000300000 */
.L_x_1605:
[----:B-1----:R-:W-:Y:S05]  /*72c0*/  @P2 BRA `(.L_x_1606) ;  /* 0x0000000000082947 */ /* 0x002fea0003800000 */
[----:B------:R-:W1:Y:S02]  /*72d0*/  SYNCS.PHASECHK.TRANS64.TRYWAIT P2, [UR14+0x19c50], R6 ;  /* 0x019c5006ff0075a7 */ /* 0x000e64000804014e */
[----:B-1----:R-:W-:Y:S05]  /*72e0*/  @!P2 BRA `(.L_x_1607) ;  /* 0x0000008400a0a947 */ /* 0x002fea0003800000 */
.L_x_1606:
        /* <DEDUP_REMOVED lines=25> */
[----:B0-----:R-:W-:Y:S01]  /*7480*/  FMNMX.FTZ R37, R7, R4, !PT ;  /* 0x0000000407257209 */ /* 0x001fe20007810000 */
[----:B------:R-:W-:Y:S01]  /*7490*/  QGMMA.64x96x32.F32.E4M3.E4M3 R88, R148, gdesc[UR4], R88, gsb0 ;  /* 0x0160000494587df3 */ /* 0x000fe20008000858 */
        /* <DEDUP_REMOVED lines=49> */
[----:B------:R-:W-:Y:S01]  /*77b0*/  FMUL.FTZ R65, R0, R75 ;  /* 0x0000004b00417220 */ /* 0x000fe20000410000 */
[----:B------:R-:W-:-:S02]  /*77c0*/  UIADD3 UR6, UR11, 0x2, URZ ;  /* 0x000000020b067890 */ /* 0x000fc4000fffe03f */
        /* <DEDUP_REMOVED lines=25> */
[----:B------:R-:W-:Y:S01]  /*7960*/  FMUL.FTZ R68, R0, R78 ;  /* 0x0000004e00447220 */ /* 0x000fe20000410000 */
[----:B------:R-:W-:Y:S01]  /*7970*/  UIADD3 UR6, UR11, 0x4, URZ ;  /* 0x000000040b067890 */ /* 0x000fe2000fffe03f */
[----:B------:R-:W-:-:S03]  /*7980*/  UMOV UR7, 0x40000040 ;  /* 0x4000004000077882 */ /* 0x000fc60000000000 */
        /* <DEDUP_REMOVED lines=31> */
[----:B------:R-:W-:Y:S01]  /*7b80*/  FMUL.FTZ R72, R0, R82 ;  /* 0x0000005200487220 */ /* 0x000fe20000410000 */
[----:B------:R-:W-:Y:S02]  /*7b90*/  WARPGROUP.DEPBAR.LE gsb0, 0x0 ;  /* 0x00008000000079c5 */ /* 0x000fe40000010000 */
[----:B------:R-:W-:-:S03]  /*7ba0*/  WARPGROUP.ARRIVE ;  /* 0x00000000000079c5 */ /* 0x000fc60000000000 */
[----:B------:R-:W2:Y:S01]  /*7bb0*/  MUFU.TANH R45, R45 ;  /* 0x0000002d002d7308 */ /* 0x000ea20000002400 */
[----:B0-----:R-:W-:Y:S02]  /*7bc0*/  FMNMX.FTZ R46, R42, R37, !PT ;  /* 0x000000252a2e7209 */ /* 0x001fe40007810000 */
[----:B------:R-:W-:Y:S01]  /*7bd0*/  QGMMA.64x96x32.F32.E4M3.E4M3 R88, R140, gdesc[UR4], R88, gsb0 ;  /* 0x016000048c587df3 */ /* 0x000fe20008000858 */
[----:B------:R-:W-:Y:S01]  /*7be0*/  UIADD3 UR6, UR11, 0x6, URZ ;  /* 0x000000060b067890 */ /* 0x000fe2000fffe03f */
[----:B------:R-:W-:-:S03]  /*7bf0*/  UMOV UR7, 0x40000040 ;  /* 0x4000004000077882 */ /* 0x000fc60000000000 */
        /* <DEDUP_REMOVED lines=80> */
[----:B0-----:R-:W-:Y:S01]  /*8100*/  FMNMX.FTZ R37, R80, R37, !PT ;  /* 0x0000002550257209 */ /* 0x001fe20007810000 */
[----:B------:R-:W-:Y:S01]  /*8110*/  IMAD.U32 R80, RZ, RZ, UR38 ;  /* 0x00000026ff507e24 */ /* 0x000fe2000f8e00ff */
[----:B-1----:R-:W-:-:S03]  /*8120*/  FMNMX.FTZ R46, R81, R46, !PT ;  /* 0x0000002e512e7209 */ /* 0x002fc60007810000 */
[C---:B------:R-:W-:Y:S01]  /*8130*/  FFMA.FTZ R78, R37.reuse, R78, -8 ;  /* 0xc1000000254e7423 */ /* 0x040fe2000001004e */
[----:B------:R-:W-:Y:S02]  /*8140*/  IMAD.U32 R81, RZ, RZ, UR10 ;  /* 0x0000000aff517e24 */ /* 0x000fe4000f8e00ff */
[----:B------:R-:W-:Y:S01]  /*8150*/  FADD.FTZ R4, -R37, R4 ;  /* 0x0000000425047221 */ /* 0x000fe20000010100 */
        /* <DEDUP_REMOVED lines=22> */
[----:B------:R-:W-:-:S01]  /*82c0*/  FFMA.FTZ R7, R7, UR10, -R78 ;  /* 0x0000000a07077c23 */ /* 0x000fc2000801084e */
[----:B------:R-:W-:Y:S01]  /*82d0*/  FMUL.FTZ R5, R5, UR10 ;  /* 0x0000000a05057c20 */ /* 0x000fe20008410000 */
[----:B------:R-:W-:-:S01]  /*82e0*/  FFMA.FTZ R8, R8, UR10, -R75 ;  /* 0x0000000a08087c23 */ /* 0x000fc2000801084b */
[----:B------:R-:W-:Y:S01]  /*82f0*/  FFMA.FTZ R6, R6, UR10, -R78 ;  /* 0x0000000a06067c23 */ /* 0x000fe2000801084e */
[----:B------:R-:W-:-:S01]  /*8300*/  FFMA.FTZ R9, R9, UR10, -R75 ;  /* 0x0000000a09097c23 */ /* 0x000fc2000801084b */
[----:B------:R-:W-:Y:S01]  /*8310*/  MUFU.EX2 R4, R4 ;  /* 0x0000000400047308 */ /* 0x000fe20000000800 */
[----:B------:R-:W-:-:S01]  /*8320*/  FFMA.FTZ R10, R10, UR10, -R78 ;  /* 0x0000000a0a0a7c23 */ /* 0x000fc2000801084e */
[----:B------:R-:W-:Y:S01]  /*8330*/  FFMA.FTZ R12, R12, UR10, -R75 ;  /* 0x0000000a0c0c7c23 */ /* 0x000fe2000801084b */
[----:B------:R-:W-:-:S01]  /*8340*/  FFMA.FTZ R11, R11, UR10, -R78 ;  /* 0x0000000a0b0b7c23 */ /* 0x000fc2000801084e */
[----:B------:R-:W-:Y:S01]  /*8350*/  FFMA.FTZ R13, R13, UR10, -R75 ;  /* 0x0000000a0d0d7c23 */ /* 0x000fe2000801084b */
[----:B------:R-:W-:-:S01]  /*8360*/  FFMA.FTZ R14, R14, UR10, -R78 ;  /* 0x0000000a0e0e7c23 */ /* 0x000fc2000801084e */
[----:B------:R-:W-:Y:S01]  /*8370*/  FFMA.FTZ R20, R20, UR10, -R75 ;  /* 0x0000000a14147c23 */ /* 0x000fe2000801084b */
[----:B------:R-:W-:-:S01]  /*8380*/  FFMA.FTZ R15, R15, UR10, -R78 ;  /* 0x0000000a0f0f7c23 */ /* 0x000fc2000801084e */
[----:B------:R-:W0:Y:S01]  /*8390*/  MUFU.EX2 R7, R7 ;  /* 0x0000000700077308 */ /* 0x000e220000000800 */
[----:B------:R-:W-:-:S01]  /*83a0*/  FFMA.FTZ R21, R21, UR10, -R75 ;  /* 0x0000000a15157c23 */ /* 0x000fc2000801084b */
[----:B------:R-:W-:Y:S01]  /*83b0*/  FFMA.FTZ R24, R24, UR10, -R78 ;  /* 0x0000000a18187c23 */ /* 0x000fe2000801084e */
[----:B------:R-:W-:-:S01]  /*83c0*/  FFMA.FTZ R26, R26, UR10, -R75 ;  /* 0x0000000a1a1a7c23 */ /* 0x000fc2000801084b */
[----:B------:R-:W-:Y:S01]  /*83d0*/  FFMA.FTZ R25, R25, UR10, -R78 ;  /* 0x0000000a19197c23 */ /* 0x000fe2000801084e */
        /* <DEDUP_REMOVED lines=33> */
[--C-:B------:R-:W-:Y:S01]  /*85f0*/  FFMA.FTZ R73, R73, UR10, -R75.reuse ;  /* 0x0000000a49497c23 */ /* 0x100fe2000801084b */
[----:B------:R-:W-:-:S01]  /*8600*/  FFMA.FTZ R76, R76, UR10, -R75 ;  /* 0x0000000a4c4c7c23 */ /* 0x000fc2000801084b */
        /* <DEDUP_REMOVED lines=93> */
[----:B------:R-:W-:-:S05]  /*8be0*/  @!P1 LEA R2, R80, UR45, 0x3 ;  /* 0x0000002d50029c11 */ /* 0x000fca000f8e18ff */
[----:B------:R-:W-:Y:S01]  /*8bf0*/  @!P1 VIADD R2, R2, 0x19c40 ;  /* 0x00019c4002029836 */ /* 0x000fe20000000000 */
[----:B------:R-:W0:Y:S01]  /*8c00*/  MUFU.EX2 R62, R62 ;  /* 0x0000003e003e7308 */ /* 0x000e220000000800 */
[----:B--2---:R-:W-:-:S03]  /*8c10*/  FADD.FTZ R81, R59, R78 ;  /* 0x0000004e3b517221 */ /* 0x004fc60000010000 */
[----:B------:R-:W-:-:S04]  /*8c20*/  @!P1 PRMT R2, RZ, 0x654, R2 ;  /* 0x00000654ff029816 */ /* 0x000fc80000000002 */
[----:B------:R-:W2:Y:S01]  /*8c30*/  MUFU.EX2 R65, R65 ;  /* 0x0000004100417308 */ /* 0x000ea20000000800 */
[----:B-1----:R-:W-:-:S01]  /*8c40*/  FADD.FTZ R78, R64, R3 ;  /* 0x00000003404e7221 */ /* 0x002fc20000010000 */
[----:B------:R1:W-:Y:S06]  /*8c50*/  @!P1 SYNCS.ARRIVE.TRANS64.RED.A1T0 RZ, [R2+URZ], RZ ;  /* 0x000000ff02ff99a7 */ /* 0x0003ec000810043f */
        /* <DEDUP_REMOVED lines=28> */
.L_x_1608:
        /* <DEDUP_REMOVED lines=91> */
.L_x_1599:
[----:B------:R-:W-:Y:S06]  /*93d0*/  BAR.ARV 0x8, 0x200 ;  /* 0x0208000000007b1d */ /* 0x000fec0000002000 */
[----:B------:R-:W-:Y:S05]  /*93e0*/  @!P0 BRA `(.L_x_1610) ;  /* 0x0000000000048947 */ /* 0x000fea0003800000 */
[----:B------:R-:W-:Y:S01]  /*93f0*/  BPT.TRAP 0x1 ;  /* 0x000000040000795c */ /* 0x000fe20000300000 */
.L_x_1610:
[----:B------:R-:W-:Y:S01]  /*9400*/  ULEA UR11, UR38, UR45, 0x3 ;  /* 0x0000002d260b7291 */ /* 0x000fe2000f8e183f */
[----:B------:R-:W-:-:S05]  /*9410*/  IMAD.U32 R0, RZ, RZ, UR37 ;  /* 0x00000025ff007e24 */ /* 0x000fca000f8e00ff */
[----:B------:R-:W-:-:S04]  /*9420*/  SHF.L.U32 R0, R0, 0x1f, RZ ;  /* 0x0000001f00007819 */ /* 0x000fc800000006ff */
[----:B------:R0:W1:Y:S01]  /*9430*/  SYNCS.PHASECHK.TRANS64.TRYWAIT P1, [UR11+0x19c50], R0 ;  /* 0x019c5000ff0075a7 */ /* 0x000062000802014b */
[----:B------:R-:W-:Y:S05]  /*9440*/  @!P0 BRA `(.L_x_1611) ;  /* 0x0000000000048947 */ /* 0x000fea0003800000 */
[----:B------:R-:W-:Y:S01]  /*9450*/  BPT.TRAP 0x1 ;  /* 0x000000040000795c */ /* 0x000fe20000300000 */
.L_x_1611:
[----:B-1----:R-:W-:Y:S05]  /*9460*/  @P1 BRA `(.L_x_1612) ;  /* 0x0000000000081947 */ /* 0x002fea0003800000 */
[----:B------:R-:W1:Y:S02]  /*9470*/  SYNCS.PHASECHK.TRANS64.TRYWAIT P1, [UR11+0x19c50], R0 ;  /* 0x019c5000ff0075a7 */ /* 0x000e64000802014b */
[----:B-1----:R-:W-:Y:S05]  /*9480*/  @!P1 BRA `(.L_x_1613) ;  /* 0x0000006400509947 */ /* 0x002fea0003800000 */
.L_x_1612:
[----:B------:R-:W-:Y:S01]  /*9490*/  UIADD3 UR45, UR45, 0x3000, URZ ;  /* 0x000030002d2d7890 */ /* 0x000fe2000fffe03f */
[----:B------:R-:W-:Y:S01]  /*94a0*/  WARPGROUP.ARRIVE ;  /* 0x00000000000079c5 */ /* 0x000fe20000000000 */
[----:B------:R-:W-:Y:S01]  /*94b0*/  UMOV UR15, 0x40000040 ;  /* 0x40000040000f7882 */ /* 0x000fe20000000000 */
[----:B------:R-:W-:Y:S01]  /*94c0*/  ULDC.64 UR4, c[0x0][0x9a0] ;  /* 0x0002680000047ab9 */ /* 0x000fe20000000a00 */
[----:B------:R-:W-:Y:S01]  /*94d0*/  USHF.R.U32.HI UR45, URZ, 0x4, UR45 ;  /* 0x000000043f2d7899 */ /* 0x000fe2000801162d */
[----:B------:R-:W-:Y:S01]  /*94e0*/  IMAD.MOV.U32 R6, RZ, RZ, 0x3f800000 ;  /* 0x3f800000ff067424 */ /* 0x000fe200078e00ff */
        /* <DEDUP_REMOVED lines=22> */
[----:B-1----:R-:W-:-:S05]  /*9650*/  IMAD.U32 R5, RZ, RZ, UR5 ;  /* 0x00000005ff057e24 */ /* 0x002fca000f8e00ff */
        /* <DEDUP_REMOVED lines=10> */
[----:B0-----:R-:W0:Y:S01]  /*9700*/  SHFL.BFLY PT, R0, R3, 0x2, 0x1f ;  /* 0x0c401f0003007f89 */ /* 0x001e2200000e0000 */
[----:B------:R-:W-:-:S03]  /*9710*/  UIADD3 UR14, UR14, 0x6, URZ ;  /* 0x000000060e0e7890 */ /* 0x000fc6000fffe03f */
[----:B------:R-:W3:Y:S01]  /*9720*/  SHFL.BFLY PT, R7, R2, 0x2, 0x1f ;  /* 0x0c401f0002077f89 */ /* 0x000ee200000e0000 */
[----:B------:R-:W-:Y:S01]  /*9730*/  UMOV UR15, 0x40000040 ;  /* 0x40000040000f7882 */ /* 0x000fe20000000000 */
[----:B------:R-:W-:Y:S02]  /*9740*/  WARPGROUP.DEPBAR.LE gsb0, 0x0 ;  /* 0x00008000000079c5 */ /* 0x000fe40000010000 */
[----:B------:R-:W-:-:S06]  /*9750*/  WARPGROUP.ARRIVE ;  /* 0x00000000000079c5 */ /* 0x000fcc0000000000 */
[----:B------:R-:W-:Y:S01]  /*9760*/  QGMMA.64x96x32.F32.E4M3.E4M3 R88, R140, gdesc[UR4], R88, gsb0 ;  /* 0x016000048c587df3 */ /* 0x000fe20008000858 */
[----:B0-----:R-:W-:-:S01]  /*9770*/  FADD.FTZ R0, R0, R3 ;  /* 0x0000000300007221 */ /* 0x001fc20000010000 */
[----:B---3--:R-:W-:-:S04]  /*9780*/  FADD.FTZ R7, R7, R2 ;  /* 0x0000000207077221 */ /* 0x008fc80000010000 */
[----:B-1----:R-:W0:Y:S04]  /*9790*/  SHFL.BFLY PT, R5, R0, 0x1, 0x1f ;  /* 0x0c201f0000057f89 */ /* 0x002e2800000e0000 */
        /* <DEDUP_REMOVED lines=33> */
.L_x_1614:
        /* <DEDUP_REMOVED lines=58> */
.L_x_1581:
        /* <DEDUP_REMOVED lines=11> */
[----:B------:R-:W1:Y:S01]  /*9e00*/  S2R R38, SR_SWINHI ;  /* 0x0000000000267919 */ /* 0x000e620000002f00 */
        /* <DEDUP_REMOVED lines=13> */
[----:B------:R-:W-:Y:S01]  /*9ee0*/  F2FP.BF16.F32.PACK_AB R14, R119, R14 ;  /* 0x0000000e770e723e */ /* 0x000fe200000010ff */
[----:B0-----:R-:W-:Y:S01]  /*9ef0*/  IMAD.SHL.U32 R4, R36, 0x4, RZ ;  /* 0x0000000424047824 */ /* 0x001fe200078e00ff */
[----:B------:R-:W-:Y:S02]  /*9f00*/  F2FP.BF16.F32.PACK_AB R11, R126, R11 ;  /* 0x0000000b7e0b723e */ /* 0x000fe400000010ff */
[----:B------:R-:W-:Y:S02]  /*9f10*/  F2FP.BF16.F32.PACK_AB R10, R127, R10 ;  /* 0x0000000a7f0a723e */ /* 0x000fe400000010ff */
[----:B------:R-:W-:-:S02]  /*9f20*/  F2FP.BF16.F32.PACK_AB R25, R110, R25 ;  /* 0x000000196e19723e */ /* 0x000fc400000010ff */
[----:B------:R-:W-:Y:S02]  /*9f30*/  F2FP.BF16.F32.PACK_AB R24, R111, R24 ;  /* 0x000000186f18723e */ /* 0x000fe400000010ff */
[----:B------:R-:W-:Y:S02]  /*9f40*/  F2FP.BF16.F32.PACK_AB R9, R132, R9 ;  /* 0x000000098409723e */ /* 0x000fe400000010ff */
[----:B------:R-:W-:Y:S01]  /*9f50*/  F2FP.BF16.F32.PACK_AB R8, R133, R8 ;  /* 0x000000088508723e */ /* 0x000fe200000010ff */
[----:B------:R-:W-:Y:S01]  /*9f60*/  USHF.R.S32.HI UR12, URZ, 0x1f, UR43 ;  /* 0x0000001f3f0c7899 */ /* 0x000fe2000801142b */
[----:B------:R-:W-:Y:S01]  /*9f70*/  LOP3.LUT R4, R4, 0xc, RZ, 0xc0, !PT ;  /* 0x0000000c04047812 */ /* 0x000fe200078ec0ff */
[----:B------:R-:W-:Y:S01]  /*9f80*/  ULDC.64 UR8, c[0x0][0xb90] ;  /* 0x0002e40000087ab9 */ /* 0x000fe20000000a00 */
[----:B------:R-:W-:Y:S02]  /*9f90*/  F2FP.BF16.F32.PACK_AB R7, R134, R7 ;  /* 0x000000078607723e */ /* 0x000fe400000010ff */
[----:B------:R-:W-:-:S02]  /*9fa0*/  F2FP.BF16.F32.PACK_AB R6, R135, R6 ;  /* 0x000000068706723e */ /* 0x000fc400000010ff */
[----:B------:R-:W-:Y:S02]  /*9fb0*/  F2FP.BF16.F32.PACK_AB R31, R100, R31 ;  /* 0x0000001f641f723e */ /* 0x000fe400000010ff */
[----:B------:R-:W-:Y:S01]  /*9fc0*/  F2FP.BF16.F32.PACK_AB R30, R101, R30 ;  /* 0x0000001e651e723e */ /* 0x000fe200000010ff */
[----:B------:R-:W-:Y:S01]  /*9fd0*/  USHF.R.S32.HI UR13, URZ, 0x1f, UR42 ;  /* 0x0000001f3f0d7899 */ /* 0x000fe2000801142a */
[----:B------:R-:W-:Y:S01]  /*9fe0*/  BAR.SYNC.DEFER_BLOCKING 0x1, 0x180 ;  /* 0x0046000000007b1d */ /* 0x000fe20000010000 */
[----:B------:R-:W-:-:S05]  /*9ff0*/  IADD3 R4, P0, R4, UR6, RZ ;  /* 0x0000000604047c10 */ /* 0x000fca000ff1e0ff */
[----:B------:R-:W-:Y:S01]  /*a000*/  IMAD.X R5, RZ, RZ, UR7, P0 ;  /* 0x00000007ff057e24 */ /* 0x000fe200080e06ff */
[----:B------:R-:W-:-:S04]  /*a010*/  ULDC.64 UR10, c[0x0][0xb98] ;  /* 0x0002e600000a7ab9 */ /* 0x000fc80000000a00 */
[----:B------:R0:W2:Y:S01]  /*a020*/  LDG.E.CONSTANT R4, desc[UR48][R4.64] ;  /* 0x0000003004047981 */ /* 0x0000a2000c1e9900 */
[----:B------:R-:W-:Y:S02]  /*a030*/  UIMAD UR5, UR12, UR8, URZ ;  /* 0x000000080c0572a4 */ /* 0x000fe4000f8e023f */
[----:B------:R-:W-:Y:S02]  /*a040*/  UIMAD.WIDE.U32 UR6, UR43, UR8, URZ ;  /* 0x000000082b0672a5 */ /* 0x000fe4000f8e003f */
[----:B------:R-:W-:Y:S02]  /*a050*/  UIMAD UR5, UR43, UR9, UR5 ;  /* 0x000000092b0572a4 */ /* 0x000fe4000f8e0205 */
[----:B------:R-:W-:Y:S02]  /*a060*/  UIMAD UR8, UR13, UR10, URZ ;  /* 0x0000000a0d0872a4 */ /* 0x000fe4000f8e023f */
[----:B------:R-:W-:Y:S01]  /*a070*/  UIADD3 UR7, UR7, UR5, URZ ;  /* 0x0000000507077290 */ /* 0x000fe2000fffe03f */
[----:B0-----:R-:W-:Y:S01]  /*a080*/  LOP3.LUT P0, R5, R36, 0x3, RZ, 0xc0, !PT ;  /* 0x0000000324057812 */ /* 0x001fe2000780c0ff */
[----:B------:R-:W-:Y:S01]  /*a090*/  UIMAD UR8, UR42, UR11, UR8 ;  /* 0x0000000b2a0872a4 */ /* 0x000fe2000f8e0208 */
[----:B------:R-:W-:-:S02]  /*a0a0*/  MOV R36, R3 ;  /* 0x0000000300247202 */ /* 0x000fc40000000f00 */
[----:B-1----:R-:W-:Y:S01]  /*a0b0*/  MOV R37, R38 ;  /* 0x0000002600257202 */ /* 0x002fe20000000f00 */
[----:B------:R-:W-:Y:S01]  /*a0c0*/  UIMAD.WIDE.U32 UR6, UR42, UR10, UR6 ;  /* 0x0000000a2a0672a5 */ /* 0x000fe2000f8e0006 */
[----:B------:R-:W0:Y:S01]  /*a0d0*/  LDC R38, c[0x0][0xbe8] ;  /* 0x0002fa00ff267b82 */ /* 0x000e220000000800 */
[----:B------:R-:W-:Y:S01]  /*a0e0*/  ISETP.EQ.OR P0, PT, R5, 0x3, !P0 ;  /* 0x000000030500780c */ /* 0x000fe20004702670 */
[----:B------:R-:W-:Y:S01]  /*a0f0*/  ULDC UR5, c[0x0][0xa88] ;  /* 0x0002a20000057ab9 */ /* 0x000fe20000000800 */
[----:B------:R-:W-:Y:S01]  /*a100*/  IMAD.WIDE R32, R156, 0x2, R36 ;  /* 0x000000029c207825 */ /* 0x000fe200078e0224 */
[----:B------:R-:W-:Y:S01]  /*a110*/  ULDC.64 UR10, c[0x0][0xaf0] ;  /* 0x0002bc00000a7ab9 */ /* 0x000fe20000000a00 */
[----:B------:R-:W-:Y:S02]  /*a120*/  SEL R59, R29, R28, P0 ;  /* 0x0000001c1d3b7207 */ /* 0x000fe40000000000 */
[----:B------:R-:W-:Y:S02]  /*a130*/  SEL R61, R28, R29, P0 ;  /* 0x0000001d1c3d7207 */ /* 0x000fe40000000000 */
[----:B------:R-:W-:-:S02]  /*a140*/  IADD3 R29, P2, R32, 0x6000, RZ ;  /* 0x00006000201d7810 */ /* 0x000fc40007f5e0ff */
[----:B------:R-:W-:Y:S02]  /*a150*/  SEL R41, R35, R34, P0 ;  /* 0x0000002223297207 */ /* 0x000fe40000000000 */
[----:B------:R-:W-:Y:S02]  /*a160*/  SEL R43, R34, R35, P0 ;  /* 0x00000023222b7207 */ /* 0x000fe40000000000 */
[----:B------:R-:W-:Y:S02]  /*a170*/  SEL R47, R27, R26, P0 ;  /* 0x0000001a1b2f7207 */ /* 0x000fe40000000000 */
[----:B------:R-:W-:Y:S01]  /*a180*/  SEL R34, R26, R27, P0 ;  /* 0x0000001b1a227207 */ /* 0x000fe20000000000 */
[----:B------:R-:W-:Y:S01]  /*a190*/  IMAD.X R27, RZ, RZ, R33, P2 ;  /* 0x000000ffff1b7224 */ /* 0x000fe200010e0621 */
[----:B------:R-:W-:Y:S02]  /*a1a0*/  SEL R49, R21, R20, P0 ;  /* 0x0000001415317207 */ /* 0x000fe40000000000 */
[----:B------:R-:W-:-:S02]  /*a1b0*/  SEL R35, R20, R21, P0 ;  /* 0x0000001514237207 */ /* 0x000fc40000000000 */
[----:B------:R-:W-:Y:S02]  /*a1c0*/  SEL R51, R13, R12, P0 ;  /* 0x0000000c0d337207 */ /* 0x000fe40000000000 */
[----:B0-----:R-:W-:Y:S02]  /*a1d0*/  ISETP.NE.AND P2, PT, R38, 0x1, PT ;  /* 0x000000012600780c */ /* 0x001fe40003f45270 */
[----:B------:R-:W-:Y:S02]  /*a1e0*/  SEL R39, R12, R13, P0 ;  /* 0x0000000d0c277207 */ /* 0x000fe40000000000 */
[C---:B------:R-:W-:Y:S02]  /*a1f0*/  IADD3 R21, P3, R32.reuse, 0x3020, RZ ;  /* 0x0000302020157810 */ /* 0x040fe40007f7e0ff */
[----:B------:R-:W-:Y:S02]  /*a200*/  IADD3 R13, P1, R32, 0x6020, RZ ;  /* 0x00006020200d7810 */ /* 0x000fe40007f3e0ff */
[----:B------:R-:W-:-:S02]  /*a210*/  SEL R67, R15, R14, P0 ;  /* 0x0000000e0f437207 */ /* 0x000fc40000000000 */
[----:B------:R-:W-:Y:S02]  /*a220*/  SEL R69, R14, R15, P0 ;  /* 0x0000000f0e457207 */ /* 0x000fe40000000000 */
[----:B------:R-:W-:Y:S01]  /*a230*/  SEL R71, R11, R10, P0 ;  /* 0x0000000a0b477207 */ /* 0x000fe20000000000 */
[----:B------:R-:W0:Y:S01]  /*a240*/  @P2 LDC R40, c[0x0][0xbec] ;  /* 0x0002fb00ff282b82 */ /* 0x000e220000000800 */
[----:B------:R-:W-:Y:S01]  /*a250*/  SEL R73, R10, R11, P0 ;  /* 0x0000000b0a497207 */ /* 0x000fe20000000000 */
[--C-:B------:R-:W-:Y:S01]  /*a260*/  IMAD.X R11, RZ, RZ, R33.reuse, P3 ;  /* 0x000000ffff0b7224 */ /* 0x100fe200018e0621 */
[----:B------:R-:W-:Y:S02]  /*a270*/  SEL R63, R25, R24, P0 ;  /* 0x00000018193f7207 */ /* 0x000fe40000000000 */
[----:B------:R-:W-:Y:S01]  /*a280*/  SEL R65, R24, R25, P0 ;  /* 0x0000001918417207 */ /* 0x000fe20000000000 */
[----:B------:R-:W-:Y:S01]  /*a290*/  IMAD.X R25, RZ, RZ, R33, P1 ;  /* 0x000000ffff197224 */ /* 0x000fe200008e0621 */
[----:B------:R-:W-:Y:S01]  /*a2a0*/  IADD3 R15, P4, R32, 0x3000, RZ ;  /* 0x00003000200f7810 */ /* 0x000fe20007f9e0ff */
[----:B------:R-:W1:Y:S01]  /*a2b0*/  @P2 LDC R42, c[0x0][0xbf0] ;  /* 0x0002fc00ff2a2b82 */ /* 0x000e620000000800 */
[----:B------:R-:W-:-:S02]  /*a2c0*/  LOP3.LUT R10, R21, 0x180, RZ, 0xc0, !PT ;  /* 0x00000180150a7812 */ /* 0x000fc400078ec0ff */
[----:B------:R-:W-:Y:S02]  /*a2d0*/  LOP3.LUT R24, R13, 0x180, RZ, 0xc0, !PT ;  /* 0x000001800d187812 */ /* 0x000fe400078ec0ff */
[----:B------:R-:W-:Y:S02]  /*a2e0*/  SEL R53, R9, R8, P0 ;  /* 0x0000000809357207 */ /* 0x000fe40000000000 */
[----:B------:R-:W-:Y:S01]  /*a2f0*/  SEL R55, R8, R9, P0 ;  /* 0x0000000908377207 */ /* 0x000fe20000000000 */
[----:B------:R-:W-:Y:S01]  /*a300*/  IMAD R9, R152, 0x20, R18 ;  /* 0x0000002098097824 */ /* 0x000fe200078e0212 */
[----:B------:R-:W-:Y:S02]  /*a310*/  LOP3.LUT R8, R15, 0x180, RZ, 0xc0, !PT ;  /* 0x000001800f087812 */ /* 0x000fe400078ec0ff */
[----:B------:R-:W-:Y:S01]  /*a320*/  SHF.R.U64 R10, R10, 0x3, RZ ;  /* 0x000000030a0a7819 */ /* 0x000fe200000012ff */
[----:B------:R-:W-:Y:S01]  /*a330*/  IMAD.WIDE R36, R9, 0x2, R36 ;  /* 0x0000000209247825 */ /* 0x000fe200078e0224 */
[----:B------:R-:W-:-:S02]  /*a340*/  SHF.R.U64 R24, R24, 0x3, RZ ;  /* 0x0000000318187819 */ /* 0x000fc400000012ff */
[----:B------:R-:W-:Y:S01]  /*a350*/  LOP3.LUT R12, R29, 0x180, RZ, 0xc0, !PT ;  /* 0x000001801d0c7812 */ /* 0x000fe200078ec0ff */
[----:B------:R-:W-:Y:S01]  /*a360*/  IMAD.X R9, RZ, RZ, R33, P4 ;  /* 0x000000ffff097224 */ /* 0x000fe200020e0621 */
[----:B------:R-:W-:Y:S02]  /*a370*/  SHF.R.U64 R8, R8, 0x3, RZ ;  /* 0x0000000308087819 */ /* 0x000fe400000012ff */
[----:B------:R-:W-:Y:S02]  /*a380*/  LOP3.LUT R10, R10, R21, RZ, 0x3c, !PT ;  /* 0x000000150a0a7212 */ /* 0x000fe400078e3cff */
[----:B------:R-:W-:Y:S02]  /*a390*/  LOP3.LUT R24, R24, R13, RZ, 0x3c, !PT ;  /* 0x0000000d18187212 */ /* 0x000fe400078e3cff */
[----:B------:R-:W-:Y:S02]  /*a3a0*/  IADD3 R13, P5, R32, 0x20, RZ ;  /* 0x00000020200d7810 */ /* 0x000fe40007fbe0ff */
[----:B------:R-:W-:-:S02]  /*a3b0*/  SEL R75, R7, R6, P0 ;  /* 0x00000006074b7207 */ /* 0x000fc40000000000 */
[----:B------:R-:W-:Y:S02]  /*a3c0*/  SEL R77, R6, R7, P0 ;  /* 0x00000007064d7207 */ /* 0x000fe40000000000 */
[----:B------:R-:W-:Y:S02]  /*a3d0*/  LOP3.LUT R7, R32, 0x180, RZ, 0xc0, !PT ;  /* 0x0000018020077812 */ /* 0x000fe400078ec0ff */
[----:B------:R-:W-:Y:S02]  /*a3e0*/  SHF.R.U64 R12, R12, 0x3, RZ ;  /* 0x000000030c0c7819 */ /* 0x000fe400000012ff */
[----:B------:R-:W-:Y:S02]  /*a3f0*/  LOP3.LUT R8, R8, R15, RZ, 0x3c, !PT ;  /* 0x0000000f08087212 */ /* 0x000fe400078e3cff */
[----:B------:R-:W-:Y:S01]  /*a400*/  MOV R68, R10 ;  /* 0x0000000a00447202 */ /* 0x000fe20000000f00 */
[----:B------:R-:W-:Y:S01]  /*a410*/  VIADD R11, R17, UR39 ;  /* 0x00000027110b7c36 */ /* 0x000fe20008000000 */
[----:B------:R-:W-:-:S02]  /*a420*/  SEL R45, R31, R30, P0 ;  /* 0x0000001e1f2d7207 */ /* 0x000fc40000000000 */
[----:B------:R-:W-:Y:S02]  /*a430*/  SEL R5, R30, R31, P0 ;  /* 0x0000001f1e057207 */ /* 0x000fe40000000000 */
[----:B------:R-:W-:Y:S02]  /*a440*/  LOP3.LUT R6, R13, 0x180, RZ, 0xc0, !PT ;  /* 0x000001800d067812 */ /* 0x000fe400078ec0ff */
[----:B------:R-:W-:Y:S02]  /*a450*/  IADD3 R31, P1, R36, 0x1800, RZ ;  /* 0x00001800241f7810 */ /* 0x000fe40007f3e0ff */
[----:B------:R-:W-:Y:S02]  /*a460*/  SEL R57, R94, R95, P0 ;  /* 0x0000005f5e397207 */ /* 0x000fe40000000000 */
[----:B------:R-:W-:Y:S02]  /*a470*/  SHF.R.U64 R7, R7, 0x3, RZ ;  /* 0x0000000307077819 */ /* 0x000fe400000012ff */
[----:B------:R-:W-:-:S02]  /*a480*/  LOP3.LUT R26, R12, R29, RZ, 0x3c, !PT ;  /* 0x0000001d0c1a7212 */ /* 0x000fc400078e3cff */
[----:B------:R-:W-:Y:S01]  /*a490*/  MOV R58, R8 ;  /* 0x00000008003a7202 */ /* 0x000fe20000000f00 */
[----:B0-----:R-:W-:Y:S01]  /*a4a0*/  @P2 IMAD.HI.U32 R9, R11, R40, RZ ;  /* 0x000000280b092227 */ /* 0x001fe200078e00ff */
[----:B------:R-:W-:Y:S02]  /*a4b0*/  SEL R95, R95, R94, P0 ;  /* 0x0000005e5f5f7207 */ /* 0x000fe40000000000 */
[----:B------:R-:W-:Y:S01]  /*a4c0*/  SHF.R.U64 R6, R6, 0x3, RZ ;  /* 0x0000000306067819 */ /* 0x000fe200000012ff */
[----:B------:R-:W-:Y:S01]  /*a4d0*/  IMAD.MOV.U32 R8, RZ, RZ, R11 ;  /* 0x000000ffff087224 */ /* 0x000fe200078e000b */
[----:B------:R-:W-:Y:S02]  /*a4e0*/  LOP3.LUT R30, R31, 0x180, RZ, 0xc0, !PT ;  /* 0x000001801f1e7812 */ /* 0x000fe400078ec0ff */
[----:B------:R-:W-:Y:S01]  /*a4f0*/  LOP3.LUT R32, R7, R32, RZ, 0x3c, !PT ;  /* 0x0000002007207212 */ /* 0x000fe200078e3cff */
[----:B------:R-:W-:Y:S01]  /*a500*/  IMAD.X R7, RZ, RZ, R33, P5 ;  /* 0x000000ffff077224 */ /* 0x000fe200028e0621 */
[----:B------:R-:W-:-:S02]  /*a510*/  MOV R66, R26 ;  /* 0x0000001a00427202 */ /* 0x000fc40000000f00 */
[----:B------:R-:W-:Y:S02]  /*a520*/  LOP3.LUT R6, R6, R13, RZ, 0x3c, !PT ;  /* 0x0000000d06067212 */ /* 0x000fe400078e3cff */
[----:B------:R-:W-:Y:S02]  /*a530*/  SHF.R.U64 R30, R30, 0x3, RZ ;  /* 0x000000031e1e7819 */ /* 0x000fe400000012ff */
[----:B-1----:R-:W-:Y:S02]  /*a540*/  @P2 SHF.R.U32.HI R8, RZ, R42, R9 ;  /* 0x0000002aff082219 */ /* 0x002fe40000011609 */
[----:B------:R-:W-:Y:S01]  /*a550*/  LOP3.LUT R30, R30, R31, RZ, 0x3c, !PT ;  /* 0x0000001f1e1e7212 */ /* 0x000fe200078e3cff */
[----:B------:R-:W-:Y:S01]  /*a560*/  IMAD.X R31, RZ, RZ, R37, P1 ;  /* 0x000000ffff1f7224 */ /* 0x000fe200008e0625 */
[----:B------:R-:W-:Y:S01]  /*a570*/  MOV R64, R24 ;  /* 0x0000001800407202 */ /* 0x000fe20000000f00 */
[----:B------:R-:W-:Y:S01]  /*a580*/  IMAD.U32 R24, RZ, RZ, UR8 ;  /* 0x00000008ff187e24 */ /* 0x000fe2000f8e00ff */
[----:B------:R-:W-:Y:S01]  /*a590*/  MOV R70, R6 ;  /* 0x0000000600467202 */ /* 0x000fe20000000f00 */
[--C-:B------:R-:W-:Y:S01]  /*a5a0*/  IMAD.MOV R7, RZ, RZ, -R8.reuse ;  /* 0x000000ffff077224 */ /* 0x100fe200078e0a08 */
[----:B------:R-:W-:Y:S01]  /*a5b0*/  SHF.R.S32.HI R9, RZ, 0x1f, R8 ;  /* 0x0000001fff097819 */ /* 0x000fe20000011408 */
[----:B------:R-:W-:Y:S01]  /*a5c0*/  ULDC.64 UR8, c[0x0][0xae8] ;  /* 0x0002ba0000087ab9 */ /* 0x000fe20000000a00 */
[----:B------:R-:W-:Y:S01]  /*a5d0*/  IADD3 R8, P1, R8, UR6, RZ ;  /* 0x0000000608087c10 */ /* 0x000fe2000ff3e0ff */
[----:B------:R-:W-:Y:S01]  /*a5e0*/  IMAD R7, R38, R7, R11 ;  /* 0x0000000726077224 */ /* 0x000fe200078e020b */
[----:B------:R-:W-:-:S02]  /*a5f0*/  IADD3 R21, P4, R36, 0x4800, RZ ;  /* 0x0000480024157810 */ /* 0x000fc40007f9e0ff */
[----:B------:R-:W-:Y:S01]  /*a600*/  IADD3.X R9, R9, UR7, R24, P1, !PT ;  /* 0x0000000709097c10 */ /* 0x000fe20008ffe418 */
[----:B------:R-:W-:Y:S01]  /*a610*/  ULDC.64 UR6, c[0x0][0xb88] ;  /* 0x0002e20000067ab9 */ /* 0x000fe20000000a00 */
[----:B------:R-:W-:Y:S02]  /*a620*/  SHF.R.S32.HI R11, RZ, 0x1f, R7 ;  /* 0x0000001fff0b7819 */ /* 0x000fe40000011407 */
[----:B------:R-:W-:Y:S01]  /*a630*/  IADD3 R29, P3, R36, 0x3000, RZ ;  /* 0x00003000241d7810 */ /* 0x000fe20007f7e0ff */
[----:B------:R-:W-:Y:S01]  /*a640*/  IMAD.WIDE.U32 R8, R7, UR6, R8 ;  /* 0x0000000607087c25 */ /* 0x000fe2000f8e0008 */
[----:B------:R-:W-:Y:S02]  /*a650*/  LOP3.LUT R20, R21, 0x180, RZ, 0xc0, !PT ;  /* 0x0000018015147812 */ /* 0x000fe400078ec0ff */
[----:B------:R-:W-:Y:S02]  /*a660*/  LOP3.LUT R28, R29, 0x180, RZ, 0xc0, !PT ;  /* 0x000001801d1c7812 */ /* 0x000fe400078ec0ff */
[----:B------:R-:W-:-:S02]  /*a670*/  SHF.R.U64 R20, R20, 0x3, RZ ;  /* 0x0000000314147819 */ /* 0x000fc400000012ff */
[----:B------:R-:W-:Y:S02]  /*a680*/  SHF.R.U64 R28, R28, 0x3, RZ ;  /* 0x000000031c1c7819 */ /* 0x000fe400000012ff */
[----:B------:R-:W-:Y:S01]  /*a690*/  LOP3.LUT R20, R20, R21, RZ, 0x3c, !PT ;  /* 0x0000001514147212 */ /* 0x000fe200078e3cff */
[--C-:B------:R-:W-:Y:S01]  /*a6a0*/  IMAD.X R21, RZ, RZ, R37.reuse, P4 ;  /* 0x000000ffff157224 */ /* 0x100fe200020e0625 */
[----:B------:R-:W-:Y:S02]  /*a6b0*/  LOP3.LUT P1, RZ, R153, 0x3, RZ, 0xc0, !PT ;  /* 0x0000000399ff7812 */ /* 0x000fe4000782c0ff */
[----:B------:R-:W-:Y:S01]  /*a6c0*/  LOP3.LUT R28, R28, R29, RZ, 0x3c, !PT ;  /* 0x0000001d1c1c7212 */ /* 0x000fe200078e3cff */
[----:B------:R-:W-:Y:S01]  /*a6d0*/  IMAD.X R29, RZ, RZ, R37, P3 ;  /* 0x000000ffff1d7224 */ /* 0x000fe200018e0625 */
[----:B------:R-:W-:Y:S02]  /*a6e0*/  MOV R33, R32 ;  /* 0x0000002000217202 */ /* 0x000fe40000000f00 */
        /* <DEDUP_REMOVED lines=23> */
[----:B------:R-:W-:Y:S04]  /*a860*/  SHFL.IDX PT, R27, R63, R4, 0x1c1f ;  /* 0x001c1f043f1b7589 */ /* 0x000fe800000e0000 */
[----:B------:R-:W-:Y:S04]  /*a870*/  SHFL.IDX PT, R34, R34, R10, 0x1c1f ;  /* 0x001c1f0a22227589 */ /* 0x000fe800000e0000 */
[----:B------:R-:W-:Y:S04]  /*a880*/  SHFL.IDX PT, R48, R61, R10, 0x1c1f ;  /* 0x001c1f0a3d307589 */ /* 0x000fe800000e0000 */
[----:B------:R-:W0:Y:S04]  /*a890*/  SHFL.IDX PT, R50, R65, R10, 0x1c1f ;  /* 0x001c1f0a41327589 */ /* 0x000e2800000e0000 */
[----:B------:R-:W-:Y:S04]  /*a8a0*/  SHFL.IDX PT, R49, R49, R4, 0x1c1f ;  /* 0x001c1f0431317589 */ /* 0x000fe800000e0000 */
[----:B------:R-:W1:Y:S04]  /*a8b0*/  SHFL.IDX PT, R40, R35, R10, 0x1c1f ;  /* 0x001c1f0a23287589 */ /* 0x000e6800000e0000 */
[----:B------:R-:W-:Y:S04]  /*a8c0*/  SHFL.IDX PT, R51, R51, R4, 0x1c1f ;  /* 0x001c1f0433337589 */ /* 0x000fe800000e0000 */
[----:B------:R-:W-:Y:S04]  /*a8d0*/  SHFL.IDX PT, R67, R67, R4, 0x1c1f ;  /* 0x001c1f0443437589 */ /* 0x000fe800000e0000 */
[----:B------:R2:W3:Y:S04]  /*a8e0*/  SHFL.IDX PT, R42, R39, R10, 0x1c1f ;  /* 0x001c1f0a272a7589 */ /* 0x0004e800000e0000 */
[----:B------:R-:W4:Y:S01]  /*a8f0*/  SHFL.IDX PT, R52, R69, R10, 0x1c1f ;  /* 0x001c1f0a45347589 */ /* 0x000f2200000e0000 */
[----:B0-----:R-:W-:-:S02]  /*a900*/  SEL R25, R27, R50, P0 ;  /* 0x000000321b197207 */ /* 0x001fc40000000000 */
[----:B------:R-:W-:Y:S01]  /*a910*/  SEL R27, R50, R27, P0 ;  /* 0x0000001b321b7207 */ /* 0x000fe20000000000 */
[----:B------:R-:W-:Y:S01]  /*a920*/  SHFL.IDX PT, R53, R53, R4, 0x1c1f ;  /* 0x001c1f0435357589 */ /* 0x000fe200000e0000 */
[----:B--2---:R-:W-:-:S03]  /*a930*/  IMAD R39, R38, UR5, RZ ;  /* 0x0000000526277c24 */ /* 0x004fc6000f8e02ff */
[----:B------:R-:W-:Y:S01]  /*a940*/  SHFL.IDX PT, R71, R71, R4, 0x1c1f ;  /* 0x001c1f0447477589 */ /* 0x000fe200000e0000 */
[----:B-1----:R-:W-:-:S03]  /*a950*/  SEL R32, R49, R40, P0 ;  /* 0x0000002831207207 */ /* 0x002fc60000000000 */
[----:B------:R-:W0:Y:S04]  /*a960*/  SHFL.IDX PT, R46, R55, R10, 0x1c1f ;  /* 0x001c1f0a372e7589 */ /* 0x000e2800000e0000 */
[----:B------:R-:W1:Y:S04]  /*a970*/  SHFL.IDX PT, R54, R73, R10, 0x1c1f ;  /* 0x001c1f0a49367589 */ /* 0x000e6800000e0000 */
[----:B------:R2:W-:Y:S04]  /*a980*/  SHFL.IDX PT, R75, R75, R4, 0x1c1f ;  /* 0x001c1f044b4b7589 */ /* 0x0005e800000e0000 */
[----:B------:R3:W1:Y:S01]  /*a990*/  SHFL.IDX PT, R56, R77, R10, 0x1c1f ;  /* 0x001c1f0a4d387589 */ /* 0x00066200000e0000 */
[----:B--2---:R-:W-:-:S04]  /*a9a0*/  IMAD R4, R11, UR6, RZ ;  /* 0x000000060b047c24 */ /* 0x004fc8000f8e02ff */
[----:B------:R-:W-:Y:S01]  /*a9b0*/  IMAD R11, R7, UR7, R4 ;  /* 0x00000007070b7c24 */ /* 0x000fe2000f8e0204 */
[----:B------:R-:W-:Y:S01]  /*a9c0*/  SEL R7, R26, R57, P0 ;  /* 0x000000391a077207 */ /* 0x000fe20000000000 */
[----:B------:R-:W-:Y:S01]  /*a9d0*/  VIADD R26, R155, UR39 ;  /* 0x000000279b1a7c36 */ /* 0x000fe20008000000 */
[----:B------:R-:W-:Y:S01]  /*a9e0*/  ULDC.64 UR6, c[0x0][0xb50] ;  /* 0x0002d40000067ab9 */ /* 0x000fe20000000a00 */
[----:B------:R-:W-:Y:S01]  /*a9f0*/  IMAD.IADD R9, R9, 0x1, R11 ;  /* 0x0000000109097824 */ /* 0x000fe200078e020b */
[----:B------:R-:W-:Y:S01]  /*aa00*/  LEA R35, P4, R8, UR6, 0x2 ;  /* 0x0000000608237c11 */ /* 0x000fe2000f8810ff */
[----:B---3--:R-:W-:Y:S01]  /*aa10*/  VIADD R10, R26, 0x8 ;  /* 0x000000081a0a7836 */ /* 0x008fe20000000000 */
[----:B------:R-:W-:Y:S02]  /*aa20*/  SEL R4, R41, R6, P0 ;  /* 0x0000000629047207 */ /* 0x000fe40000000000 */
[----:B------:R-:W-:Y:S01]  /*aa30*/  SEL R6, R6, R41, P0 ;  /* 0x0000002906067207 */ /* 0x000fe20000000000 */
[----:B------:R-:W-:Y:S01]  /*aa40*/  SHFL.IDX PT, R60, R35, RZ, 0x1c1f ;  /* 0x001c1fff233c7589 */ /* 0x000fe200000e0000 */
[----:B------:R-:W-:-:S02]  /*aa50*/  ISETP.GE.OR P3, PT, R26, R39, P1 ;  /* 0x000000271a00720c */ /* 0x000fc40000f66670 */
[----:B------:R-:W-:Y:S01]  /*aa60*/  LEA.HI.X R41, R8, UR7, R9, 0x2, P4 ;  /* 0x0000000708297c11 */ /* 0x000fe2000a0f1409 */
[----:B------:R4:W-:Y:S01]  /*aa70*/  STSM.16.M88.4 [R33], R4 ;  /* 0x0000000421007844 */ /* 0x0009e20000000200 */
[----:B------:R-:W-:Y:S02]  /*aa80*/  ISETP.GE.OR P1, PT, R10, R39, P1 ;  /* 0x000000270a00720c */ /* 0x000fe40000f26670 */
[----:B------:R-:W-:Y:S01]  /*aa90*/  SEL R8, R45, R24, P0 ;  /* 0x000000182d087207 */ /* 0x000fe20000000000 */
[----:B------:R2:W-:Y:S01]  /*aaa0*/  SHFL.IDX PT, R62, R35, 0x1, 0x1c1f ;  /* 0x003c1f00233e7f89 */ /* 0x0005e200000e0000 */
[----:B------:R-:W-:Y:S02]  /*aab0*/  SEL R10, R24, R45, P0 ;  /* 0x0000002d180a7207 */ /* 0x000fe40000000000 */
[----:B------:R-:W-:Y:S01]  /*aac0*/  SEL R24, R47, R34, P0 ;  /* 0x000000222f187207 */ /* 0x000fe20000000000 */
[----:B------:R-:W3:Y:S01]  /*aad0*/  SHFL.IDX PT, R61, R41, RZ, 0x1c1f ;  /* 0x001c1fff293d7589 */ /* 0x000ee200000e0000 */
[----:B------:R-:W-:-:S02]  /*aae0*/  SEL R26, R34, R47, P0 ;  /* 0x0000002f221a7207 */ /* 0x000fc40000000000 */
[----:B------:R-:W-:Y:S01]  /*aaf0*/  SEL R9, R59, R48, P0 ;  /* 0x000000303b097207 */ /* 0x000fe20000000000 */
[----:B------:R1:W3:Y:S01]  /*ab00*/  SHFL.IDX PT, R63, R41, 0x1, 0x1c1f ;  /* 0x003c1f00293f7f89 */ /* 0x0002e200000e0000 */
[----:B------:R-:W-:Y:S02]  /*ab10*/  SEL R11, R48, R59, P0 ;  /* 0x0000003b300b7207 */ /* 0x000fe40000000000 */
[----:B------:R-:W-:Y:S02]  /*ab20*/  SEL R34, R40, R49, P0 ;  /* 0x0000003128227207 */ /* 0x000fe40000000000 */
[----:B------:R-:W-:Y:S01]  /*ab30*/  SEL R40, R51, R42, P0 ;  /* 0x0000002a33287207 */ /* 0x000fe20000000000 */
[----:B------:R-:W-:Y:S01]  /*ab40*/  STSM.16.M88.4 [R70], R8 ;  /* 0x0000000846007844 */ /* 0x000fe20000000200 */
[----:B----4-:R-:W-:Y:S02]  /*ab50*/  SEL R33, R67, R52, P0 ;  /* 0x0000003443217207 */ /* 0x010fe40000000000 */
[----:B--2---:R-:W-:Y:S01]  /*ab60*/  SEL R35, R52, R67, P0 ;  /* 0x0000004334237207 */ /* 0x004fe20000000000 */
[----:B------:R-:W-:Y:S01]  /*ab70*/  STSM.16.M88.4 [R58], R24 ;  /* 0x000000183a007844 */ /* 0x000fe20000000200 */
[----:B------:R-:W-:-:S02]  /*ab80*/  SEL R42, R42, R51, P0 ;  /* 0x000000332a2a7207 */ /* 0x000fc40000000000 */
[----:B0-----:R-:W-:Y:S01]  /*ab90*/  SEL R44, R53, R46, P0 ;  /* 0x0000002e352c7207 */ /* 0x001fe20000000000 */
[----:B------:R0:W-:Y:S01]  /*aba0*/  STSM.16.M88.4 [R68], R32 ;  /* 0x0000002044007844 */ /* 0x0001e20000000200 */
[----:B-1----:R-:W-:Y:S02]  /*abb0*/  SEL R41, R71, R54, P0 ;  /* 0x0000003647297207 */ /* 0x002fe40000000000 */
[----:B------:R-:W-:Y:S02]  /*abc0*/  SEL R43, R54, R71, P0 ;  /* 0x00000047362b7207 */ /* 0x000fe40000000000 */
[----:B------:R-:W-:Y:S02]  /*abd0*/  SEL R46, R46, R53, P0 ;  /* 0x000000352e2e7207 */ /* 0x000fe40000000000 */
[----:B------:R-:W-:Y:S01]  /*abe0*/  SEL R45, R75, R56, P0 ;  /* 0x000000384b2d7207 */ /* 0x000fe20000000000 */
[----:B------:R-:W-:Y:S01]  /*abf0*/  STSM.16.M88.4 [R66], R40 ;  /* 0x0000002842007844 */ /* 0x000fe20000000200 */
[----:B------:R-:W-:-:S05]  /*ac00*/  SEL R47, R56, R75, P0 ;  /* 0x0000004b382f7207 */ /* 0x000fca0000000000 */
[----:B------:R-:W-:Y:S01]  /*ac10*/  STSM.16.M88.4 [R64], R44 ;  /* 0x0000002c40007844 */ /* 0x000fe20000000200 */
[----:B0-----:R-:W0:Y:S08]  /*ac20*/  @P2 LDC R33, c[0x0][0xbec] ;  /* 0x0002fb00ff212b82 */ /* 0x001e300000000800 */
[----:B------:R-:W-:Y:S08]  /*ac30*/  BAR.SYNC.DEFER_BLOCKING 0x1, 0x180 ;  /* 0x0046000000007b1d */ /* 0x000ff00000010000 */
[----:B------:R-:W1:Y:S01]  /*ac40*/  @P2 LDC R35, c[0x0][0xbf0] ;  /* 0x0002fc00ff232b82 */ /* 0x000e620000000800 */
[----:B------:R-:W-:-:S02]  /*ac50*/  UIMAD UR5, UR12, UR8, URZ ;  /* 0x000000080c0572a4 */ /* 0x000fc4000f8e023f */
[----:B------:R-:W-:Y:S02]  /*ac60*/  UIMAD.WIDE.U32 UR6, UR43, UR8, URZ ;  /* 0x000000082b0672a5 */ /* 0x000fe4000f8e003f */
[----:B------:R-:W-:Y:S02]  /*ac70*/  UIMAD UR5, UR43, UR9, UR5 ;  /* 0x000000092b0572a4 */ /* 0x000fe4000f8e0205 */
[----:B------:R-:W-:Y:S01]  /*ac80*/  UIMAD UR8, UR13, UR10, URZ ;  /* 0x0000000a0d0872a4 */ /* 0x000fe2000f8e023f */
[----:B---3--:R2:W-:Y:S04]  /*ac90*/  @!P3 ST.E desc[UR48][R60.64], R0 ;  /* 0x000000003c00b985 */ /* 0x0085e8000c101930 */
[----:B------:R3:W-:Y:S01]  /*aca0*/  @!P1 ST.E desc[UR48][R62.64], R2 ;  /* 0x000000023e009985 */ /* 0x0007e2000c101930 */
[----:B------:R-:W-:-:S03]  /*acb0*/  UIADD3 UR7, UR7, UR5, URZ ;  /* 0x0000000507077290 */ /* 0x000fc6000fffe03f */
[----:B------:R4:W5:Y:S01]  /*acc0*/  LD.E.128 R56, desc[UR48][R14.64] ;  /* 0x000000300e387980 */ /* 0x000962000c101d00 */
[----:B--2---:R-:W-:-:S03]  /*acd0*/  IMAD R0, R23, 0x60, R152 ;  /* 0x0000006017007824 */ /* 0x004fc600078e0298 */
[----:B------:R2:W5:Y:S01]  /*ace0*/  LD.E.128 R8, desc[UR48][R20.64] ;  /* 0x0000003014087980 */ /* 0x000562000c101d00 */
[----:B---3--:R-:W-:-:S03]  /*acf0*/  VIADD R2, R0, UR39 ;  /* 0x0000002700027c36 */ /* 0x008fc60008000000 */
[----:B------:R3:W5:Y:S01]  /*ad00*/  LD.E.128 R24, desc[UR48][R12.64] ;  /* 0x000000300c187980 */ /* 0x000762000c101d00 */
[----:B0-----:R-:W-:Y:S01]  /*ad10*/  @P2 IMAD.HI.U32 R0, R2, R33, RZ ;  /* 0x0000002102002227 */ /* 0x001fe200078e00ff */
[----:B------:R-:W-:Y:S02]  /*ad20*/  UIMAD UR5, UR42, UR11, UR8 ;  /* 0x0000000b2a0572a4 */ /* 0x000fe4000f8e0208 */
[----:B------:R0:W5:Y:S01]  /*ad30*/  LD.E.128 R52, desc[UR48][R28.64] ;  /* 0x000000301c347980 */ /* 0x000162000c101d00 */
[----:B----4-:R-:W-:Y:S01]  /*ad40*/  IMAD.MOV.U32 R15, RZ, RZ, R2 ;  /* 0x000000ffff0f7224 */ /* 0x010fe200078e0002 */
[----:B-1----:R-:W-:Y:S01]  /*ad50*/  @P2 SHF.R.U32.HI R15, RZ, R35, R0 ;  /* 0x00000023ff0f2219 */ /* 0x002fe20000011600 */
[----:B------:R-:W-:Y:S01]  /*ad60*/  UIMAD.WIDE.U32 UR42, UR42, UR10, UR6 ;  /* 0x0000000a2a2a72a5 */ /* 0x000fe2000f8e0006 */
[----:B------:R1:W5:Y:S02]  /*ad70*/  LD.E.128 R48, desc[UR48][R36.64] ;  /* 0x0000003024307980 */ /* 0x000364000c101d00 */
[--C-:B------:R-:W-:Y:S01]  /*ad80*/  SHF.R.S32.HI R0, RZ, 0x1f, R15.reuse ;  /* 0x0000001fff007819 */ /* 0x100fe2000001140f */
[----:B--2---:R-:W-:Y:S01]  /*ad90*/  IMAD.MOV R21, RZ, RZ, -R15 ;  /* 0x000000ffff157224 */ /* 0x004fe200078e0a0f */
[----:B------:R-:W-:Y:S01]  /*ada0*/  UIADD3 UR5, UR43, UR5, URZ ;  /* 0x000000052b057290 */ /* 0x000fe2000fffe03f */
[----:B------:R1:W5:Y:S01]  /*adb0*/  LD.E.128 R4, desc[UR48][R30.64] ;  /* 0x000000301e047980 */ /* 0x000362000c101d00 */
[----:B------:R-:W-:Y:S01]  /*adc0*/  ULDC.64 UR6, c[0x0][0xae0] ;  /* 0x0002b80000067ab9 */ /* 0x000fe20000000a00 */
[----:B------:R-:W-:-:S02]  /*add0*/  IMAD R21, R38, R21, R2 ;  /* 0x0000001526157224 */ /* 0x000fc400078e0202 */
[----:B------:R-:W-:Y:S01]  /*ade0*/  IMAD R0, R0, UR6, RZ ;  /* 0x0000000600007c24 */ /* 0x000fe2000f8e02ff */
[----:B------:R-:W-:Y:S01]  /*adf0*/  @!PT LDS RZ, [RZ] ;  /* 0x00000000fffff984 */ /* 0x000fe20000000800 */
[----:B------:R-:W-:Y:S01]  /*ae00*/  @!PT LDS RZ, [RZ] ;  /* 0x00000000fffff984 */ /* 0x000fe20000000800 */
[----:B------:R-:W-:Y:S01]  /*ae10*/  @!PT LDS RZ, [RZ] ;  /* 0x00000000fffff984 */ /* 0x000fe20000000800 */
[----:B------:R-:W-:Y:S01]  /*ae20*/  @!PT LDS RZ, [RZ] ;  /* 0x00000000fffff984 */ /* 0x000fe20000000800 */
[----:B------:R2:W-:Y:S06]  /*ae30*/  MEMBAR.ALL.CTA ;  /* 0x0000000000007992 */ /* 0x0005ec0000008000 */
[----:B--2---:R-:W2:Y:S01]  /*ae40*/  FENCE.VIEW.ASYNC.S ;  /* 0x00000000000073c6 */ /* 0x004ea20000000000 */
[----:B---3--:R-:W-:Y:S02]  /*ae50*/  IMAD.U32 R13, RZ, RZ, UR43 ;  /* 0x0000002bff0d7e24 */ /* 0x008fe4000f8e00ff */
[----:B------:R-:W-:-:S02]  /*ae60*/  IMAD.U32 R12, RZ, RZ, UR42 ;  /* 0x0000002aff0c7e24 */ /* 0x000fc4000f8e00ff */
[----:B------:R-:W-:Y:S02]  /*ae70*/  IMAD.U32 R13, RZ, RZ, UR5 ;  /* 0x00000005ff0d7e24 */ /* 0x000fe4000f8e00ff */
[C---:B0-----:R-:W-:Y:S01]  /*ae80*/  IMAD R29, R15.reuse, UR7, R0 ;  /* 0x000000070f1d7c24 */ /* 0x041fe2000f8e0200 */
[----:B------:R-:W-:Y:S01]  /*ae90*/  SHF.R.S32.HI R0, RZ, 0x1f, R21 ;  /* 0x0000001fff007819 */ /* 0x000fe20000011415 */
[----:B------:R-:W-:Y:S01]  /*aea0*/  IMAD.WIDE.U32 R12, R15, UR6, R12 ;  /* 0x000000060f0c7c25 */ /* 0x000fe2000f8e000c */
[----:B------:R-:W-:-:S03]  /*aeb0*/  ULDC.64 UR6, c[0x0][0xad8] ;  /* 0x0002b60000067ab9 */ /* 0x000fc60000000a00 */
[----:B------:R-:W-:Y:S02]  /*aec0*/  IMAD R0, R0, UR6, RZ ;  /* 0x0000000600007c24 */ /* 0x000fe4000f8e02ff */
[----:B------:R-:W-:Y:S02]  /*aed0*/  IMAD.IADD R13, R13, 0x1, R29 ;  /* 0x000000010d0d7824 */ /* 0x000fe400078e021d */
[C---:B------:R-:W-:Y:S02]  /*aee0*/  IMAD R15, R21.reuse, UR7, R0 ;  /* 0x00000007150f7c24 */ /* 0x040fe4000f8e0200 */
        /* <DEDUP_REMOVED lines=27> */
.L_x_1618:
[----:B------:R-:W-:Y:S05]  /*b0a0*/  BSYNC B1 ;  /* 0x0000000000017941 */ /* 0x000fea0003800000 */
.L_x_1617:
[----:B------:R-:W-:Y:S01]  /*b0b0*/  VIADD R0, R0, 0x60 ;  /* 0x0000006000007836 */ /* 0x000fe20000000000 */
[----:B--2---:R2:W4:Y:S04]  /*b0c0*/  SHFL.IDX PT, R13, R29, 0x1, 0x1c1f ;  /* 0x003c1f001d0d7f89 */ /* 0x00452800000e0000 */
[----:B------:R-:W-:Y:S01]  /*b0d0*/  ISETP.GE.AND P0, PT, R0, R39, PT ;  /* 0x000000270000720c */ /* 0x000fe20003f06270 */
[----:B0-----:R2:W0:-:S12]  /*b0e0*/  SHFL.IDX PT, R12, R28, 0x1, 0x1c1f ;  /* 0x003c1f001c0c7f89 */ /* 0x00141800000e0000 */
[----:B--2---:R-:W-:Y:S05]  /*b0f0*/  @P0 BRA `(.L_x_1619) ;  /* 0x0000000800300947 */ /* 0x004fea0003800000 */
[----:B------:R-:W-:Y:S02]  /*b100*/  ULDC UR5, c[0x0][0xac8] ;  /* 0x0002b20000057ab9 */ /* 0x000fe40000000800 */
[----:B------:R-:W-:Y:S02]  /*b110*/  ISETP.GE.AND P2, PT, R19, UR5, PT ;  /* 0x0000000513007c0c */ /* 0x000fe4000bf46270 */
[----:B------:R-:W-:-:S11]  /*b120*/  ISETP.GE.AND P1, PT, R18, UR5, PT ;  /* 0x0000000512007c0c */ /* 0x000fd6000bf26270 */
[C---:B0--3--:R-:W-:Y:S02]  /*b130*/  @!P2 LEA R14, P0, R19.reuse, R12, 0x1 ;  /* 0x0000000c130ea211 */ /* 0x049fe400078008ff */
[----:B-1--4-:R-:W-:Y:S02]  /*b140*/  @!P1 IMAD.WIDE R2, R18, 0x2, R12 ;  /* 0x0000000212029825 */ /* 0x012fe400078e020c */
[----:B------:R-:W-:Y:S02]  /*b150*/  @!P2 LEA.HI.X R15, R19, R13, R72, 0x1, P0 ;  /* 0x0000000d130fa211 */ /* 0x000fe400000f0c48 */
[----:B------:R-:W-:Y:S01]  /*b160*/  ISETP.GE.AND P0, PT, R22, UR5, PT ;  /* 0x0000000516007c0c */ /* 0x000fe2000bf06270 */
[----:B-----5:R0:W-:Y:S04]  /*b170*/  @!P1 ST.E.128 desc[UR48][R2.64], R4 ;  /* 0x0000000402009985 */ /* 0x0201e8000c101d30 */
[----:B------:R0:W-:Y:S08]  /*b180*/  @!P2 ST.E.128 desc[UR48][R14.64], R8 ;  /* 0x000000080e00a985 */ /* 0x0001f0000c101d30 */
[----:B------:R-:W-:Y:S05]  /*b190*/  @P0 BRA `(.L_x_1619) ;  /* 0x0000000800080947 */ /* 0x000fea0003800000 */
[----:B0-----:R-:W-:-:S04]  /*b1a0*/  LEA R2, P0, R22, R12, 0x1 ;  /* 0x0000000c16027211 */ /* 0x001fc800078008ff */
[----:B------:R-:W-:-:S05]  /*b1b0*/  LEA.HI.X R3, R22, R13, R157, 0x1, P0 ;  /* 0x0000000d16037211 */ /* 0x000fca00000f0c9d */
[----:B------:R0:W-:Y:S01]  /*b1c0*/  ST.E.128 desc[UR48][R2.64], R24 ;  /* 0x0000001802007985 */ /* 0x0001e2000c101d30 */
[----:B------:R-:W-:Y:S05]  /*b1d0*/  BRA `(.L_x_1619) ;  /* 0x0000000400f87947 */ /* 0x000fea0003800000 */
.L_x_1616:
        /* <DEDUP_REMOVED lines=52> */
.L_x_1621:
[----:B------:R-:W-:Y:S05]  /*b520*/  BSYNC B1 ;  /* 0x0000000000017941 */ /* 0x000fea0003800000 */
.L_x_1620:
        /* <DEDUP_REMOVED lines=12> */
[----:B-1----:R-:W-:-:S03]  /*b5f0*/  @P1 SHF.R.U32.HI R5, RZ, R11, R0 ;  /* 0x0000000bff051219 */ /* 0x002fc60000011600 */
[----:B------:R-:W-:Y:S01]  /*b600*/  UIMAD UR5, UR42, UR11, UR5 ;  /* 0x0000000b2a0572a4 */ /* 0x000fe2000f8e0205 */
[--C-:B------:R-:W-:Y:S01]  /*b610*/  SHF.R.S32.HI R0, RZ, 0x1f, R5.reuse ;  /* 0x0000001fff007819 */ /* 0x100fe20000011405 */
[----:B------:R-:W-:Y:S01]  /*b620*/  UIMAD.WIDE.U32 UR42, UR42, UR10, UR6 ;  /* 0x0000000a2a2a72a5 */ /* 0x000fe2000f8e0006 */
[----:B------:R-:W-:Y:S02]  /*b630*/  IMAD.MOV R7, RZ, RZ, -R5 ;  /* 0x000000ffff077224 */ /* 0x000fe400078e0a05 */
[----:B------:R-:W-:Y:S01]  /*b640*/  ULDC.64 UR6, c[0x0][0xae0] ;  /* 0x0002b80000067ab9 */ /* 0x000fe20000000a00 */
[----:B------:R-:W-:Y:S01]  /*b650*/  UIADD3 UR5, UR43, UR5, URZ ;  /* 0x000000052b057290 */ /* 0x000fe2000fffe03f */
[----:B------:R-:W-:Y:S02]  /*b660*/  IMAD R7, R8, R7, R6 ;  /* 0x0000000708077224 */ /* 0x000fe400078e0206 */
[----:B------:R-:W-:Y:S02]  /*b670*/  IMAD R0, R0, UR6, RZ ;  /* 0x0000000600007c24 */ /* 0x000fe4000f8e02ff */
[----:B------:R-:W-:-:S02]  /*b680*/  IMAD.U32 R3, RZ, RZ, UR43 ;  /* 0x0000002bff037e24 */ /* 0x000fc4000f8e00ff */
[----:B------:R-:W-:Y:S02]  /*b690*/  IMAD.U32 R2, RZ, RZ, UR42 ;  /* 0x0000002aff027e24 */ /* 0x000fe4000f8e00ff */
[----:B------:R-:W-:Y:S01]  /*b6a0*/  IMAD.U32 R3, RZ, RZ, UR5 ;  /* 0x00000005ff037e24 */ /* 0x000fe2000f8e00ff */
[----:B------:R-:W-:Y:S01]  /*b6b0*/  ULDC UR5, c[0x0][0xa88] ;  /* 0x0002a20000057ab9 */ /* 0x000fe20000000800 */
[C---:B------:R-:W-:Y:S01]  /*b6c0*/  IMAD R9, R5.reuse, UR7, R0 ;  /* 0x0000000705097c24 */ /* 0x040fe2000f8e0200 */
[----:B------:R-:W-:Y:S01]  /*b6d0*/  SHF.R.S32.HI R0, RZ, 0x1f, R7 ;  /* 0x0000001fff007819 */ /* 0x000fe20000011407 */
[----:B------:R-:W-:Y:S01]  /*b6e0*/  IMAD.WIDE.U32 R2, R5, UR6, R2 ;  /* 0x0000000605027c25 */ /* 0x000fe2000f8e0002 */
[----:B------:R-:W-:-:S03]  /*b6f0*/  ULDC.64 UR6, c[0x0][0xad8] ;  /* 0x0002b60000067ab9 */ /* 0x000fc60000000a00 */
        /* <DEDUP_REMOVED lines=26> */
.L_x_1623:
[----:B------:R-:W-:Y:S05]  /*b8a0*/  BSYNC B1 ;  /* 0x0000000000017941 */ /* 0x000fea0003800000 */
.L_x_1622:
        /* <DEDUP_REMOVED lines=17> */
.L_x_1619:
[----:B------:R-:W-:Y:S05]  /*b9c0*/  BSYNC B0 ;  /* 0x0000000000007941 */ /* 0x000fea0003800000 */
.L_x_1615:
[----:B------:R-:W-:Y:S02]  /*b9d0*/  ULDC UR5, c[0x0][0xc38] ;  /* 0x00030e0000057ab9 */ /* 0x000fe40000000800 */
[----:B------:R-:W-:-:S06]  /*b9e0*/  UISETP.GE.AND UP0, UPT, UR4, UR5, UPT ;  /* 0x000000050400728c */ /* 0x000fcc000bf06270 */
[----:B------:R-:W-:-:S13]  /*b9f0*/  PLOP3.LUT P0, PT, PT, PT, UP0, 0x80, 0x0 ;  /* 0x000000000000781c */ /* 0x000fda0003f0f008 */
[----:B------:R-:W-:Y:S05]  /*ba00*/  @!P0 BRA `(.L_x_1624) ;  /* 0xffffff5000d08947 */ /* 0x000fea000383ffff */
[----:B------:R-:W-:Y:S05]  /*ba10*/  EXIT ;  /* 0x000000000000794d */ /* 0x000fea0003800000 */
.L_x_1577:
[----:B------:R-:W-:-:S08]  /*ba20*/  NOP ;  /* 0x0000000000007918 */ /* 0x000fd00000000000 */
[----:B------:R-:W0:-:S00]  /*ba30*/  USETMAXREG.DEALLOC.CTAPOOL 0x20 ;  /* 0x00000020000079c8 */ /* 0x000e0000080e0500 */
[----:B0-----:R-:W-:-:S06]  /*ba40*/  LOP3.LUT R2, R0, 0x3, RZ, 0xc0, !PT ;  /* 0x0000000300027812 */ /* 0x001fcc00078ec0ff */
[----:B------:R-:W0:Y:S01]  /*ba50*/  S2UR UR6, SR_CTAID.X ;  /* 0x00000000000679c3 */ /* 0x000e220000002500 */
[----:B------:R-:W-:Y:S01]  /*ba60*/  LOP3.LUT R22, R22, 0xfffffffb, RZ, 0xc0, !PT ;  /* 0xfffffffb16167812 */ /* 0x000fe200078ec0ff */
[----:B------:R-:W-:Y:S01]  /*ba70*/  STL [R1], RZ ;  /* 0x000000ff01007387 */ /* 0x000fe20000100800 */
[----:B------:R-:W-:Y:S02]  /*ba80*/  IMAD.MOV.U32 R19, RZ, RZ, 0x1 ;  /* 0x00000001ff137424 */ /* 0x000fe400078e00ff */
[----:B------:R-:W-:Y:S01]  /*ba90*/  IMAD.MOV.U32 R18, RZ, RZ, RZ ;  /* 0x000000ffff127224 */ /* 0x000fe200078e00ff */
        /* <DEDUP_REMOVED lines=57> */
.L_x_1690:
        /* <DEDUP_REMOVED lines=13> */
[----:B012---:R-:W-:Y:S05]  /*bf00*/  @!P0 BRA `(.L_x_1626) ;  /* 0x0000000000208947 */ /* 0x007fea0003800000 */
        /* <DEDUP_REMOVED lines=8> */
.L_x_1626:
[----:B------:R-:W-:Y:S01]  /*bf90*/  ULDC UR8, c[0x0][0xc54] ;  /* 0x0003150000087ab9 */ /* 0x000fe20000000800 */
[----:B------:R-:W-:Y:S01]  /*bfa0*/  UMOV UR5, UR9 ;  /* 0x0000000900057c82 */ /* 0x000fe20008000000 */
[----:B------:R-:W-:-:S11]  /*bfb0*/  UISETP.NE.AND UP0, UPT, UR8, 0x1, UPT ;  /* 0x000000010800788c */ /* 0x000fd6000bf05270 */
[----:B------:R-:W-:Y:S02]  /*bfc0*/  @UP0 ULDC.64 UR10, c[0x0][0xc58] ;  /* 0x00031600000a0ab9 */ /* 0x000fe40000000a00 */
[----:B------:R-:W-:-:S04]  /*bfd0*/  UIMAD.WIDE.U32 UR6, UR9, UR10, URZ ;  /* 0x0000000a090672a5 */ /* 0x000fc8000f8e003f */
[----:B------:R-:W-:-:S04]  /*bfe0*/  @UP0 USHF.R.U32.HI UR5, URZ, UR11, UR7 ;  /* 0x0000000b3f050299 */ /* 0x000fc80008011607 */
[----:B------:R-:W-:-:S12]  /*bff0*/  UIMAD UR8, UR5, UR8, URZ ;  /* 0x00000008050872a4 */ /* 0x000fd8000f8e023f */
.L_x_1627:
[----:B------:R-:W-:Y:S01]  /*c000*/  ULOP3.LUT UR40, URZ, UR5, URZ, 0x33, !UPT ;  /* 0x000000053f287292 */ /* 0x000fe2000f8e333f */
[----:B------:R-:W-:Y:S01]  /*c010*/  BSSY B7, `(.L_x_1628) ;  /* 0x0000322000077945 */ /* 0x000fe20003800000 */
[----:B------:R-:W-:Y:S01]  /*c020*/  ULDC UR10, c[0x0][0x448] ;  /* 0x00011200000a7ab9 */ /* 0x000fe20000000800 */
[----:B------:R-:W-:Y:S01]  /*c030*/  ULDC UR5, c[0x0][0xc3c] ;  /* 0x00030f0000057ab9 */ /* 0x000fe20000000800 */
[----:B------:R-:W-:Y:S01]  /*c040*/  UISETP.NE.AND UP1, UPT, UR10, 0x1, UPT ;  /* 0x000000010a00788c */ /* 0x000fe2000bf25270 */
[----:B------:R-:W-:Y:S01]  /*c050*/  ULDC.64 UR6, c[0x0][0x418] ;  /* 0x0001060000067ab9 */ /* 0x000fe20000000a00 */
[----:B------:R-:W-:Y:S02]  /*c060*/  UIADD3 UR40, UR40, UR5, URZ ;  /* 0x0000000528287290 */ /* 0x000fe4000fffe03f */
[----:B------:R-:W-:Y:S02]  /*c070*/  UISETP.NE.U32.AND UP0, UPT, UR6, URZ, UPT ;  /* 0x0000003f0600728c */ /* 0x000fe4000bf05070 */
[----:B------:R-:W-:-:S02]  /*c080*/  UIMAD UR5, UR40, 0xc0, URZ ;  /* 0x000000c0280578a4 */ /* 0x000fc4000f8e023f */
[----:B------:R-:W-:Y:S02]  /*c090*/  UISETP.NE.AND.EX UP0, UPT, UR7, URZ, UPT, UP0 ;  /* 0x0000003f0700728c */ /* 0x000fe4000bf05300 */
[----:B------:R-:W-:Y:S01]  /*c0a0*/  UIADD3 UR5, UR5, 0xbf, URZ ;  /* 0x000000bf05057890 */ /* 0x000fe2000fffe03f */
[----:B------:R-:W-:Y:S01]  /*c0b0*/  ULDC UR7, c[0x0][0x288] ;  /* 0x0000a20000077ab9 */ /* 0x000fe20000000800 */
[----:B------:R-:W-:Y:S01]  /*c0c0*/  ULDC UR6, c[0x0][0x424] ;  /* 0x0001090000067ab9 */ /* 0x000fe20000000800 */
[----:B------:R-:W-:Y:S02]  /*c0d0*/  UIADD3 UR13, -UR7, 0x80, URZ ;  /* 0x00000080070d7890 */ /* 0x000fe4000fffe13f */
[----:B------:R-:W-:Y:S01]  /*c0e0*/  USEL UR11, UR6, 0x1, UP0 ;  /* 0x00000001060b7887 */ /* 0x000fe20008000000 */
[----:B------:R-:W-:Y:S01]  /*c0f0*/  @UP1 ULDC UR7, c[0x0][0x44c] ;  /* 0x0001130000071ab9 */ /* 0x000fe20000000800 */
[----:B------:R-:W-:Y:S01]  /*c100*/  ULDC UR12, c[0x0][0x2f0] ;  /* 0x0000bc00000c7ab9 */ /* 0x000fe20000000800 */
[----:B------:R-:W-:Y:S01]  /*c110*/  UIMAD.WIDE.U32 UR6, UR5, UR7, URZ ;  /* 0x00000007050672a5 */ /* 0x000fe2000f8e003f */
[----:B------:R-:W-:Y:S01]  /*c120*/  @UP1 ULDC UR14, c[0x0][0x450] ;  /* 0x00011400000e1ab9 */ /* 0x000fe20000000800 */
[----:B------:R-:W-:-:S02]  /*c130*/  UIMAD UR13, UR11, UR12, UR13 ;  /* 0x0000000c0b0d72a4 */ /* 0x000fc4000f8e020d */
[----:B------:R-:W-:Y:S02]  /*c140*/  @UP1 USHF.R.U32.HI UR5, URZ, UR14, UR7 ;  /* 0x0000000e3f051299 */ /* 0x000fe40008011607 */
[----:B------:R-:W-:Y:S02]  /*c150*/  UIMAD UR11, UR11, UR12, 0x7f ;  /* 0x0000007f0b0b74a4 */ /* 0x000fe4000f8e020c */
[----:B------:R-:W-:Y:S02]  /*c160*/  UIADD3 UR5, UR13, UR5, URZ ;  /* 0x000000050d057290 */ /* 0x000fe4000fffe03f */
[----:B------:R-:W-:Y:S02]  /*c170*/  UIADD3 UR8, UR9, -UR8, URZ ;  /* 0x8000000809087290 */ /* 0x000fe4000fffe03f */
[----:B------:R-:W-:Y:S02]  /*c180*/  USHF.R.S32.HI UR9, URZ, 0x1f, UR11 ;  /* 0x0000001f3f097899 */ /* 0x000fe4000801140b */
[----:B------:R-:W-:-:S02]  /*c190*/  USHF.R.S32.HI UR6, URZ, 0x1f, UR5 ;  /* 0x0000001f3f067899 */ /* 0x000fc40008011405 */
[----:B------:R-:W-:Y:S02]  /*c1a0*/  ULEA.HI UR9, UR9, UR11, URZ, 0x7 ;  /* 0x0000000b09097291 */ /* 0x000fe4000f8f383f */
[----:B------:R-:W-:Y:S01]  /*c1b0*/  ULEA.HI UR6, UR6, UR5, URZ, 0x7 ;  /* 0x0000000506067291 */ /* 0x000fe2000f8f383f */
[----:B------:R-:W-:Y:S01]  /*c1c0*/  ULDC UR10, c[0x0][0xc48] ;  /* 0x00031200000a7ab9 */ /* 0x000fe20000000800 */
[----:B------:R-:W-:Y:S02]  /*c1d0*/  USHF.R.S32.HI UR9, URZ, 0x7, UR9 ;  /* 0x000000073f097899 */ /* 0x000fe40008011409 */
[----:B------:R-:W-:Y:S02]  /*c1e0*/  USHF.R.S32.HI UR6, URZ, 0x7, UR6 ;  /* 0x000000073f067899 */ /* 0x000fe40008011406 */
[----:B------:R-:W-:Y:S02]  /*c1f0*/  UISETP.NE.AND UP0, UPT, UR10, 0x1, UPT ;  /* 0x000000010a00788c */ /* 0x000fe4000bf05270 */
[----:B------:R-:W-:Y:S01]  /*c200*/  UISETP.LT.AND UP1, UPT, UR9, UR6, UPT ;  /* 0x000000060900728c */ /* 0x000fe2000bf21270 */
[----:B------:R-:W-:-:S03]  /*c210*/  ULDC UR7, c[0x0][0xc54] ;  /* 0x0003150000077ab9 */ /* 0x000fc60000000800 */
[----:B------:R-:W-:Y:S02]  /*c220*/  USEL UR39, UR9, UR6, UP1 ;  /* 0x0000000609277287 */ /* 0x000fe40008800000 */
[----:B------:R-:W-:-:S03]  /*c230*/  UIMAD UR8, UR4, UR7, UR8 ;  /* 0x00000007040872a4 */ /* 0x000fc6000f8e0208 */
[----:B------:R-:W-:Y:S01]  /*c240*/  @UP0 ULDC UR4, c[0x0][0xc4c] ;  /* 0x0003130000040ab9 */ /* 0x000fe20000000800 */
[----:B------:R-:W-:Y:S01]  /*c250*/  ISETP.LT.AND P0, PT, RZ, UR39, PT ;  /* 0x00000027ff007c0c */ /* 0x000fe2000bf01270 */
[----:B------:R-:W-:Y:S01]  /*c260*/  UIMAD.WIDE.U32 UR4, UR8, UR4, URZ ;  /* 0x00000004080472a5 */ /* 0x000fe2000f8e003f */
[----:B------:R-:W-:Y:S01]  /*c270*/  @UP0 ULDC UR7, c[0x0][0xc50] ;  /* 0x0003140000070ab9 */ /* 0x000fe20000000800 */
[----:B------:R-:W-:Y:S02]  /*c280*/  UMOV UR43, UR8 ;  /* 0x00000008002b7c82 */ /* 0x000fe40008000000 */
[----:B------:R-:W-:-:S04]  /*c290*/  @UP0 USHF.R.U32.HI UR43, URZ, UR7, UR5 ;  /* 0x000000073f2b0299 */ /* 0x000fc80008011605 */
[----:B------:R-:W-:-:S04]  /*c2a0*/  UIADD3 UR36, -UR43, URZ, URZ ;  /* 0x0000003f2b247290 */ /* 0x000fc8000fffe13f */
[----:B------:R-:W-:Y:S01]  /*c2b0*/  UIMAD UR36, UR10, UR36, UR8 ;  /* 0x000000240a2472a4 */ /* 0x000fe2000f8e0208 */
[----:B------:R-:W-:Y:S11]  /*c2c0*/  @P0 BRA `(.L_x_1629) ;  /* 0x0000000000440947 */ /* 0x000ff60003800000 */
        /* <DEDUP_REMOVED lines=17> */
.L_x_1629:
        /* <DEDUP_REMOVED lines=20> */
.L_x_1632:
[----:B------:R-:W-:Y:S05]  /*c520*/  BSYNC B6 ;  /* 0x0000000000067941 */ /* 0x000fea0003800000 */
.L_x_1631:
        /* <DEDUP_REMOVED lines=22> */
.L_x_1634:
[----:B------:R-:W-:Y:S05]  /*c690*/  BSYNC B6 ;  /* 0x0000000000067941 */ /* 0x000fea0003800000 */
.L_x_1633:
        /* <DEDUP_REMOVED lines=20> */
.L_x_1636:
[----:B------:R-:W-:Y:S05]  /*c7e0*/  BSYNC B6 ;  /* 0x0000000000067941 */ /* 0x000fea0003800000 */
.L_x_1635:
        /* <DEDUP_REMOVED lines=19> */
.L_x_1638:
[----:B------:R-:W-:Y:S05]  /*c920*/  BSYNC B6 ;  /* 0x0000000000067941 */ /* 0x000fea0003800000 */
.L_x_1637:
        /* <DEDUP_REMOVED lines=23> */
.L_x_1709:
        /* <DEDUP_REMOVED lines=10> */
.L_x_1712:
        /* <DEDUP_REMOVED lines=20> */
.L_x_1642:
[----:B-1----:R-:W1:Y:S01]  /*cc80*/  S2R R2, SR_TID.X ;  /* 0x0000000000027919 */ /* 0x002e620000002100 */
[----:B------:R-:W-:Y:S01]  /*cc90*/  IMAD R5, R18, 0x8, R17 ;  /* 0x0000000812057824 */ /* 0x000fe200078e0211 */
[----:B-1----:R-:W-:Y:S02]  /*cca0*/  LOP3.LUT R3, R2, 0x7f, RZ, 0xc0, !PT ;  /* 0x0000007f02037812 */ /* 0x002fe400078ec0ff */
[----:B------:R-:W-:Y:S02]  /*ccb0*/  SHF.L.U32 R2, R19, 0x1f, RZ ;  /* 0x0000001f13027819 */ /* 0x000fe400000006ff */
[----:B------:R-:W-:Y:S02]  /*ccc0*/  ISETP.NE.AND P0, PT, R3, RZ, PT ;  /* 0x000000ff0300720c */ /* 0x000fe40003f05270 */
[----:B------:R-:W1:Y:S02]  /*ccd0*/  SYNCS.PHASECHK.TRANS64.TRYWAIT P1, [R5+URZ+0x19c80], R2 ;  /* 0x019c8002050075a7 */ /* 0x000e64000802017f */
[----:B-1----:R-:W-:Y:S09]  /*cce0*/  @!P1 BRA `(.L_x_1643) ;  /* 0x0000002c00909947 */ /* 0x002ff20003800000 */
.L_x_1713:
        /* <DEDUP_REMOVED lines=8> */
.L_x_1644:
        /* <DEDUP_REMOVED lines=30> */
.L_x_1714:
        /* <DEDUP_REMOVED lines=8> */
.L_x_1646:
        /* <DEDUP_REMOVED lines=31> */
.L_x_1640:
        /* <DEDUP_REMOVED lines=29> */
.L_x_1648:
[----:B------:R-:W-:Y:S05]  /*d390*/  BSYNC B6 ;  /* 0x0000000000067941 */ /* 0x000fea0003800000 */
.L_x_1647:
[----:B------:R-:W3:Y:S01]  /*d3a0*/  LDC R8, c[0x0][0x448] ;  /* 0x00011200ff087b82 */ /* 0x000ee20000000800 */
[----:B0-----:R-:W0:Y:S01]  /*d3b0*/  S2R R20, SR_TID.X ;  /* 0x0000000000147919 */ /* 0x001e220000002100 */
[----:B------:R-:W-:Y:S01]  /*d3c0*/  IMAD.U32 R6, RZ, RZ, UR40 ;  /* 0x00000028ff067e24 */ /* 0x000fe2000f8e00ff */
[----:B------:R-:W-:Y:S01]  /*d3d0*/  ULDC.64 UR8, c[0x0][0x2e0] ;  /* 0x0000b80000087ab9 */ /* 0x000fe20000000a00 */
[----:B------:R-:W-:Y:S01]  /*d3e0*/  UMOV UR4, UR50 ;  /* 0x0000003200047c82 */ /* 0x000fe20008000000 */
[----:B------:R-:W-:Y:S01]  /*d3f0*/  UIMAD UR6, UR37, UR8, URZ ;  /* 0x00000008250672a4 */ /* 0x000fe2000f8e023f */
[----:B------:R-:W-:Y:S02]  /*d400*/  UMOV UR5, UR45 ;  /* 0x0000002d00057c82 */ /* 0x000fe40008000000 */
        /* <DEDUP_REMOVED lines=10> */
[----:B------:R-:W-:-:S04]  /*d4b0*/  SHF.R.U32.HI R21, RZ, 0x1, R21 ;  /* 0x00000001ff157819 */ /* 0x000fc80000011615 */
[----:B------:R-:W-:Y:S02]  /*d4c0*/  LOP3.LUT R20, R21, 0x40, R20, 0xf8, !PT ;  /* 0x0000004015147812 */ /* 0x000fe400078ef814 */
[----:B------:R-:W1:Y:S01]  /*d4d0*/  S2R R21, SR_TID.X ;  /* 0x0000000000157919 */ /* 0x000e620000002100 */
[----:B------:R-:W2:Y:S02]  /*d4e0*/  @P1 LDC R5, c[0x0][0x450] ;  /* 0x00011400ff051b82 */ /* 0x000ea40000000800 */
[----:B------:R-:W-:Y:S02]  /*d4f0*/  IMAD R6, R6, 0xc0, R20 ;  /* 0x000000c006067824 */ /* 0x000fe400078e0214 */
[----:B------:R-:W3:Y:S02]  /*d500*/  S2R R20, SR_TID.X ;  /* 0x0000000000147919 */ /* 0x000ee40000002100 */
[----:B------:R-:W-:Y:S02]  /*d510*/  IMAD.MOV.U32 R7, RZ, RZ, R6 ;  /* 0x000000ffff077224 */ /* 0x000fe400078e0006 */
        /* <DEDUP_REMOVED lines=9> */
[----:B-1----:R-:W-:Y:S02]  /*d5b0*/  IMAD.SHL.U32 R21, R21, 0x10, RZ ;  /* 0x0000001015157824 */ /* 0x002fe400078e00ff */
[----:B------:R-:W-:Y:S02]  /*d5c0*/  IMAD R9, R7, UR5, R0 ;  /* 0x0000000507097c24 */ /* 0x000fe4000f8e0200 */
[----:B------:R-:W-:Y:S01]  /*d5d0*/  IMAD.MOV R0, RZ, RZ, -R7 ;  /* 0x000000ffff007224 */ /* 0x000fe200078e0a07 */
[----:B------:R-:W-:Y:S01]  /*d5e0*/  LOP3.LUT R21, R21, 0x10, RZ, 0xc0, !PT ;  /* 0x0000001015157812 */ /* 0x000fe200078ec0ff */
[----:B------:R-:W-:Y:S02]  /*d5f0*/  IMAD.IADD R5, R5, 0x1, R9 ;  /* 0x0000000105057824 */ /* 0x000fe400078e0209 */
[----:B------:R-:W-:Y:S01]  /*d600*/  IMAD R0, R8, R0, R6 ;  /* 0x0000000008007224 */ /* 0x000fe200078e0206 */
[----:B------:R-:W0:Y:S01]  /*d610*/  @P1 LDC R9, c[0x0][0x44c] ;  /* 0x00011300ff091b82 */ /* 0x000e220000000800 */
[----:B---3--:R-:W-:Y:S01]  /*d620*/  IMAD.SHL.U32 R10, R20, 0x10, RZ ;  /* 0x00000010140a7824 */ /* 0x008fe200078e00ff */
[----:B------:R-:W-:Y:S01]  /*d630*/  LOP3.LUT R12, R21, 0x20, RZ, 0xfc, !PT ;  /* 0x00000020150c7812 */ /* 0x000fe200078efcff */
[----:B------:R-:W-:Y:S01]  /*d640*/  IMAD.WIDE.U32 R4, R0, UR6, R4 ;  /* 0x0000000600047c25 */ /* 0x000fe2000f8e0004 */
[----:B------:R-:W-:-:S02]  /*d650*/  SHF.R.S32.HI R7, RZ, 0x1f, R0 ;  /* 0x0000001fff077819 */ /* 0x000fc40000011400 */
[----:B------:R-:W-:Y:S02]  /*d660*/  LOP3.LUT R10, R10, 0x10, RZ, 0xc0, !PT ;  /* 0x000000100a0a7812 */ /* 0x000fe400078ec0ff */
[----:B------:R-:W-:Y:S01]  /*d670*/  LOP3.LUT R11, R21, 0x40, RZ, 0xfc, !PT ;  /* 0x00000040150b7812 */ /* 0x000fe200078efcff */
[----:B------:R-:W-:Y:S01]  /*d680*/  IMAD R7, R7, UR6, RZ ;  /* 0x0000000607077c24 */ /* 0x000fe2000f8e02ff */
[----:B------:R-:W-:-:S03]  /*d690*/  LOP3.LUT R20, R20, 0x7f, RZ, 0xc0, !PT ;  /* 0x0000007f14147812 */ /* 0x000fc600078ec0ff */
[----:B------:R-:W-:Y:S01]  /*d6a0*/  IMAD R7, R0, UR7, R7 ;  /* 0x0000000700077c24 */ /* 0x000fe2000f8e0207 */
[----:B------:R-:W-:Y:S02]  /*d6b0*/  IADD3 R0, P0, R4, UR8, RZ ;  /* 0x0000000804007c10 */ /* 0x000fe4000ff1e0ff */
[----:B------:R-:W-:Y:S02]  /*d6c0*/  SHF.R.U32.HI R20, RZ, 0x1, R20 ;  /* 0x00000001ff147819 */ /* 0x000fe40000011614 */
[----:B------:R-:W-:Y:S01]  /*d6d0*/  IADD3.X R4, R5, UR9, R7, P0, !PT ;  /* 0x0000000905047c10 */ /* 0x000fe200087fe407 */
[----:B------:R-:W-:Y:S01]  /*d6e0*/  VIADD R7, R6, 0x80 ;  /* 0x0000008006077836 */ /* 0x000fe20000000000 */
[----:B------:R-:W1:Y:S03]  /*d6f0*/  @P1 LDC R5, c[0x0][0x450] ;  /* 0x00011400ff051b82 */ /* 0x000e660000000800 */
[----:B------:R-:W-:-:S02]  /*d700*/  IMAD.MOV.U32 R6, RZ, RZ, R7 ;  /* 0x000000ffff067224 */ /* 0x000fc400078e0007 */
        /* <DEDUP_REMOVED lines=12> */
[----:B------:R-:W-:Y:S02]  /*d7d0*/  IMAD.IADD R3, R3, 0x1, R7 ;  /* 0x0000000103037824 */ /* 0x000fe400078e0207 */
        /* <DEDUP_REMOVED lines=9> */
[----:B------:R-:W-:Y:S01]  /*d870*/  IMAD.U32 R7, RZ, RZ, UR40 ;  /* 0x00000028ff077e24 */ /* 0x000fe2000f8e00ff */
[----:B------:R-:W-:Y:S02]  /*d880*/  ULDC UR4, c[0x0][0x288] ;  /* 0x0000a20000047ab9 */ /* 0x000fe40000000800 */
[----:B------:R-:W1:Y:S01]  /*d890*/  SHFL.IDX PT, R2, R4, RZ, 0x1e1f ;  /* 0x001e1fff04027589 */ /* 0x000e6200000e0000 */
[----:B------:R-:W-:Y:S02]  /*d8a0*/  IMAD R8, R8, UR4, RZ ;  /* 0x0000000408087c24 */ /* 0x000fe4000f8e02ff */
[----:B------:R-:W-:Y:S01]  /*d8b0*/  IMAD R7, R7, 0xc0, R20 ;  /* 0x000000c007077824 */ /* 0x000fe200078e0214 */
[----:B------:R-:W2:Y:S04]  /*d8c0*/  SHFL.IDX PT, R14, R0, 0x1, 0x1e1f ;  /* 0x003e1f00000e7f89 */ /* 0x000ea800000e0000 */
[----:B------:R-:W-:Y:S01]  /*d8d0*/  ISETP.GE.AND P4, PT, R7, R8, PT ;  /* 0x000000080700720c */ /* 0x000fe20003f86270 */
[----:B------:R-:W3:Y:S04]  /*d8e0*/  SHFL.IDX PT, R4, R4, 0x1, 0x1e1f ;  /* 0x003e1f0004047f89 */ /* 0x000ee800000e0000 */
[----:B------:R-:W4:Y:S08]  /*d8f0*/  SHFL.IDX PT, R6, R6, RZ, 0x1e1f ;  /* 0x001e1fff06067589 */ /* 0x000f3000000e0000 */
[----:B0-----:R-:W-:-:S05]  /*d900*/  @!P4 IADD3 R9, P3, R10, R3, RZ ;  /* 0x000000030a09c210 */ /* 0x001fca0007f7e0ff */
[----:B-1----:R-:W-:Y:S02]  /*d910*/  @!P4 IMAD.X R3, RZ, RZ, R2, P3 ;  /* 0x000000ffff03c224 */ /* 0x002fe400018e0602 */
[----:B------:R-:W-:Y:S02]  /*d920*/  @!P4 IMAD.MOV.U32 R2, RZ, RZ, R9 ;  /* 0x000000ffff02c224 */ /* 0x000fe400078e0009 */
[----:B------:R-:W-:-:S03]  /*d930*/  VIADD R9, R7, 0x40 ;  /* 0x0000004007097836 */ /* 0x000fc60000000000 */
        /* <DEDUP_REMOVED lines=12> */
.L_x_1721:
        /* <DEDUP_REMOVED lines=12> */
.L_x_1651:
[----:B------:R-:W-:Y:S05]  /*dac0*/  BSYNC B0 ;  /* 0x0000000000007941 */ /* 0x000fea0003800000 */
.L_x_1650:
[----:B------:R-:W-:Y:S01]  /*dad0*/  NOP ;  /* 0x0000000000007918 */ /* 0x000fe20000000000 */
[----:B------:R-:W-:-:S13]  /*dae0*/  PLOP3.LUT P0, PT, PT, PT, PT, 0x80, 0x0 ;  /* 0x000000000000781c */ /* 0x000fda0003f0f070 */
.L_x_1652:
        /* <DEDUP_REMOVED lines=18> */
.L_x_1722:
[----:B------:R-:W-:Y:S05]  /*dc10*/  BSYNC B0 ;  /* 0x0000000000007941 */ /* 0x000fea0003800000 */
.L_x_1653:
[----:B------:R-:W-:-:S06]  /*dc20*/  UISETP.GE.AND UP0, UPT, UR39, 0x2, UPT ;  /* 0x000000022700788c */ /* 0x000fcc000bf06270 */
[----:B------:R-:W-:-:S13]  /*dc30*/  PLOP3.LUT P0, PT, PT, PT, UP0, 0x80, 0x0 ;  /* 0x000000000000781c */ /* 0x000fda0003f0f008 */
[----:B------:R-:W-:Y:S05]  /*dc40*/  @!P0 BRA `(.L_x_1655) ;  /* 0x0000000c00f48947 */ /* 0x000fea0003800000 */
[----:B------:R-:W-:Y:S01]  /*dc50*/  UIADD3 UR4, UR39, -0x2, URZ ;  /* 0xfffffffe27047890 */ /* 0x000fe2000fffe03f */
[----:B------:R-:W-:Y:S02]  /*dc60*/  IMAD.MOV.U32 R6, RZ, RZ, R19 ;  /* 0x000000ffff067224 */ /* 0x000fe400078e0013 */
[----:B------:R-:W-:-:S03]  /*dc70*/  IMAD.MOV.U32 R7, RZ, RZ, R18 ;  /* 0x000000ffff077224 */ /* 0x000fc600078e0012 */
[----:B0-----:R-:W-:-:S07]  /*dc80*/  IMAD.U32 R0, RZ, RZ, UR4 ;  /* 0x00000004ff007e24 */ /* 0x001fce000f8e00ff */
.L_x_1679:
        /* <DEDUP_REMOVED lines=30> */
.L_x_1658:
        /* <DEDUP_REMOVED lines=8> */
.L_x_1723:
[----:B------:R-:W-:Y:S05]  /*def0*/  BSYNC B1 ;  /* 0x0000000000017941 */ /* 0x000fea0003800000 */
.L_x_1659:
        /* <DEDUP_REMOVED lines=9> */
.L_x_1662:
[----:B------:R-:W-:Y:S05]  /*df90*/  BSYNC B1 ;  /* 0x0000000000017941 */ /* 0x000fea0003800000 */
.L_x_1661:
        /* <DEDUP_REMOVED lines=11> */
.L_x_1663:
        /* <DEDUP_REMOVED lines=16> */
.L_x_1664:
        /* <DEDUP_REMOVED lines=16> */
.L_x_1665:
        /* <DEDUP_REMOVED lines=13> */
.L_x_1724:
[----:B------:R-:W-:Y:S05]  /*e320*/  BSYNC B1 ;  /* 0x0000000000017941 */ /* 0x000fea0003800000 */
.L_x_1666:
        /* <DEDUP_REMOVED lines=11> */
.L_x_1669:
[----:B------:R-:W-:Y:S05]  /*e3e0*/  BSYNC B1 ;  /* 0x0000000000017941 */ /* 0x000fea0003800000 */
.L_x_1668:
        /* <DEDUP_REMOVED lines=8> */
.L_x_1670:
        /* <DEDUP_REMOVED lines=15> */
.L_x_1671:
        /* <DEDUP_REMOVED lines=15> */
.L_x_1672:
        /* <DEDUP_REMOVED lines=10> */
.L_x_1657:
[----:B------:R-:W-:Y:S05]  /*e6f0*/  BSYNC B0 ;  /* 0x0000000000007941 */ /* 0x000fea0003800000 */
.L_x_1656:
[----:B------:R-:W-:-:S06]  /*e700*/  UISETP.NE.AND UP0, UPT, UR38, 0x3, UPT ;  /* 0x000000032600788c */ /* 0x000fcc000bf05270 */
[----:B------:R-:W-:-:S13]  /*e710*/  PLOP3.LUT P0, PT, PT, PT, UP0, 0x80, 0x0 ;  /* 0x000000000000781c */ /* 0x000fda0003f0f008 */
[----:B------:R-:W-:Y:S05]  /*e720*/  @!P0 BRA `(.L_x_1673) ;  /* 0x0000000000048947 */ /* 0x000fea0003800000 */
[----:B------:R-:W-:Y:S01]  /*e730*/  BPT.TRAP 0x1 ;  /* 0x000000040000795c */ /* 0x000fe20000300000 */
.L_x_1673:
        /* <DEDUP_REMOVED lines=8> */
.L_x_1725:
[----:B------:R-:W-:Y:S05]  /*e7c0*/  BSYNC B0 ;  /* 0x0000000000007941 */ /* 0x000fea0003800000 */
.L_x_1674:
[----:B------:R-:W-:Y:S05]  /*e7d0*/  @!P0 BRA `(.L_x_1676) ;  /* 0x0000000000048947 */ /* 0x000fea0003800000 */
[----:B------:R-:W-:Y:S01]  /*e7e0*/  BPT.TRAP 0x1 ;  /* 0x000000040000795c */ /* 0x000fe20000300000 */
.L_x_1676:
[----:B0-----:R-:W-:Y:S01]  /*e7f0*/  SHF.L.U32 R2, R6, 0x1f, RZ ;  /* 0x0000001f06027819 */ /* 0x001fe200000006ff */
[----:B------:R-:W-:-:S03]  /*e800*/  IMAD R10, R7, 0x3000, RZ ;  /* 0x00003000070a7824 */ /* 0x000fc600078e02ff */
[----:B------:R-:W0:Y:S02]  /*e810*/  SYNCS.PHASECHK.TRANS64.TRYWAIT P1, [R3+URZ+0x19c60], R2 ;  /* 0x019c6002030075a7 */ /* 0x000e24000802017f */
[----:B0-----:R-:W-:Y:S05]  /*e820*/  @!P1 BRA `(.L_x_1677) ;  /* 0x0000001800289947 */ /* 0x001fea0003800000 */
.L_x_1726:
        /* <DEDUP_REMOVED lines=50> */
.L_x_1678:
        /* <DEDUP_REMOVED lines=13> */
.L_x_1655:
        /* <DEDUP_REMOVED lines=17> */
.L_x_1681:
[----:B------:R-:W-:Y:S05]  /*ed30*/  BSYNC B0 ;  /* 0x0000000000007941 */ /* 0x000fea0003800000 */
.L_x_1680:
[----:B------:R-:W-:-:S06]  /*ed40*/  UISETP.NE.AND UP0, UPT, UR38, 0x3, UPT ;  /* 0x000000032600788c */ /* 0x000fcc000bf05270 */
[----:B------:R-:W-:-:S13]  /*ed50*/  PLOP3.LUT P1, PT, PT, PT, UP0, 0x80, 0x0 ;  /* 0x000000000000781c */ /* 0x000fda0003f2f008 */
[----:B------:R-:W-:Y:S05]  /*ed60*/  @!P1 BRA `(.L_x_1682) ;  /* 0x0000000000049947 */ /* 0x000fea0003800000 */
[----:B------:R-:W-:Y:S01]  /*ed70*/  BPT.TRAP 0x1 ;  /* 0x000000040000795c */ /* 0x000fe20000300000 */
.L_x_1682:
        /* <DEDUP_REMOVED lines=8> */
.L_x_1727:
[----:B------:R-:W-:Y:S05]  /*ee00*/  BSYNC B0 ;  /* 0x0000000000007941 */ /* 0x000fea0003800000 */
.L_x_1683:
[----:B------:R-:W-:Y:S05]  /*ee10*/  @!P2 BRA `(.L_x_1685) ;  /* 0x000000000004a947 */ /* 0x000fea0003800000 */
[----:B------:R-:W-:Y:S01]  /*ee20*/  BPT.TRAP 0x1 ;  /* 0x000000040000795c */ /* 0x000fe20000300000 */
.L_x_1685:
[----:B0-----:R-:W-:-:S04]  /*ee30*/  SHF.L.U32 R0, R19, 0x1f, RZ ;  /* 0x0000001f13007819 */ /* 0x001fc800000006ff */
[----:B------:R-:W0:Y:S02]  /*ee40*/  SYNCS.PHASECHK.TRANS64.TRYWAIT P1, [R3+URZ+0x19c60], R0 ;  /* 0x019c6000030075a7 */ /* 0x000e24000802017f */
[----:B0-----:R-:W-:Y:S05]  /*ee50*/  @!P1 BRA `(.L_x_1686) ;  /* 0x0000001000c49947 */ /* 0x001fea0003800000 */
.L_x_1728:
        /* <DEDUP_REMOVED lines=51> */
.L_x_1687:
[----:B--2---:R-:W-:Y:S01]  /*f190*/  SYNCS.ARRIVE.TRANS64.A1T0 RZ, [R3+URZ+0x19c50], RZ ;  /* 0x019c50ff03ff79a7 */ /* 0x004fe2000810003f */
[----:B------:R-:W-:Y:S02]  /*f1a0*/  @!P0 VIADD R0, R3, 0x19c80 ;  /* 0x00019c8003008836 */ /* 0x000fe40000000000 */
[----:B------:R-:W-:-:S03]  /*f1b0*/  VIADD R18, R18, 0x1 ;  /* 0x0000000112127836 */ /* 0x000fc60000000000 */
[----:B------:R-:W-:Y:S01]  /*f1c0*/  @!P0 PRMT R0, RZ, 0x654, R0 ;  /* 0x00000654ff008816 */ /* 0x000fe20000000000 */
[----:B------:R-:W-:Y:S01]  /*f1d0*/  BAR.SYNC.DEFER_BLOCKING 0x2, 0x80 ;  /* 0x0082000000007b1d */ /* 0x000fe20000010000 */
[----:B------:R-:W-:-:S04]  /*f1e0*/  ISETP.NE.AND P1, PT, R18, 0x2, PT ;  /* 0x000000021200780c */ /* 0x000fc80003f25270 */
[----:B------:R-:W-:Y:S01]  /*f1f0*/  SEL R18, R18, RZ, P1 ;  /* 0x000000ff12127207 */ /* 0x000fe20000800000 */
[----:B------:R2:W-:Y:S02]  /*f200*/  @!P0 SYNCS.ARRIVE.TRANS64.RED.A1T0 RZ, [R0+URZ], RZ ;  /* 0x000000ff00ff89a7 */ /* 0x0005e4000810043f */
[----:B--2---:R-:W-:-:S04]  /*f210*/  SEL R0, RZ, 0x1, P1 ;  /* 0x00000001ff007807 */ /* 0x004fc80000800000 */
[----:B------:R-:W-:-:S07]  /*f220*/  LOP3.LUT R19, R19, R0, RZ, 0x3c, !PT ;  /* 0x0000000013137212 */ /* 0x000fce00078e3cff */
.L_x_1630:
[----:B------:R-:W-:Y:S05]  /*f230*/  BSYNC B7 ;  /* 0x0000000000077941 */ /* 0x000fea0003800000 */
.L_x_1628:
[----:B------:R-:W-:-:S13]  /*f240*/  LOP3.LUT P1, RZ, R22, 0x4, RZ, 0xc0, !PT ;  /* 0x0000000416ff7812 */ /* 0x000fda000782c0ff */
[----:B------:R-:W-:Y:S05]  /*f250*/  @!P1 BRA `(.L_x_1688) ;  /* 0x0000000000209947 */ /* 0x000fea0003800000 */
[----:B------:R-:W2:Y:S08]  /*f260*/  S2UR UR5, SR_CgaCtaId ;  /* 0x00000000000579c3 */ /* 0x000eb00000008800 */
[----:B------:R-:W-:Y:S06]  /*f270*/  BAR.SYNC.DEFER_BLOCKING 0x5, 0x200 ;  /* 0x0148000000007b1d */ /* 0x000fec0000010000 */
[----:B------:R-:W-:-:S02]  /*f280*/  UMOV UR4, 0x400 ;  /* 0x0000040000047882 */ /* 0x000fc40000000000 */
[----:B--2---:R-:W-:-:S06]  /*f290*/  ULEA UR4, UR5, UR4, 0x18 ;  /* 0x0000000405047291 */ /* 0x004fcc000f8ec03f */
[----:B------:R-:W-:-:S05]  /*f2a0*/  IMAD.U32 R17, RZ, RZ, UR4 ;  /* 0x00000004ff117e24 */ /* 0x000fca000f8e00ff */
[----:B------:R2:W3:Y:S01]  /*f2b0*/  LDS R28, [R17+0x19cd0] ;  /* 0x019cd000111c7984 */ /* 0x0004e20000000800 */
[----:B------:R-:W-:Y:S06]  /*f2c0*/  BAR.ARV 0x4, 0x200 ;  /* 0x0108000000007b1d */ /* 0x000fec0000002000 */
[----:B------:R-:W-:Y:S05]  /*f2d0*/  BRA `(.L_x_1689) ;  /* 0x0000000000207947 */ /* 0x000fea0003800000 */
.L_x_1688:
[----:B------:R-:W2:Y:S01]  /*f2e0*/  @!P0 S2R R3, SR_CgaCtaId ;  /* 0x0000000000038919 */ /* 0x000ea20000008800 */
[----:B------:R-:W-:Y:S01]  /*f2f0*/  @!P0 MOV R0, 0x400 ;  /* 0x0000040000008802 */ /* 0x000fe20000000f00 */
[----:B------:R-:W-:Y:S03]  /*f300*/  BAR.SYNC.DEFER_BLOCKING 0x4, 0x200 ;  /* 0x0108000000007b1d */ /* 0x000fe60000010000 */
[----:B--2---:R-:W-:-:S03]  /*f310*/  @!P0 LEA R17, R3, R0, 0x18 ;  /* 0x0000000003118211 */ /* 0x004fc600078ec0ff */
[----:B------:R-:W2:Y:S04]  /*f320*/  SHFL.IDX PT, R0, R28, RZ, 0x1f ;  /* 0x00001fff1c007589 */ /* 0x000ea800000e0000 */
[----:B------:R2:W-:Y:S02]  /*f330*/  @!P0 STS [R17+0x19cd0], R28 ;  /* 0x019cd01c11008388 */ /* 0x0005e40000000800 */
[----:B--2---:R-:W-:Y:S01]  /*f340*/  IMAD.MOV.U32 R28, RZ, RZ, R0 ;  /* 0x000000ffff1c7224 */ /* 0x004fe200078e0000 */
[----:B------:R-:W-:Y:S06]  /*f350*/  BAR.ARV 0x5, 0x200 ;  /* 0x0148000000007b1d */ /* 0x000fec0000002000 */
.L_x_1689:
[----:B------:R-:W-:Y:S02]  /*f360*/  ULDC UR4, c[0x0][0xc38] ;  /* 0x00030e0000047ab9 */ /* 0x000fe40000000800 */
[----:B---3--:R-:W-:-:S13]  /*f370*/  ISETP.GE.AND P0, PT, R28, UR4, PT ;  /* 0x000000041c007c0c */ /* 0x008fda000bf06270 */
[----:B------:R-:W-:Y:S05]  /*f380*/  @!P0 BRA `(.L_x_1690) ;  /* 0xffffffc800a88947 */ /* 0x000fea000383ffff */
.L_x_1625:
[----:B------:R-:W3:Y:S01]  /*f390*/  LDL.LU R0, [R1] ;  /* 0x0000000001007983 */ /* 0x000ee20000300800 */
[----:B------:R-:W-:Y:S01]  /*f3a0*/  BSSY B0, `(.L_x_1691) ;  /* 0x000000b000007945 */ /* 0x000fe20003800000 */
[----:B------:R-:W4:Y:S01]  /*f3b0*/  S2R R5, SR_CgaCtaId ;  /* 0x0000000000057919 */ /* 0x000f220000008800 */
[----:B---3--:R-:W-:-:S05]  /*f3c0*/  VIADD R0, R0, 0x1 ;  /* 0x0000000100007836 */ /* 0x008fca0000000000 */
        /* <DEDUP_REMOVED lines=8> */
.L_x_1729:
[----:B------:R-:W-:Y:S05]  /*f450*/  BSYNC B0 ;  /* 0x0000000000007941 */ /* 0x000fea0003800000 */
.L_x_1691:
[----:B------:R-:W-:-:S03]  /*f460*/  UMOV UR4, 0xffffffff ;  /* 0xffffffff00047882 */ /* 0x000fc60000000000 */
[----:B------:R-:W-:Y:S05]  /*f470*/  BRA.DIV UR4, `(.L_x_1693) ;  /* 0x0000000e04647947 */ /* 0x000fea000b800000 */
[----:B0-----:R-:W0:Y:S02]  /*f480*/  S2R R0, SR_TID.X ;  /* 0x0000000000007919 */ /* 0x001e240000002100 */
[----:B0-----:R-:W-:-:S04]  /*f490*/  SHF.R.U32.HI R0, RZ, 0x5, R0 ;  /* 0x00000005ff007819 */ /* 0x001fc80000011600 */
[----:B------:R-:W-:-:S05]  /*f4a0*/  LOP3.LUT R0, R0, 0x3, RZ, 0xc0, !PT ;  /* 0x0000000300007812 */ /* 0x000fca00078ec0ff */
[----:B-1----:R0:W1:Y:S02]  /*f4b0*/  SHFL.IDX PT, R14, R0, RZ, 0x1f ;  /* 0x00001fff000e7589 */ /* 0x00206400000e0000 */
.L_x_1732:
[----:B-1----:R-:W-:Y:S01]  /*f4c0*/  ISETP.NE.AND P0, PT, R14, RZ, PT ;  /* 0x000000ff0e00720c */ /* 0x002fe20003f05270 */
[----:B------:R-:W-:-:S12]  /*f4d0*/  BSSY B0, `(.L_x_1694) ;  /* 0x000002b000007945 */ /* 0x000fd80003800000 */
[----:B------:R-:W-:Y:S05]  /*f4e0*/  @P0 BRA `(.L_x_1695) ;  /* 0x0000000000a40947 */ /* 0x000fea0003800000 */
[----:B------:R-:W-:-:S03]  /*f4f0*/  UMOV UR4, 0xffffffff ;  /* 0xffffffff00047882 */ /* 0x000fc60000000000 */
[----:B------:R-:W-:Y:S05]  /*f500*/  BRA.DIV UR4, `(.L_x_1696) ;  /* 0x0000000e04747947 */ /* 0x000fea000b800000 */
[----:B------:R-:W-:-:S13]  /*f510*/  ELECT P6, URZ, PT ;  /* 0x00000000003f782f */ /* 0x000fda00038c0000 */
.L_x_1735:
[----:B------:R-:W-:Y:S05]  /*f520*/  @!P6 BRA `(.L_x_1695) ;  /* 0x000000000094e947 */ /* 0x000fea0003800000 */
[----:B------:R-:W-:-:S06]  /*f530*/  ULOP3.LUT UR4, UR41, 0x2, URZ, 0xfc, !UPT ;  /* 0x0000000229047892 */ /* 0x000fcc000f8efc3f */
[----:B0-----:R-:W-:-:S05]  /*f540*/  IMAD.U32 R0, RZ, RZ, UR4 ;  /* 0x00000004ff007e24 */ /* 0x001fca000f8e00ff */
[----:B------:R-:W-:-:S13]  /*f550*/  ISETP.NE.AND P0, PT, R0, 0x3, PT ;  /* 0x000000030000780c */ /* 0x000fda0003f05270 */
[----:B------:R-:W-:Y:S05]  /*f560*/  @!P0 BRA `(.L_x_1697) ;  /* 0x0000000000048947 */ /* 0x000fea0003800000 */
[----:B------:R-:W-:Y:S01]  /*f570*/  BPT.TRAP 0x1 ;  /* 0x000000040000795c */ /* 0x000fe20000300000 */
.L_x_1697:
        /* <DEDUP_REMOVED lines=12> */
.L_x_1736:
[----:B------:R-:W1:Y:S02]  /*f640*/  SYNCS.PHASECHK.TRANS64.TRYWAIT P1, [R3+URZ], R0 ;  /* 0x00000000030075a7 */ /* 0x000e64000802017f */
[----:B-1----:R-:W-:Y:S05]  /*f650*/  @!P1 BRA `(.L_x_1699) ;  /* 0x0000000c00549947 */ /* 0x002fea0003800000 */
.L_x_1737:
[----:B------:R-:W-:Y:S05]  /*f660*/  @!P0 BRA `(.L_x_1700) ;  /* 0x0000000000048947 */ /* 0x000fea0003800000 */
[----:B------:R-:W-:Y:S01]  /*f670*/  BPT.TRAP 0x1 ;  /* 0x000000040000795c */ /* 0x000fe20000300000 */
.L_x_1700:
[----:B-1----:R-:W-:-:S04]  /*f680*/  IMAD R3, R18, 0x8, R7 ;  /* 0x0000000812037824 */ /* 0x002fc800078e0207 */
[----:B------:R-:W1:Y:S02]  /*f690*/  SYNCS.PHASECHK.TRANS64.TRYWAIT P1, [R3+URZ+0x19c60], R4 ;  /* 0x019c6004030075a7 */ /* 0x000e64000802017f */
[----:B-1----:R-:W-:Y:S05]  /*f6a0*/  @!P1 BRA `(.L_x_1701) ;  /* 0x0000000c00549947 */ /* 0x002fea0003800000 */
.L_x_1738:
[----:B------:R-:W-:Y:S05]  /*f6b0*/  @!P0 BRA `(.L_x_1702) ;  /* 0x0000000000048947 */ /* 0x000fea0003800000 */
[----:B------:R-:W-:Y:S01]  /*f6c0*/  BPT.TRAP 0x1 ;  /* 0x000000040000795c */ /* 0x000fe20000300000 */
.L_x_1702:
[----:B0-----:R-:W-:-:S04]  /*f6d0*/  IMAD R5, R6, 0x8, R7 ;  /* 0x0000000806057824 */ /* 0x001fc800078e0207 */
[----:B------:R-:W0:Y:S02]  /*f6e0*/  SYNCS.PHASECHK.TRANS64.TRYWAIT P1, [R5+URZ+0x19c60], R0 ;  /* 0x019c6000050075a7 */ /* 0x000e24000802017f */
[----:B0-----:R-:W-:Y:S05]  /*f6f0*/  @!P1 BRA `(.L_x_1703) ;  /* 0x0000000c00549947 */ /* 0x001fea0003800000 */
.L_x_1739:
[----:B------:R-:W-:Y:S05]  /*f700*/  @!P0 BRA `(.L_x_1704) ;  /* 0x0000000000048947 */ /* 0x000fea0003800000 */
[----:B------:R-:W-:Y:S01]  /*f710*/  BPT.TRAP 0x1 ;  /* 0x000000040000795c */ /* 0x000fe20000300000 */
.L_x_1704:
[----:B------:R-:W3:Y:S02]  /*f720*/  SYNCS.PHASECHK.TRANS64.TRYWAIT P0, [R3+URZ+0x19c80], R4 ;  /* 0x019c8004030075a7 */ /* 0x000ee4000800017f */
[----:B---3--:R-:W-:Y:S05]  /*f730*/  @!P0 BRA `(.L_x_1705) ;  /* 0x0000000c00588947 */ /* 0x008fea0003800000 */
.L_x_1706:
[----:B----4-:R4:W0:Y:S02]  /*f740*/  SYNCS.PHASECHK.TRANS64.TRYWAIT P0, [R5+URZ+0x19c80], R0 ;  /* 0x019c8000050075a7 */ /* 0x010824000800017f */
[----:B0-----:R-:W-:Y:S05]  /*f750*/  @!P0 NANOSLEEP.SYNCS 0x989680 ;  /* 0x009896800000895d */ /* 0x001fea0003900000 */
[----:B------:R-:W0:Y:S02]  /*f760*/  @!P0 SYNCS.PHASECHK.TRANS64 P0, [R5+URZ+0x19c80], R0 ;  /* 0x019c8000050085a7 */ /* 0x000e24000800007f */
[----:B0-----:R-:W-:Y:S05]  /*f770*/  @!P0 BRA `(.L_x_1706) ;  /* 0xfffffffc00f08947 */ /* 0x001fea000383ffff */
.L_x_1695:
[----:B------:R-:W-:Y:S05]  /*f780*/  BSYNC B0 ;  /* 0x0000000000007941 */ /* 0x000fea0003800000 */
.L_x_1694:
[----:B------:R-:W-:Y:S05]  /*f790*/  EXIT ;  /* 0x000000000000794d */ /* 0x000fea0003800000 */
.L_x_1583:
[----:B0-----:R-:W-:-:S04]  /*f7a0*/  IMAD.U32 R3, RZ, RZ, UR45 ;  /* 0x0000002dff037e24 */ /* 0x001fc8000f8e00ff */
[----:B------:R0:W1:Y:S03]  /*f7b0*/  SYNCS.PHASECHK.TRANS64.TRYWAIT P1, [R3+URZ+0x19c00], R6 ;  /* 0x019c0006030075a7 */ /* 0x000066000802017f */
[----:B-1----:R-:W-:Y:S05]  /*f7c0*/  @!P1 NANOSLEEP.SYNCS 0x989680 ;  /* 0x009896800000995d */ /* 0x002fea0003900000 */
[----:B------:R-:W1:Y:S02]  /*f7d0*/  @!P1 SYNCS.PHASECHK.TRANS64 P1, [R3+URZ+0x19c00], R6 ;  /* 0x019c0006030095a7 */ /* 0x000e64000802007f */
[----:B-1----:R-:W-:Y:S05]  /*f7e0*/  @!P1 BRA `(.L_x_1583) ;  /* 0xfffffffc00ec9947 */ /* 0x002fea000383ffff */
[----:B------:R-:W-:Y:S05]  /*f7f0*/  BRA `(.L_x_1707) ;  /* 0xffffff2000407947 */ /* 0x000fea000383ffff */
.L_x_1587:
[----:B-1----:R1:W2:Y:S02]  /*f800*/  SYNCS.PHASECHK.TRANS64.TRYWAIT P2, [R2+URZ+0x19c30], R3 ;  /* 0x019c3003020075a7 */ /* 0x0022a4000804017f */
[----:B--2---:R-:W-:Y:S05]  /*f810*/  @!P2 NANOSLEEP.SYNCS 0x989680 ;  /* 0x009896800000a95d */ /* 0x004fea0003900000 */
[----:B------:R-:W2:Y:S02]  /*f820*/  @!P2 SYNCS.PHASECHK.TRANS64 P2, [R2+URZ+0x19c30], R3 ;  /* 0x019c30030200a5a7 */ /* 0x000ea4000804007f */
[----:B--2---:R-:W-:Y:S05]  /*f830*/  @!P2 BRA `(.L_x_1587) ;  /* 0xfffffffc00f0a947 */ /* 0x004fea000383ffff */
[----:B------:R-:W-:Y:S05]  /*f840*/  BRA `(.L_x_1586) ;  /* 0xffffff2000647947 */ /* 0x000fea000383ffff */
.L_x_1592:
[----:B-1----:R-:W-:-:S04]  /*f850*/  IMAD.U32 R7, RZ, RZ, UR23 ;  /* 0x00000017ff077e24 */ /* 0x002fc8000f8e00ff */
[----:B------:R1:W2:Y:S03]  /*f860*/  SYNCS.PHASECHK.TRANS64.TRYWAIT P3, [R7+URZ+0x19c30], R6 ;  /* 0x019c3006070075a7 */ /* 0x0002a6000806017f */
[----:B--2---:R-:W-:Y:S05]  /*f870*/  @!P3 NANOSLEEP.SYNCS 0x989680 ;  /* 0x009896800000b95d */ /* 0x004fea0003900000 */
[----:B------:R-:W2:Y:S02]  /*f880*/  @!P3 SYNCS.PHASECHK.TRANS64 P3, [R7+URZ+0x19c30], R6 ;  /* 0x019c30060700b5a7 */ /* 0x000ea4000806007f */
[----:B--2---:R-:W-:Y:S05]  /*f890*/  @!P3 BRA `(.L_x_1592) ;  /* 0xfffffffc00ecb947 */ /* 0x004fea000383ffff */
[----:B------:R-:W-:Y:S05]  /*f8a0*/  BRA `(.L_x_1591) ;  /* 0xffffff4800dc7947 */ /* 0x000fea000383ffff */
.L_x_1596:
[----:B-1----:R-:W-:-:S04]  /*f8b0*/  IMAD.U32 R7, RZ, RZ, UR14 ;  /* 0x0000000eff077e24 */ /* 0x002fc8000f8e00ff */
[----:B------:R1:W2:Y:S03]  /*f8c0*/  SYNCS.PHASECHK.TRANS64.TRYWAIT P3, [R7+URZ+0x19c50], R6 ;  /* 0x019c5006070075a7 */ /* 0x0002a6000806017f */
[----:B--2---:R-:W-:Y:S05]  /*f8d0*/  @!P3 NANOSLEEP.SYNCS 0x989680 ;  /* 0x009896800000b95d */ /* 0x004fea0003900000 */
[----:B------:R-:W2:Y:S02]  /*f8e0*/  @!P3 SYNCS.PHASECHK.TRANS64 P3, [R7+URZ+0x19c50], R6 ;  /* 0x019c50060700b5a7 */ /* 0x000ea4000806007f */
[----:B--2---:R-:W-:Y:S05]  /*f8f0*/  @!P3 BRA `(.L_x_1596) ;  /* 0xfffffffc00ecb947 */ /* 0x004fea000383ffff */
[----:B------:R-:W-:Y:S05]  /*f900*/  BRA `(.L_x_1595) ;  /* 0xffffff4c002c7947 */ /* 0x000fea000383ffff */
.L_x_1603:
[----:B-1----:R-:W-:-:S04]  /*f910*/  IMAD.U32 R7, RZ, RZ, UR6 ;  /* 0x00000006ff077e24 */ /* 0x002fc8000f8e00ff */
[----:B------:R1:W2:Y:S03]  /*f920*/  SYNCS.PHASECHK.TRANS64.TRYWAIT P2, [R7+URZ+0x19c30], R6 ;  /* 0x019c3006070075a7 */ /* 0x0002a6000804017f */
[----:B--2---:R-:W-:Y:S05]  /*f930*/  @!P2 NANOSLEEP.SYNCS 0x989680 ;  /* 0x009896800000a95d */ /* 0x004fea0003900000 */
[----:B------:R-:W2:Y:S02]  /*f940*/  @!P2 SYNCS.PHASECHK.TRANS64 P2, [R7+URZ+0x19c30], R6 ;  /* 0x019c30060700a5a7 */ /* 0x000ea4000804007f */
[----:B--2---:R-:W-:Y:S05]  /*f950*/  @!P2 BRA `(.L_x_1603) ;  /* 0xfffffffc00eca947 */ /* 0x004fea000383ffff */
[----:B------:R-:W-:Y:S05]  /*f960*/  BRA `(.L_x_1602) ;  /* 0xffffff7400f87947 */ /* 0x000fea000383ffff */
.L_x_1607:
[----:B-1----:R-:W-:-:S04]  /*f970*/  IMAD.U32 R7, RZ, RZ, UR14 ;  /* 0x0000000eff077e24 */ /* 0x002fc8000f8e00ff */
[----:B------:R1:W2:Y:S03]  /*f980*/  SYNCS.PHASECHK.TRANS64.TRYWAIT P2, [R7+URZ+0x19c50], R6 ;  /* 0x019c5006070075a7 */ /* 0x0002a6000804017f */
[----:B--2---:R-:W-:Y:S05]  /*f990*/  @!P2 NANOSLEEP.SYNCS 0x989680 ;  /* 0x009896800000a95d */ /* 0x004fea0003900000 */
[----:B------:R-:W2:Y:S02]  /*f9a0*/  @!P2 SYNCS.PHASECHK.TRANS64 P2, [R7+URZ+0x19c50], R6 ;  /* 0x019c50060700a5a7 */ /* 0x000ea4000804007f */
[----:B--2---:R-:W-:Y:S05]  /*f9b0*/  @!P2 BRA `(.L_x_1607) ;  /* 0xfffffffc00eca947 */ /* 0x004fea000383ffff */
[----:B------:R-:W-:Y:S05]  /*f9c0*/  BRA `(.L_x_1606) ;  /* 0xffffff7800487947 */ /* 0x000fea000383ffff */
.L_x_1613:
[----:B-1----:R-:W-:-:S04]  /*f9d0*/  IMAD.U32 R5, RZ, RZ, UR11 ;  /* 0x0000000bff057e24 */ /* 0x002fc8000f8e00ff */
[----:B------:R1:W2:Y:S03]  /*f9e0*/  SYNCS.PHASECHK.TRANS64.TRYWAIT P1, [R5+URZ+0x19c50], R0 ;  /* 0x019c5000050075a7 */ /* 0x0002a6000802017f */
[----:B--2---:R-:W-:Y:S05]  /*f9f0*/  @!P1 NANOSLEEP.SYNCS 0x989680 ;  /* 0x009896800000995d */ /* 0x004fea0003900000 */
[----:B------:R-:W2:Y:S02]  /*fa00*/  @!P1 SYNCS.PHASECHK.TRANS64 P1, [R5+URZ+0x19c50], R0 ;  /* 0x019c5000050095a7 */ /* 0x000ea4000802007f */
[----:B--2---:R-:W-:Y:S05]  /*fa10*/  @!P1 BRA `(.L_x_1613) ;  /* 0xfffffffc00ec9947 */ /* 0x004fea000383ffff */
[----:B------:R-:W-:Y:S05]  /*fa20*/  BRA `(.L_x_1612) ;  /* 0xffffff9800987947 */ /* 0x000fea000383ffff */
.L_x_1639:
[----:B------:R-:W-:Y:S02]  /*fa30*/  IMAD.MOV.U32 R13, RZ, RZ, R20 ;  /* 0x000000ffff0d7224 */ /* 0x000fe400078e0014 */
[----:B------:R-:W-:Y:S02]  /*fa40*/  IMAD.MOV.U32 R12, RZ, RZ, RZ ;  /* 0x000000ffff0c7224 */ /* 0x000fe400078e00ff */
[----:B------:R-:W-:Y:S02]  /*fa50*/  IMAD.MOV.U32 R11, RZ, RZ, 0x1f ;  /* 0x0000001fff0b7424 */ /* 0x000fe400078e00ff */
[----:B------:R-:W-:-:S07]  /*fa60*/  IMAD.MOV.U32 R15, RZ, RZ, -0x1 ;  /* 0xffffffffff0f7424 */ /* 0x000fce00078e00ff */
[----:B------:R-:W-:Y:S05]  /*fa70*/  WARPSYNC.COLLECTIVE R15, `(.L_x_1708) ;  /* 0x000000000f087348 */ /* 0x000fea0003c00000 */
[----:B------:R0:W1:Y:S02]  /*fa80*/  SHFL.IDX P6, R14, R13, R12, R11 ;  /* 0x0000000c0d0e7389 */ /* 0x00006400000c000b */
[----:B01----:R-:W-:Y:S01]  /*fa90*/  ENDCOLLECTIVE ;  /* 0x000000000000791b */ /* 0x003fe20003800000 */
.L_x_1708:
[----:B------:R-:W-:Y:S05]  /*faa0*/  BRA `(.L_x_1709) ;  /* 0xffffffcc00fc7947 */ /* 0x000fea000383ffff */
.L_x_1641:
[----:B------:R-:W-:Y:S01]  /*fab0*/  BSSY B0, `(.L_x_1710) ;  /* 0x0000006000007945 */ /* 0x000fe20003800000 */
[----:B------:R-:W-:-:S07]  /*fac0*/  IMAD.MOV.U32 R15, RZ, RZ, -0x1 ;  /* 0xffffffffff0f7424 */ /* 0x000fce00078e00ff */
[----:B0-----:R-:W-:Y:S05]  /*fad0*/  WARPSYNC.COLLECTIVE R15, `(.L_x_1711) ;  /* 0x000000000f0c7348 */ /* 0x001fea0003c00000 */
[----:B------:R-:W-:Y:S02]  /*fae0*/  ELECT P6, UR62, PT ;  /* 0x00000000003e782f */ /* 0x000fe400038c0000 */
[----:B------:R-:W-:Y:S01]  /*faf0*/  MOV R14, UR62 ;  /* 0x0000003e000e7c02 */ /* 0x000fe20008000f00 */
[----:B0-----:R-:W-:Y:S10]  /*fb00*/  ENDCOLLECTIVE ;  /* 0x000000000000791b */ /* 0x001ff40003800000 */
.L_x_1711:
[----:B------:R-:W-:Y:S05]  /*fb10*/  BSYNC B0 ;  /* 0x0000000000007941 */ /* 0x000fea0003800000 */
.L_x_1710:
[----:B------:R-:W-:Y:S05]  /*fb20*/  BRA `(.L_x_1712) ;  /* 0xffffffd000047947 */ /* 0x000fea000383ffff */
.L_x_1643:
[----:B-1----:R1:W2:Y:S02]  /*fb30*/  SYNCS.PHASECHK.TRANS64.TRYWAIT P1, [R5+URZ+0x19c80], R2 ;  /* 0x019c8002050075a7 */ /* 0x0022a4000802017f */
[----:B--2---:R-:W-:Y:S05]  /*fb40*/  @!P1 NANOSLEEP.SYNCS 0x989680 ;  /* 0x009896800000995d */ /* 0x004fea0003900000 */
[----:B------:R-:W2:Y:S02]  /*fb50*/  @!P1 SYNCS.PHASECHK.TRANS64 P1, [R5+URZ+0x19c80], R2 ;  /* 0x019c8002050095a7 */ /* 0x000ea4000802007f */
[----:B--2---:R-:W-:Y:S05]  /*fb60*/  @!P1 BRA `(.L_x_1643) ;  /* 0xfffffffc00f09947 */ /* 0x004fea000383ffff */
[----:B------:R-:W-:Y:S05]  /*fb70*/  BRA `(.L_x_1713) ;  /* 0xffffffd0005c7947 */ /* 0x000fea000383ffff */
.L_x_1645:
[----:B--2---:R2:W3:Y:S02]  /*fb80*/  SYNCS.PHASECHK.TRANS64.TRYWAIT P1, [R5+URZ+0x19c40], R2 ;  /* 0x019c4002050075a7 */ /* 0x0044e4000802017f */
[----:B---3--:R-:W-:Y:S05]  /*fb90*/  @!P1 NANOSLEEP.SYNCS 0x989680 ;  /* 0x009896800000995d */ /* 0x008fea0003900000 */
[----:B------:R-:W3:Y:S02]  /*fba0*/  @!P1 SYNCS.PHASECHK.TRANS64 P1, [R5+URZ+0x19c40], R2 ;  /* 0x019c4002050095a7 */ /* 0x000ee4000802007f */
[----:B---3--:R-:W-:Y:S05]  /*fbb0*/  @!P1 BRA `(.L_x_1645) ;  /* 0xfffffffc00f09947 */ /* 0x008fea000383ffff */
[----:B------:R-:W-:Y:S05]  /*fbc0*/  BRA `(.L_x_1714) ;  /* 0xffffffd000e07947 */ /* 0x000fea000383ffff */
.L_x_1649:
[----:B------:R-:W-:Y:S02]  /*fbd0*/  IMAD.MOV.U32 R13, RZ, RZ, R4 ;  /* 0x000000ffff0d7224 */ /* 0x000fe400078e0004 */
[----:B------:R-:W-:Y:S02]  /*fbe0*/  IMAD.MOV.U32 R12, RZ, RZ, RZ ;  /* 0x000000ffff0c7224 */ /* 0x000fe400078e00ff */
[----:B------:R-:W-:Y:S02]  /*fbf0*/  IMAD.MOV.U32 R11, RZ, RZ, 0x1e1f ;  /* 0x00001e1fff0b7424 */ /* 0x000fe400078e00ff */
[----:B------:R-:W-:Y:S02]  /*fc00*/  IMAD.MOV.U32 R15, RZ, RZ, -0x1 ;  /* 0xffffffffff0f7424 */ /* 0x000fe400078e00ff */
[----:B------:R-:W-:-:S07]  /*fc10*/  IMAD.U32 R7, RZ, RZ, UR40 ;  /* 0x00000028ff077e24 */ /* 0x000fce000f8e00ff */
[----:B------:R-:W-:Y:S05]  /*fc20*/  WARPSYNC.COLLECTIVE R15, `(.L_x_1715) ;  /* 0x000000000f087348 */ /* 0x000fea0003c00000 */
[----:B------:R0:W1:Y:S02]  /*fc30*/  SHFL.IDX P6, R14, R13, R12, R11 ;  /* 0x0000000c0d0e7389 */ /* 0x00006400000c000b */
[----:B01----:R-:W-:Y:S01]  /*fc40*/  ENDCOLLECTIVE ;  /* 0x000000000000791b */ /* 0x003fe20003800000 */
.L_x_1715:
[----:B------:R-:W-:Y:S02]  /*fc50*/  IMAD R7, R7, 0xc0, R20 ;  /* 0x000000c007077824 */ /* 0x000fe400078e0214 */
[----:B------:R-:W-:Y:S02]  /*fc60*/  IMAD.MOV.U32 R13, RZ, RZ, R0 ;  /* 0x000000ffff0d7224 */ /* 0x000fe400078e0000 */
[----:B------:R-:W-:-:S07]  /*fc70*/  IMAD.MOV.U32 R2, RZ, RZ, R14 ;  /* 0x000000ffff027224 */ /* 0x000fce00078e000e */
[----:B------:R-:W-:Y:S05]  /*fc80*/  WARPSYNC.COLLECTIVE R15, `(.L_x_1716) ;  /* 0x000000000f087348 */ /* 0x000fea0003c00000 */
[----:B------:R0:W1:Y:S02]  /*fc90*/  SHFL.IDX P6, R14, R13, R12, R11 ;  /* 0x0000000c0d0e7389 */ /* 0x00006400000c000b */
[----:B01----:R-:W-:Y:S01]  /*fca0*/  ENDCOLLECTIVE ;  /* 0x000000000000791b */ /* 0x003fe20003800000 */
.L_x_1716:
        /* <DEDUP_REMOVED lines=9> */
.L_x_1717:
[----:B------:R-:W-:-:S05]  /*fd40*/  @!P4 IADD3 R9, P3, R10, R3, RZ ;  /* 0x000000030a09c210 */ /* 0x000fca0007f7e0ff */
[----:B------:R-:W-:Y:S02]  /*fd50*/  @!P4 IMAD.X R3, RZ, RZ, R2, P3 ;  /* 0x000000ffff03c224 */ /* 0x000fe400018e0602 */
[----:B------:R-:W-:Y:S02]  /*fd60*/  @!P4 IMAD.MOV.U32 R2, RZ, RZ, R9 ;  /* 0x000000ffff02c224 */ /* 0x000fe400078e0009 */
[----:B------:R-:W-:-:S03]  /*fd70*/  IMAD.MOV.U32 R13, RZ, RZ, R0 ;  /* 0x000000ffff0d7224 */ /* 0x000fc600078e0000 */
[----:B------:R-:W-:Y:S01]  /*fd80*/  @!PT LDS RZ, [RZ] ;  /* 0x00000000fffff984 */ /* 0x000fe20000000800 */
[----:B------:R-:W-:Y:S01]  /*fd90*/  @!PT LDS RZ, [RZ] ;  /* 0x00000000fffff984 */ /* 0x000fe20000000800 */
[----:B------:R-:W-:Y:S01]  /*fda0*/  @!PT LDS RZ, [RZ] ;  /* 0x00000000fffff984 */ /* 0x000fe20000000800 */
[----:B------:R0:W-:Y:S04]  /*fdb0*/  @!P4 LDGSTS.E.BYPASS.LTC128B.128 [R29+0xf000], desc[UR48][R2.64], !P0 ;  /* 0x0f000000021dcfae */ /* 0x0001e8000c101d70 */
[----:B------:R0:W-:Y:S04]  /*fdc0*/  @!P4 LDGSTS.E.BYPASS.LTC128B.128 [R29+0x10800], desc[UR48][R2.64+0x20], !P1 ;  /* 0x10800020021dcfae */ /* 0x0001e8000c901d70 */
[----:B------:R0:W-:Y:S01]  /*fdd0*/  @!P4 LDGSTS.E.BYPASS.LTC128B.128 [R29+0x12000], desc[UR48][R2.64+0x40], !P2 ;  /* 0x12000040021dcfae */ /* 0x0001e2000d101d70 */
[----:B------:R-:W-:-:S07]  /*fde0*/  IMAD.MOV.U32 R4, RZ, RZ, R14 ;  /* 0x000000ffff047224 */ /* 0x000fce00078e000e */
[----:B0-----:R-:W-:Y:S05]  /*fdf0*/  WARPSYNC.COLLECTIVE R15, `(.L_x_1718) ;  /* 0x000000000f087348 */ /* 0x001fea0003c00000 */
[----:B------:R1:W2:Y:S02]  /*fe00*/  SHFL.IDX P6, R14, R13, R12, R11 ;  /* 0x0000000c0d0e7389 */ /* 0x0002a400000c000b */
[----:B012---:R-:W-:Y:S01]  /*fe10*/  ENDCOLLECTIVE ;  /* 0x000000000000791b */ /* 0x007fe20003800000 */
.L_x_1718:
[----:B------:R-:W-:-:S05]  /*fe20*/  VIADD R3, R7, 0x40 ;  /* 0x0000004007037836 */ /* 0x000fca0000000000 */
[----:B------:R-:W-:Y:S01]  /*fe30*/  ISETP.GE.AND P4, PT, R3, R8, PT ;  /* 0x000000080300720c */ /* 0x000fe20003f86270 */
[----:B------:R-:W-:Y:S02]  /*fe40*/  IMAD.MOV.U32 R13, RZ, RZ, R6 ;  /* 0x000000ffff0d7224 */ /* 0x000fe400078e0006 */
[----:B------:R-:W-:-:S10]  /*fe50*/  IMAD.MOV.U32 R12, RZ, RZ, RZ ;  /* 0x000000ffff0c7224 */ /* 0x000fd400078e00ff */
[----:B------:R-:W-:-:S05]  /*fe60*/  @!P4 IADD3 R14, P3, R10, R14, RZ ;  /* 0x0000000e0a0ec210 */ /* 0x000fca0007f7e0ff */
[----:B------:R-:W-:-:S08]  /*fe70*/  @!P4 IMAD.MOV.U32 R2, RZ, RZ, R14 ;  /* 0x000000ffff02c224 */ /* 0x000fd000078e000e */
[----:B------:R-:W-:Y:S05]  /*fe80*/  WARPSYNC.COLLECTIVE R15, `(.L_x_1719) ;  /* 0x000000000f087348 */ /* 0x000fea0003c00000 */
[----:B------:R0:W1:Y:S02]  /*fe90*/  SHFL.IDX P6, R14, R13, R12, R11 ;  /* 0x0000000c0d0e7389 */ /* 0x00006400000c000b */
[----:B01----:R-:W-:Y:S01]  /*fea0*/  ENDCOLLECTIVE ;  /* 0x000000000000791b */ /* 0x003fe20003800000 */
.L_x_1719:
        /* <DEDUP_REMOVED lines=13> */
.L_x_1720:
[----:B------:R-:W-:Y:S05]  /*ff80*/  BRA `(.L_x_1721) ;  /* 0xffffffd8009c7947 */ /* 0x000fea000383ffff */
.L_x_1654:
[----:B0-----:R0:W2:Y:S02]  /*ff90*/  SYNCS.PHASECHK.TRANS64.TRYWAIT P0, [R17+URZ+0x19c20], R0 ;  /* 0x019c2000110075a7 */ /* 0x0010a4000800017f */
[----:B--2---:R-:W-:Y:S05]  /*ffa0*/  @!P0 NANOSLEEP.SYNCS 0x989680 ;  /* 0x009896800000895d */ /* 0x004fea0003900000 */
[----:B------:R-:W2:Y:S02]  /*ffb0*/  @!P0 SYNCS.PHASECHK.TRANS64 P0, [R17+URZ+0x19c20], R0 ;  /* 0x019c2000110085a7 */ /* 0x000ea4000800007f */
[----:B--2---:R-:W-:Y:S05]  /*ffc0*/  @!P0 BRA `(.L_x_1654) ;  /* 0xfffffffc00f08947 */ /* 0x004fea000383ffff */
[----:B------:R-:W-:Y:S05]  /*ffd0*/  BRA `(.L_x_1722) ;  /* 0xffffffdc000c7947 */ /* 0x000fea000383ffff */
.L_x_1660:
[----:B0-----:R0:W2:Y:S02]  /*ffe0*/  SYNCS.PHASECHK.TRANS64.TRYWAIT P0, [R4+URZ+0x19c80], R2 ;  /* 0x019c8002040075a7 */ /* 0x0010a4000800017f */
[----:B--2---:R-:W-:Y:S05]  /*fff0*/  @!P0 NANOSLEEP.SYNCS 0x989680 ;  /* 0x009896800000895d */ /* 0x004fea0003900000 */
[----:B------:R-:W2:Y:S02]  /*10000*/  @!P0 SYNCS.PHASECHK.TRANS64 P0, [R4+URZ+0x19c80], R2 ;  /* 0x019c8002040085a7 */ /* 0x000ea4000800007f */
[----:B--2---:R-:W-:Y:S05]  /*10010*/  @!P0 BRA `(.L_x_1660) ;  /* 0xfffffffc00f08947 */ /* 0x004fea000383ffff */
[----:B------:R-:W-:Y:S05]  /*10020*/  BRA `(.L_x_1723) ;  /* 0xffffffdc00b07947 */ /* 0x000fea000383ffff */
.L_x_1667:
[----:B--2---:R2:W3:Y:S02]  /*10030*/  SYNCS.PHASECHK.TRANS64.TRYWAIT P0, [R4+URZ+0x19c40], R2 ;  /* 0x019c4002040075a7 */ /* 0x0044e4000800017f */
[----:B---3--:R-:W-:Y:S05]  /*10040*/  @!P0 NANOSLEEP.SYNCS 0x989680 ;  /* 0x009896800000895d */ /* 0x008fea0003900000 */
[----:B------:R-:W3:Y:S02]  /*10050*/  @!P0 SYNCS.PHASECHK.TRANS64 P0, [R4+URZ+0x19c40], R2 ;  /* 0x019c4002040085a7 */ /* 0x000ee4000800007f */
[----:B---3--:R-:W-:Y:S05]  /*10060*/  @!P0 BRA `(.L_x_1667) ;  /* 0xfffffffc00f08947 */ /* 0x008fea000383ffff */
[----:B------:R-:W-:Y:S05]  /*10070*/  BRA `(.L_x_1724) ;  /* 0xffffffe000a87947 */ /* 0x000fea000383ffff */
.L_x_1675:
[----:B0-----:R0:W2:Y:S02]  /*10080*/  SYNCS.PHASECHK.TRANS64.TRYWAIT P1, [R3+URZ+0x19c70], R2 ;  /* 0x019c7002030075a7 */ /* 0x0010a4000802017f */
[----:B--2---:R-:W-:Y:S05]  /*10090*/  @!P1 NANOSLEEP.SYNCS 0x989680 ;  /* 0x009896800000995d */ /* 0x004fea0003900000 */
[----:B------:R-:W2:Y:S02]  /*100a0*/  @!P1 SYNCS.PHASECHK.TRANS64 P1, [R3+URZ+0x19c70], R2 ;  /* 0x019c7002030095a7 */ /* 0x000ea4000802007f */
[----:B--2---:R-:W-:Y:S05]  /*100b0*/  @!P1 BRA `(.L_x_1675) ;  /* 0xfffffffc00f09947 */ /* 0x004fea000383ffff */
[----:B------:R-:W-:Y:S05]  /*100c0*/  BRA `(.L_x_1725) ;  /* 0xffffffe400bc7947 */ /* 0x000fea000383ffff */
.L_x_1677:
[----:B0-----:R0:W2:Y:S02]  /*100d0*/  SYNCS.PHASECHK.TRANS64.TRYWAIT P1, [R3+URZ+0x19c60], R2 ;  /* 0x019c6002030075a7 */ /* 0x0010a4000802017f */
[----:B--2---:R-:W-:Y:S05]  /*100e0*/  @!P1 NANOSLEEP.SYNCS 0x989680 ;  /* 0x009896800000995d */ /* 0x004fea0003900000 */
[----:B------:R-:W2:Y:S02]  /*100f0*/  @!P1 SYNCS.PHASECHK.TRANS64 P1, [R3+URZ+0x19c60], R2 ;  /* 0x019c6002030095a7 */ /* 0x000ea4000802007f */
[----:B--2---:R-:W-:Y:S05]  /*10100*/  @!P1 BRA `(.L_x_1677) ;  /* 0xfffffffc00f09947 */ /* 0x004fea000383ffff */
[----:B------:R-:W-:Y:S05]  /*10110*/  BRA `(.L_x_1726) ;  /* 0xffffffe400c47947 */ /* 0x000fea000383ffff */
.L_x_1684:
[----:B0-----:R0:W2:Y:S02]  /*10120*/  SYNCS.PHASECHK.TRANS64.TRYWAIT P1, [R3+URZ+0x19c70], R0 ;  /* 0x019c7000030075a7 */ /* 0x0010a4000802017f */
[----:B--2---:R-:W-:Y:S05]  /*10130*/  @!P1 NANOSLEEP.SYNCS 0x989680 ;  /* 0x009896800000995d */ /* 0x004fea0003900000 */
[----:B------:R-:W2:Y:S02]  /*10140*/  @!P1 SYNCS.PHASECHK.TRANS64 P1, [R3+URZ+0x19c70], R0 ;  /* 0x019c7000030095a7 */ /* 0x000ea4000802007f */
[----:B--2---:R-:W-:Y:S05]  /*10150*/  @!P1 BRA `(.L_x_1684) ;  /* 0xfffffffc00f09947 */ /* 0x004fea000383ffff */
[----:B------:R-:W-:Y:S05]  /*10160*/  BRA `(.L_x_1727) ;  /* 0xffffffec00247947 */ /* 0x000fea000383ffff */
.L_x_1686:
[----:B0-----:R0:W2:Y:S02]  /*10170*/  SYNCS.PHASECHK.TRANS64.TRYWAIT P1, [R3+URZ+0x19c60], R0 ;  /* 0x019c6000030075a7 */ /* 0x0010a4000802017f */
[----:B--2---:R-:W-:Y:S05]  /*10180*/  @!P1 NANOSLEEP.SYNCS 0x989680 ;  /* 0x009896800000995d */ /* 0x004fea0003900000 */
[----:B------:R-:W2:Y:S02]  /*10190*/  @!P1 SYNCS.PHASECHK.TRANS64 P1, [R3+URZ+0x19c60], R0 ;  /* 0x019c6000030095a7 */ /* 0x000ea4000802007f */
[----:B--2---:R-:W-:Y:S05]  /*101a0*/  @!P1 BRA `(.L_x_1686) ;  /* 0xfffffffc00f09947 */ /* 0x004fea000383ffff */
[----:B------:R-:W-:Y:S05]  /*101b0*/  BRA `(.L_x_1728) ;  /* 0xffffffec00287947 */ /* 0x000fea000383ffff */
.L_x_1692:
[----:B0-----:R0:W3:Y:S02]  /*101c0*/  SYNCS.PHASECHK.TRANS64.TRYWAIT P0, [R7+URZ+0x19c20], R0 ;  /* 0x019c2000070075a7 */ /* 0x0010e4000800017f */
[----:B---3--:R-:W-:Y:S05]  /*101d0*/  @!P0 NANOSLEEP.SYNCS 0x989680 ;  /* 0x009896800000895d */ /* 0x008fea0003900000 */
[----:B------:R-:W3:Y:S02]  /*101e0*/  @!P0 SYNCS.PHASECHK.TRANS64 P0, [R7+URZ+0x19c20], R0 ;  /* 0x019c2000070085a7 */ /* 0x000ee4000800007f */
[----:B---3--:R-:W-:Y:S05]  /*101f0*/  @!P0 BRA `(.L_x_1692) ;  /* 0xfffffffc00f08947 */ /* 0x008fea000383ffff */
[----:B------:R-:W-:Y:S05]  /*10200*/  BRA `(.L_x_1729) ;  /* 0xfffffff000907947 */ /* 0x000fea000383ffff */
.L_x_1693:
[----:B------:R-:W3:Y:S01]  /*10210*/  S2R R2, SR_TID.X ;  /* 0x0000000000027919 */ /* 0x000ee20000002100 */
[----:B------:R-:W-:Y:S01]  /*10220*/  BSSY B0, `(.L_x_1730) ;  /* 0x000000a000007945 */ /* 0x000fe20003800000 */
[----:B------:R-:W-:Y:S02]  /*10230*/  IMAD.MOV.U32 R12, RZ, RZ, RZ ;  /* 0x000000ffff0c7224 */ /* 0x000fe400078e00ff */
[----:B------:R-:W-:Y:S02]  /*10240*/  IMAD.MOV.U32 R11, RZ, RZ, 0x1f ;  /* 0x0000001fff0b7424 */ /* 0x000fe400078e00ff */
[----:B------:R-:W-:Y:S01]  /*10250*/  IMAD.MOV.U32 R15, RZ, RZ, -0x1 ;  /* 0xffffffffff0f7424 */ /* 0x000fe200078e00ff */
[----:B---3--:R-:W-:-:S04]  /*10260*/  SHF.R.U32.HI R2, RZ, 0x5, R2 ;  /* 0x00000005ff027819 */ /* 0x008fc80000011602 */
[----:B------:R-:W-:-:S05]  /*10270*/  LOP3.LUT R2, R2, 0x3, RZ, 0xc0, !PT ;  /* 0x0000000302027812 */ /* 0x000fca00078ec0ff */
[----:B------:R-:W-:-:S07]  /*10280*/  IMAD.MOV.U32 R13, RZ, RZ, R2 ;  /* 0x000000ffff0d7224 */ /* 0x000fce00078e0002 */
[----:B012---:R-:W-:Y:S05]  /*10290*/  WARPSYNC.COLLECTIVE R15, `(.L_x_1731) ;  /* 0x000000000f087348 */ /* 0x007fea0003c00000 */
[----:B-1----:R1:W3:Y:S02]  /*102a0*/  SHFL.IDX P6, R14, R13, R12, R11 ;  /* 0x0000000c0d0e7389 */ /* 0x0022e400000c000b */
[----:B0123--:R-:W-:Y:S01]  /*102b0*/  ENDCOLLECTIVE ;  /* 0x000000000000791b */ /* 0x00ffe20003800000 */
.L_x_1731:
[----:B------:R-:W-:Y:S05]  /*102c0*/  BSYNC B0 ;  /* 0x0000000000007941 */ /* 0x000fea0003800000 */
.L_x_1730:
[----:B------:R-:W-:Y:S05]  /*102d0*/  BRA `(.L_x_1732) ;  /* 0xfffffff000787947 */ /* 0x000fea000383ffff */
.L_x_1696:
[----:B------:R-:W-:Y:S01]  /*102e0*/  BSSY B1, `(.L_x_1733) ;  /* 0x0000006000017945 */ /* 0x000fe20003800000 */
[----:B------:R-:W-:-:S07]  /*102f0*/  IMAD.MOV.U32 R15, RZ, RZ, -0x1 ;  /* 0xffffffffff0f7424 */ /* 0x000fce00078e00ff */
[----:B0-2---:R-:W-:Y:S05]  /*10300*/  WARPSYNC.COLLECTIVE R15, `(.L_x_1734) ;  /* 0x000000000f0c7348 */ /* 0x005fea0003c00000 */
[----:B------:R-:W-:Y:S02]  /*10310*/  ELECT P6, UR62, PT ;  /* 0x00000000003e782f */ /* 0x000fe400038c0000 */
[----:B------:R-:W-:Y:S01]  /*10320*/  MOV R14, UR62 ;  /* 0x0000003e000e7c02 */ /* 0x000fe20008000f00 */
[----:B0-2---:R-:W-:Y:S10]  /*10330*/  ENDCOLLECTIVE ;  /* 0x000000000000791b */ /* 0x005ff40003800000 */
.L_x_1734:
[----:B------:R-:W-:Y:S05]  /*10340*/  BSYNC B1 ;  /* 0x0000000000017941 */ /* 0x000fea0003800000 */
.L_x_1733:
[----:B------:R-:W-:Y:S05]  /*10350*/  BRA `(.L_x_1735) ;  /* 0xfffffff000707947 */ /* 0x000fea000383ffff */
.L_x_1698:
[----:B0-----:R0:W1:Y:S02]  /*10360*/  SYNCS.PHASECHK.TRANS64.TRYWAIT P1, [R5+URZ], R4 ;  /* 0x00000004050075a7 */ /* 0x001064000802017f */
[----:B-1----:R-:W-:Y:S05]  /*10370*/  @!P1 NANOSLEEP.SYNCS 0x989680 ;  /* 0x009896800000995d */ /* 0x002fea0003900000 */
[----:B------:R-:W1:Y:S02]  /*10380*/  @!P1 SYNCS.PHASECHK.TRANS64 P1, [R5+URZ], R4 ;  /* 0x00000004050095a7 */ /* 0x000e64000802007f */
[----:B-1----:R-:W-:Y:S05]  /*10390*/  @!P1 BRA `(.L_x_1698) ;  /* 0xfffffffc00f09947 */ /* 0x002fea000383ffff */
[----:B------:R-:W-:Y:S05]  /*103a0*/  BRA `(.L_x_1736) ;  /* 0xfffffff000a47947 */ /* 0x000fea000383ffff */
.L_x_1699:
[----:B-1----:R1:W3:Y:S02]  /*103b0*/  SYNCS.PHASECHK.TRANS64.TRYWAIT P1, [R3+URZ], R0 ;  /* 0x00000000030075a7 */ /* 0x0022e4000802017f */
[----:B---3--:R-:W-:Y:S05]  /*103c0*/  @!P1 NANOSLEEP.SYNCS 0x989680 ;  /* 0x009896800000995d */ /* 0x008fea0003900000 */
[----:B------:R-:W3:Y:S02]  /*103d0*/  @!P1 SYNCS.PHASECHK.TRANS64 P1, [R3+URZ], R0 ;  /* 0x00000000030095a7 */ /* 0x000ee4000802007f */
[----:B---3--:R-:W-:Y:S05]  /*103e0*/  @!P1 BRA `(.L_x_1699) ;  /* 0xfffffffc00f09947 */ /* 0x008fea000383ffff */
[----:B------:R-:W-:Y:S05]  /*103f0*/  BRA `(.L_x_1737) ;  /* 0xfffffff000987947 */ /* 0x000fea000383ffff */
.L_x_1701:
[----:B-1----:R1:W3:Y:S02]  /*10400*/  SYNCS.PHASECHK.TRANS64.TRYWAIT P1, [R3+URZ+0x19c60], R4 ;  /* 0x019c6004030075a7 */ /* 0x0022e4000802017f */
[----:B---3--:R-:W-:Y:S05]  /*10410*/  @!P1 NANOSLEEP.SYNCS 0x989680 ;  /* 0x009896800000995d */ /* 0x008fea0003900000 */
[----:B------:R-:W3:Y:S02]  /*10420*/  @!P1 SYNCS.PHASECHK.TRANS64 P1, [R3+URZ+0x19c60], R4 ;  /* 0x019c6004030095a7 */ /* 0x000ee4000802007f */
[----:B---3--:R-:W-:Y:S05]  /*10430*/  @!P1 BRA `(.L_x_1701) ;  /* 0xfffffffc00f09947 */ /* 0x008fea000383ffff */
[----:B------:R-:W-:Y:S05]  /*10440*/  BRA `(.L_x_1738) ;  /* 0xfffffff000987947 */ /* 0x000fea000383ffff */
.L_x_1703:
[----:B0-----:R0:W3:Y:S02]  /*10450*/  SYNCS.PHASECHK.TRANS64.TRYWAIT P1, [R5+URZ+0x19c60], R0 ;  /* 0x019c6000050075a7 */ /* 0x0010e4000802017f */
[----:B---3--:R-:W-:Y:S05]  /*10460*/  @!P1 NANOSLEEP.SYNCS 0x989680 ;  /* 0x009896800000995d */ /* 0x008fea0003900000 */
[----:B------:R-:W3:Y:S02]  /*10470*/  @!P1 SYNCS.PHASECHK.TRANS64 P1, [R5+URZ+0x19c60], R0 ;  /* 0x019c6000050095a7 */ /* 0x000ee4000802007f */
[----:B---3--:R-:W-:Y:S05]  /*10480*/  @!P1 BRA `(.L_x_1703) ;  /* 0xfffffffc00f09947 */ /* 0x008fea000383ffff */
[----:B------:R-:W-:Y:S05]  /*10490*/  BRA `(.L_x_1739) ;  /* 0xfffffff000987947 */ /* 0x000fea000383ffff */
.L_x_1705:
[----:B---3--:R3:W4:Y:S02]  /*104a0*/  SYNCS.PHASECHK.TRANS64.TRYWAIT P0, [R3+URZ+0x19c80], R4 ;  /* 0x019c8004030075a7 */ /* 0x008724000800017f */
[----:B----4-:R-:W-:Y:S05]  /*104b0*/  @!P0 NANOSLEEP.SYNCS 0x989680 ;  /* 0x009896800000895d */ /* 0x010fea0003900000 */
[----:B------:R-:W4:Y:S02]  /*104c0*/  @!P0 SYNCS.PHASECHK.TRANS64 P0, [R3+URZ+0x19c80], R4 ;  /* 0x019c8004030085a7 */ /* 0x000f24000800007f */
[----:B----4-:R-:W-:Y:S05]  /*104d0*/  @!P0 BRA `(.L_x_1705) ;  /* 0xfffffffc00f08947 */ /* 0x010fea000383ffff */
[----:B------:R-:W-:Y:S05]  /*104e0*/  BRA `(.L_x_1706) ;  /* 0xfffffff000947947 */ /* 0x000fea000383ffff */
.L_x_1740:
        /* <DEDUP_REMOVED lines=9> */
.L_x_2304:


//--------------------- .text._ZN7cutlass13device_kernelIN5flash11enable_sm90INS1_16FlashAttnFwdSm90INS1_25CollectiveMainloopFwdSm90ILi2EN4cute5tupleIJNS5_1CILi1EEES8_S8_EEENS6_IJNS7_ILi192EEENS7_ILi128EEENS7_ILi96EEEEEELi96ENS_12float_e4m3_tEfNS_4arch4Sm90ELb1ELb0ELb1ELb1ELb0ELb0ELb0ELb1ELb1ELb1ELb0ELb0EEENS1_21CollectiveEpilogueFwdINS6_IJSA_SC_SB_EEES9_NS_10bfloat16_tESG_Li384ELb1ELb1ELb0ELb1EEENS1_36VarlenDynamicPersistentTileSchedulerILi192ELi128ELi384ELi128ELb0ELb1ELb1ELb1ELb1ELb1EEEEEEEEEvNT_6ParamsE --------------------------
	.section	.text._ZN7cutlass13device_kernelIN5flash11enable_sm90INS1_16FlashAttnFwdSm90INS1_25CollectiveMainloopFwdSm90ILi2EN4cute5tupleIJNS5_1CILi1EEES8_S8_EEENS6_IJNS7_ILi192EEENS7_ILi128EEENS7_ILi96EEEEEELi96ENS_12float_e4m3_tEfNS_4arch4Sm90ELb1ELb0ELb1ELb1ELb0ELb0ELb0ELb1ELb1ELb1ELb0ELb0EEENS1_21CollectiveEpilogueFwdINS6_IJSA_SC_SB_EEES9_NS_10bfloat16_tESG_Li384ELb1ELb1ELb0ELb1EEENS1_36VarlenDynamicPersistentTileSchedulerILi192ELi128ELi384ELi128ELb0ELb1ELb1ELb1ELb1ELb1EEEEEEEEEvNT_6ParamsE,"ax",@progbits
	.align	128
.text._ZN7cutlass13device_kernelIN5flash11enable_sm90INS1_16FlashAttnFwdSm90INS1_25CollectiveMainloopFwdSm90ILi2EN4cute5tupleIJNS5_1CILi1EEES8_S8_EEENS6_IJNS7_ILi192EEENS7_ILi128EEENS7_ILi96EEEEEELi96ENS_12float_e4m3_tEfNS_4arch4Sm90ELb1ELb0ELb1ELb1ELb0ELb0ELb0ELb1ELb1ELb1ELb0ELb0EEENS1_21CollectiveEpilogueFwdINS6_IJSA_SC_SB_EEES9_NS_10bfloat16_tESG_Li384ELb1ELb1ELb0ELb1EEENS1_36VarlenDynamicPersistentTileSchedulerILi192ELi128ELi384ELi128ELb0ELb1ELb1ELb1ELb1ELb1EEEEEEEEEvNT_6ParamsE:
        .type           _ZN7cutlass13device_kernelIN5flash11enable_sm90INS1_16FlashAttnFwdSm90INS1_25CollectiveMainloopFwdSm90ILi2EN4cute5tupleIJNS5_1CILi1EEES8_S8_EEENS6_IJNS7_ILi192EEENS7_ILi128EEENS7_ILi96EEEEEELi96ENS_12float_e4m3_tEfNS_4arch4Sm90ELb1ELb0ELb1ELb1ELb0ELb0ELb0ELb1ELb1ELb1ELb0ELb0EEENS1_21CollectiveEpilogueFwdINS6_IJSA_SC_SB_EEES9_NS_10bfloat16_tESG_Li384ELb1ELb1ELb0ELb1EEENS1_36VarlenDynamicPersistentTileSchedulerILi192ELi128ELi384ELi128ELb0ELb1ELb1ELb1ELb1ELb1EEEEEEEEEvNT_6ParamsE,@function
        .size           _ZN7cutlass13device_kernelIN5flash11enable_sm90INS1_16FlashAttnFwdSm90INS1_25CollectiveMainloopFwdSm90ILi2EN4cute5tupleIJNS5_1CILi1EEES8_S8_EEENS6_IJNS7_ILi192EEENS7_ILi128EEENS7_ILi96EEEEEELi96ENS_12float_e4m3_tEfNS_4arch4Sm90ELb1ELb0ELb1ELb1ELb0ELb0ELb0ELb1ELb1ELb1ELb0ELb0EEENS1_21CollectiveEpilogueFwdINS6_IJSA_SC_SB_EEES9_NS_10bfloat16_tESG_Li384ELb1ELb1ELb0ELb1EEENS1_36VarlenDynamicPersistentTileSchedulerILi192ELi128ELi384ELi128ELb0ELb1ELb1ELb1ELb1ELb1EEEEEEEEEvNT_6ParamsE,(.L_x_2305 - _ZN7cutlass13device_kernelIN5flash11enable_sm90INS1_16FlashAttnFwdSm90INS1_25CollectiveMainloopFwdSm90ILi2EN4cute5tupleIJNS5_1CILi1EEES8_S8_EEENS6_IJNS7_ILi192EEENS7_ILi128EEENS7_ILi96EEEEEELi96ENS_12float_e4m3_tEfNS_4arch4Sm90ELb1ELb0ELb1ELb1ELb0ELb0ELb0ELb1ELb1ELb1ELb0ELb0EEENS1_21CollectiveEpilogueFwdINS6_IJSA_SC_SB_EEES9_NS_10bfloat16_tESG_Li384ELb1ELb1ELb0ELb1EEENS1_36VarlenDynamicPersistentTileSchedulerILi192ELi128ELi384ELi128ELb0ELb1ELb1ELb1ELb1ELb1EEEEEEEEEvNT_6ParamsE)
        .other          _ZN7cutlass13device_kernelIN5flash11enable_sm90INS1_16FlashAttnFwdSm90INS1_25CollectiveMainloopFwdSm90ILi2EN4cute5tupleIJNS5_1CILi1EEES8_S8_EEENS6_IJNS7_ILi192EEENS7_ILi128EEENS7_ILi96EEEEEELi96ENS_12float_e4m3_tEfNS_4arch4Sm90ELb1ELb0ELb1ELb1ELb0ELb0ELb0ELb1ELb1ELb1ELb0ELb0EEENS1_21CollectiveEpilogueFwdINS6_IJSA_SC_SB_EEES9_NS_10bfloat16_tESG_Li384ELb1ELb1ELb0ELb1EEENS1_36VarlenDynamicPersistentTileSchedulerILi192ELi128ELi384ELi128ELb0ELb1ELb1ELb1ELb1ELb1EEEEEEEEEvNT_6ParamsE,@"STO_CUDA_ENTRY STV_DEFAULT"
_ZN7cutlass13device_kernelIN5flash11enable_sm90INS1_16FlashAttnFwdSm90INS1_25CollectiveMainloopFwdSm90ILi2EN4cute5tupleIJNS5_1CILi1EEES8_S8_EEENS6_IJNS7_ILi192EEENS7_ILi128EEENS7_ILi96EEEEEELi96ENS_12float_e4m3_tEfNS_4arch4Sm90ELb1ELb0ELb1ELb1ELb0ELb0ELb0ELb1ELb1ELb1ELb0ELb0EEENS1_21CollectiveEpilogueFwdINS6_IJSA_SC_SB_EEES9_NS_10bfloat16_tESG_Li384ELb1ELb1ELb0ELb1EEENS1_36VarlenDynamicPersistentTileSchedulerILi192ELi128ELi384ELi128ELb0ELb1ELb1ELb1ELb1ELb1EEEEEEEEEvNT_6ParamsE:
        /* <DEDUP_REMOVED lines=18> */
.L_x_1742:
[----:B------:R-:W-:Y:S05]  /*0120*/  BSYNC B0 ;  /* 0x0000000000007941 */ /* 0x000fea0003800000 */
.L_x_1741:
        /* <DEDUP_REMOVED lines=41> */
.L_x_1743:
        /* <DEDUP_REMOVED lines=22> */
.L_x_1744:
        /* <DEDUP_REMOVED lines=18> */
.L_x_1745:
        /* <DEDUP_REMOVED lines=22> */
.L_x_1746:
        /* <DEDUP_REMOVED lines=22> */
.L_x_1747:
[----:B------:R-:W-:Y:S01]  /*0900*/  PLOP3.LUT P0, PT, PT, PT, UP0, 0x80, 0x0 ;  /* 0x000000000000781c */ /* 0x000fe20003f0f008 */
[----:B------:R-:W-:Y:S01]  /*0910*/  UMOV UR40, 0x1 ;  /* 0x0000000100287882 */ /* 0x000fe20000000000 */
[----:B------:R-:W-:Y:S01]  /*0920*/  NOP ;  /* 0x0000000000007918 */ /* 0x000fe20000000000 */
[----:B------:R-:W-:Y:S01]  /*0930*/  USEL UR40, UR40, 0x2, !UP0 ;  /* 0x0000000228287887 */ /* 0x000fe2000c000000 */
[----:B------:R-:W-:Y:S01]  /*0940*/  ULDC.64 UR50, c[0x0][0x208] ;  /* 0x0000820000327ab9 */ /* 0x000fe20000000a00 */
[----:B012-4-:R-:W-:Y:S08]  /*0950*/  BAR.SYNC.DEFER_BLOCKING 0x0 ;  /* 0x0000000000007b1d */ /* 0x017ff00000010000 */
[----:B------:R-:W-:Y:S05]  /*0960*/  @!P0 BRA `(.L_x_1748) ;  /* 0x000000b400948947 */ /* 0x000fea0003800000 */
.L_x_1749:
        /* <DEDUP_REMOVED lines=68> */
.L_x_1798:
        /* <DEDUP_REMOVED lines=14> */
[----:B------:R-:W-:-:S04]  /*0e90*/  @UP0 ULEA UR6, UP2, UR39, UR6, 0x2 ;  /* 0x0000000627060291 */ /* 0x000fc8000f84103f */
[----:B------:R-:W-:Y:S02]  /*0ea0*/  @UP0 ULEA.HI.X UR7, UR39, UR7, UR41, 0x2, UP2 ;  /* 0x0000000727070291 */ /* 0x000fe400090f1429 */
[----:B------:R-:W-:Y:S01]  /*0eb0*/  @UP1 ULEA UR8, UP0, UR39, UR8, 0x2 ;  /* 0x0000000827081291 */ /* 0x000fe2000f80103f */
[----:B------:R-:W-:-:S03]  /*0ec0*/  IMAD.U32 R2, RZ, RZ, UR6 ;  /* 0x00000006ff027e24 */ /* 0x000fc6000f8e00ff */
[----:B------:R-:W-:Y:S01]  /*0ed0*/  @UP1 ULEA.HI.X UR9, UR39, UR9, UR41, 0x2, UP0 ;  /* 0x0000000927091291 */ /* 0x000fe200080f1429 */
[----:B------:R-:W-:Y:S01]  /*0ee0*/  IMAD.U32 R3, RZ, RZ, UR7 ;  /* 0x00000007ff037e24 */ /* 0x000fe2000f8e00ff */
[----:B------:R-:W-:Y:S01]  /*0ef0*/  ULDC.64 UR6, c[0x0][0x418] ;  /* 0x0001060000067ab9 */ /* 0x000fe20000000a00 */
[----:B------:R-:W-:-:S03]  /*0f00*/  IMAD.U32 R4, RZ, RZ, UR8 ;  /* 0x00000008ff047e24 */ /* 0x000fc6000f8e00ff */
[----:B------:R-:W-:Y:S01]  /*0f10*/  IMAD.U32 R5, RZ, RZ, UR9 ;  /* 0x00000009ff057e24 */ /* 0x000fe2000f8e00ff */
[----:B------:R-:W2:Y:S01]  /*0f20*/  @P0 LDG.E R2, desc[UR50][R2.64] ;  /* 0x0000003202020981 */ /* 0x000ea2000c1e1900 */
[----:B------:R-:W-:Y:S01]  /*0f30*/  UISETP.NE.U32.AND UP0, UPT, UR6, URZ, UPT ;  /* 0x0000003f0600728c */ /* 0x000fe2000bf05070 */
[----:B------:R-:W-:Y:S02]  /*0f40*/  ULDC.64 UR8, c[0x0][0xa20] ;  /* 0x0002880000087ab9 */ /* 0x000fe40000000a00 */
[----:B------:R-:W3:Y:S01]  /*0f50*/  @P2 LDG.E R4, desc[UR50][R4.64] ;  /* 0x0000003204042981 */ /* 0x000ee2000c1e1900 */
[----:B------:R-:W-:Y:S01]  /*0f60*/  UISETP.NE.AND.EX UP0, UPT, UR7, URZ, UPT, UP0 ;  /* 0x0000003f0700728c */ /* 0x000fe2000bf05300 */
[----:B------:R-:W-:Y:S01]  /*0f70*/  ISETP.NE.U32.AND P1, PT, RZ, UR8, PT ;  /* 0x00000008ff007c0c */ /* 0x000fe2000bf25070 */
[----:B------:R-:W-:Y:S01]  /*0f80*/  ULDC UR6, c[0x0][0x2f0] ;  /* 0x0000bc0000067ab9 */ /* 0x000fe20000000800 */
[----:B------:R-:W-:Y:S01]  /*0f90*/  UMOV UR48, URZ ;  /* 0x0000003f00307c82 */ /* 0x000fe20008000000 */
[----:B------:R-:W-:Y:S01]  /*0fa0*/  USEL UR4, UR4, 0x1, UP0 ;  /* 0x0000000104047887 */ /* 0x000fe20008000000 */
[----:B------:R-:W-:Y:S01]  /*0fb0*/  ISETP.NE.AND.EX P1, PT, RZ, UR9, PT, P1 ;  /* 0x00000009ff007c0c */ /* 0x000fe2000bf25310 */
[----:B------:R-:W-:-:S02]  /*0fc0*/  ULDC UR49, c[0x0][0x288] ;  /* 0x0000a20000317ab9 */ /* 0x000fc40000000800 */
[----:B------:R-:W-:Y:S01]  /*0fd0*/  UIMAD UR4, UR4, UR6, URZ ;  /* 0x00000006040472a4 */ /* 0x000fe2000f8e023f */
        /* <DEDUP_REMOVED lines=16> */
.L_x_1750:
[----:B------:R-:W-:Y:S01]  /*10e0*/  UMOV UR42, UR47 ;  /* 0x0000002f002a7c82 */ /* 0x000fe20008000000 */
[----:B------:R-:W-:Y:S05]  /*10f0*/  @!P1 BRA `(.L_x_1751) ;  /* 0x00000000001c9947 */ /* 0x000fea0003800000 */
[----:B------:R-:W-:-:S04]  /*1100*/  ULEA UR4, UP0, UR39, UR8, 0x2 ;  /* 0x0000000827047291 */ /* 0x000fc8000f80103f */
[----:B------:R-:W-:Y:S02]  /*1110*/  ULEA.HI.X UR6, UR39, UR9, UR41, 0x2, UP0 ;  /* 0x0000000927067291 */ /* 0x000fe400080f1429 */
[----:B------:R-:W-:-:S04]  /*1120*/  IMAD.U32 R2, RZ, RZ, UR4 ;  /* 0x00000004ff027e24 */ /* 0x000fc8000f8e00ff */
[----:B------:R-:W-:-:S05]  /*1130*/  IMAD.U32 R3, RZ, RZ, UR6 ;  /* 0x00000006ff037e24 */ /* 0x000fca000f8e00ff */
[----:B------:R-:W2:Y:S02]  /*1140*/  LDG.E R2, desc[UR50][R2.64] ;  /* 0x0000003202027981 */ /* 0x000ea4000c1e1900 */
[----:B--2---:R-:W-:Y:S01]  /*1150*/  R2UR UR4, R2 ;  /* 0x00000000020472ca */ /* 0x004fe200000e0000 */
[----:B------:R-:W-:-:S14]  /*1160*/  BRA `(.L_x_1752) ;  /* 0x0000000000347947 */ /* 0x000fdc0003800000 */
.L_x_1751:
        /* <DEDUP_REMOVED lines=13> */
.L_x_1752:
[----:B------:R-:W-:Y:S01]  /*1240*/  UIADD3 UR48, -UR48, UR4, URZ ;  /* 0x0000000430307290 */ /* 0x000fe2000fffe13f */
[----:B------:R-:W-:Y:S01]  /*1250*/  PLOP3.LUT P0, PT, PT, PT, PT, 0x80, 0x0 ;  /* 0x000000000000781c */ /* 0x000fe20003f0f070 */
[----:B------:R-:W-:Y:S01]  /*1260*/  UIMAD UR43, UR5, 0xc0, URZ ;  /* 0x000000c0052b78a4 */ /* 0x000fe2000f8e023f */
[----:B------:R-:W-:Y:S01]  /*1270*/  IMAD.MOV.U32 R2, RZ, RZ, RZ ;  /* 0x000000ffff027224 */ /* 0x000fe200078e00ff */
[----:B------:R-:W-:Y:S01]  /*1280*/  ULDC UR4, c[0x0][0x448] ;  /* 0x0001120000047ab9 */ /* 0x000fe20000000800 */
[----:B------:R-:W-:Y:S01]  /*1290*/  UIADD3 UR7, UR48, 0x80, -UR49 ;  /* 0x0000008030077890 */ /* 0x000fe2000fffe831 */
[----:B------:R-:W-:Y:S01]  /*12a0*/  IMAD.MOV.U32 R0, RZ, RZ, RZ ;  /* 0x000000ffff007224 */ /* 0x000fe200078e00ff */
[----:B------:R-:W-:Y:S01]  /*12b0*/  UISETP.NE.AND UP0, UPT, UR4, 0x1, UPT ;  /* 0x000000010400788c */ /* 0x000fe2000bf05270 */
[----:B------:R-:W-:Y:S01]  /*12c0*/  CS2R R134, SRZ ;  /* 0x0000000000867805 */ /* 0x000fe2000001ff00 */
[----:B------:R-:W-:Y:S01]  /*12d0*/  UIADD3 UR6, UR43, 0xbf, URZ ;  /* 0x000000bf2b067890 */ /* 0x000fe2000fffe03f */
[----:B------:R-:W-:-:S02]  /*12e0*/  CS2R R6, SRZ ;  /* 0x0000000000067805 */ /* 0x000fc4000001ff00 */
[----:B------:R-:W-:Y:S01]  /*12f0*/  CS2R R132, SRZ ;  /* 0x0000000000847805 */ /* 0x000fe2000001ff00 */
[----:B------:R-:W-:Y:S01]  /*1300*/  IMAD.MOV.U32 R8, RZ, RZ, RZ ;  /* 0x000000ffff087224 */ /* 0x000fe200078e00ff */
[----:B------:R-:W-:Y:S02]  /*1310*/  CS2R R10, SRZ ;  /* 0x00000000000a7805 */ /* 0x000fe4000001ff00 */
[----:B------:R-:W-:Y:S02]  /*1320*/  CS2R R126, SRZ ;  /* 0x00000000007e7805 */ /* 0x000fe4000001ff00 */
[----:B------:R-:W-:Y:S02]  /*1330*/  CS2R R124, SRZ ;  /* 0x00000000007c7805 */ /* 0x000fe4000001ff00 */
[----:B------:R-:W-:Y:S02]  /*1340*/  CS2R R12, SRZ ;  /* 0x00000000000c7805 */ /* 0x000fe4000001ff00 */
[----:B------:R-:W-:Y:S01]  /*1350*/  CS2R R14, SRZ ;  /* 0x00000000000e7805 */ /* 0x000fe2000001ff00 */
[----:B------:R-:W-:Y:S01]  /*1360*/  @UP0 ULDC UR4, c[0x0][0x44c] ;  /* 0x0001130000040ab9 */ /* 0x000fe20000000800 */
[----:B------:R-:W-:Y:S01]  /*1370*/  @UP0 ULDC UR8, c[0x0][0x450] ;  /* 0x0001140000080ab9 */ /* 0x000fe20000000800 */
[----:B------:R-:W-:Y:S01]  /*1380*/  UIMAD.WIDE.U32 UR4, UR6, UR4, URZ ;  /* 0x00000004060472a5 */ /* 0x000fe2000f8e003f */
[----:B------:R-:W-:Y:S01]  /*1390*/  CS2R R118, SRZ ;  /* 0x0000000000767805 */ /* 0x000fe2000001ff00 */
[----:B------:R-:W-:Y:S01]  /*13a0*/  UIADD3 UR4, UR48, 0x7f, URZ ;  /* 0x0000007f30047890 */ /* 0x000fe2000fffe03f */
[----:B------:R-:W-:Y:S01]  /*13b0*/  CS2R R116, SRZ ;  /* 0x0000000000747805 */ /* 0x000fe2000001ff00 */
[----:B------:R-:W-:Y:S01]  /*13c0*/  @UP0 USHF.R.U32.HI UR6, URZ, UR8, UR5 ;  /* 0x000000083f060299 */ /* 0x000fe20008011605 */
[----:B------:R-:W-:Y:S01]  /*13d0*/  CS2R R20, SRZ ;  /* 0x0000000000147805 */ /* 0x000fe2000001ff00 */
[----:B------:R-:W-:Y:S01]  /*13e0*/  USHF.R.S32.HI UR5, URZ, 0x1f, UR4 ;  /* 0x0000001f3f057899 */ /* 0x000fe20008011404 */
[----:B------:R-:W-:Y:S01]  /*13f0*/  CS2R R24, SRZ ;  /* 0x0000000000187805 */ /* 0x000fe2000001ff00 */
[----:B------:R-:W-:Y:S01]  /*1400*/  UIADD3 UR6, UR7, UR6, URZ ;  /* 0x0000000607067290 */ /* 0x000fe2000fffe03f */
[----:B------:R-:W-:Y:S01]  /*1410*/  CS2R R110, SRZ ;  /* 0x00000000006e7805 */ /* 0x000fe2000001ff00 */
[----:B------:R-:W-:Y:S01]  /*1420*/  ULEA.HI UR5, UR5, UR4, URZ, 0x7 ;  /* 0x0000000405057291 */ /* 0x000fe2000f8f383f */
[----:B------:R-:W-:Y:S01]  /*1430*/  CS2R R108, SRZ ;  /* 0x00000000006c7805 */ /* 0x000fe2000001ff00 */
[----:B------:R-:W-:Y:S01]  /*1440*/  USHF.R.S32.HI UR7, URZ, 0x1f, UR6 ;  /* 0x0000001f3f077899 */ /* 0x000fe20008011406 */
[----:B------:R-:W-:Y:S01]  /*1450*/  CS2R R26, SRZ ;  /* 0x00000000001a7805 */ /* 0x000fe2000001ff00 */
[----:B------:R-:W-:Y:S01]  /*1460*/  USHF.R.S32.HI UR5, URZ, 0x7, UR5 ;  /* 0x000000073f057899 */ /* 0x000fe20008011405 */
[----:B------:R-:W-:Y:S01]  /*1470*/  CS2R R28, SRZ ;  /* 0x00000000001c7805 */ /* 0x000fe2000001ff00 */
[----:B------:R-:W-:Y:S01]  /*1480*/  ULEA.HI UR7, UR7, UR6, URZ, 0x7 ;  /* 0x0000000607077291 */ /* 0x000fe2000f8f383f */
[----:B------:R-:W-:-:S02]  /*1490*/  CS2R R102, SRZ ;  /* 0x0000000000667805 */ /* 0x000fc4000001ff00 */
[----:B------:R-:W-:Y:S02]  /*14a0*/  CS2R R100, SRZ ;  /* 0x0000000000647805 */ /* 0x000fe4000001ff00 */
[----:B------:R-:W-:Y:S01]  /*14b0*/  CS2R R30, SRZ ;  /* 0x00000000001e7805 */ /* 0x000fe2000001ff00 */
[----:B------:R-:W-:Y:S01]  /*14c0*/  USHF.R.S32.HI UR7, URZ, 0x7, UR7 ;  /* 0x000000073f077899 */ /* 0x000fe20008011407 */
[----:B------:R-:W-:Y:S02]  /*14d0*/  CS2R R32, SRZ ;  /* 0x0000000000207805 */ /* 0x000fe4000001ff00 */
[----:B------:R-:W-:Y:S02]  /*14e0*/  CS2R R94, SRZ ;  /* 0x00000000005e7805 */ /* 0x000fe4000001ff00 */
[----:B------:R-:W-:Y:S01]  /*14f0*/  CS2R R92, SRZ ;  /* 0x00000000005c7805 */ /* 0x000fe2000001ff00 */
[----:B------:R-:W-:Y:S01]  /*1500*/  UISETP.LT.AND UP0, UPT, UR5, UR7, UPT ;  /* 0x000000070500728c */ /* 0x000fe2000bf01270 */
[----:B------:R-:W-:Y:S01]  /*1510*/  CS2R R34, SRZ ;  /* 0x0000000000227805 */ /* 0x000fe2000001ff00 */
[----:B------:R-:W-:-:S02]  /*1520*/  IMAD.MOV.U32 R37, RZ, RZ, RZ ;  /* 0x000000ffff257224 */ /* 0x000fc400078e00ff */
[----:B------:R-:W-:-:S04]  /*1530*/  USEL UR52, UR5, UR7, UP0 ;  /* 0x0000000705347287 */ /* 0x000fc80008000000 */
[----:B------:R-:W-:-:S06]  /*1540*/  UISETP.GE.AND UP0, UPT, UR52, 0x1, UPT ;  /* 0x000000013400788c */ /* 0x000fcc000bf06270 */
[----:B------:R-:W-:-:S13]  /*1550*/  PLOP3.LUT P1, PT, PT, PT, UP0, 0x80, 0x0 ;  /* 0x000000000000781c */ /* 0x000fda0003f2f008 */
[----:B------:R-:W-:Y:S05]  /*1560*/  @!P1 BRA `(.L_x_1753) ;  /* 0x00000088004c9947 */ /* 0x000fea0003800000 */
        /* <DEDUP_REMOVED lines=31> */
.L_x_1754:
        /* <DEDUP_REMOVED lines=10> */
[----:B------:R-:W-:Y:S02]  /*1800*/  @UP0 ULDC.64 UR16, c[0x0][0x9a8] ;  /* 0x00026a0000100ab9 */ /* 0x000fe40000000a00 */
[----:B------:R-:W-:Y:S01]  /*1810*/  @UP1 ULDC.64 UR14, c[0x0][0x9b8] ;  /* 0x00026e00000e1ab9 */ /* 0x000fe20000000a00 */
[----:B------:R-:W-:Y:S02]  /*1820*/  @UP0 UIMAD UR8, UR41, UR16, URZ ;  /* 0x00000010290802a4 */ /* 0x000fe4000f8e023f */
[----:B------:R-:W-:Y:S02]  /*1830*/  @UP1 UIMAD UR9, UR41, UR14, URZ ;  /* 0x0000000e290912a4 */ /* 0x000fe4000f8e023f */
[----:B------:R-:W-:Y:S02]  /*1840*/  @UP0 UIMAD.WIDE.U32 UR12, UR39, UR16, URZ ;  /* 0x00000010270c02a5 */ /* 0x000fe4000f8e003f */
[----:B------:R-:W-:Y:S02]  /*1850*/  @UP0 UIMAD UR17, UR39, UR17, UR8 ;  /* 0x00000011271102a4 */ /* 0x000fe4000f8e0208 */
[----:B------:R-:W-:-:S02]  /*1860*/  @UP0 USHF.R.S32.HI UR16, URZ, 0x1f, UR47 ;  /* 0x0000001f3f100899 */ /* 0x000fc4000801142f */
[----:B------:R-:W-:Y:S02]  /*1870*/  @UP1 USHF.R.S32.HI UR19, URZ, 0x1f, UR47 ;  /* 0x0000001f3f131899 */ /* 0x000fe4000801142f */
[----:B------:R-:W-:Y:S02]  /*1880*/  @UP1 UIMAD.WIDE.U32 UR10, UR39, UR14, URZ ;  /* 0x0000000e270a12a5 */ /* 0x000fe4000f8e003f */
[----:B------:R-:W-:Y:S02]  /*1890*/  @UP1 UIMAD UR18, UR39, UR15, UR9 ;  /* 0x0000000f271212a4 */ /* 0x000fe4000f8e0209 */
[----:B------:R-:W-:Y:S01]  /*18a0*/  @UP0 UIADD3 UR13, UR13, UR17, URZ ;  /* 0x000000110d0d0290 */ /* 0x000fe2000fffe03f */
[----:B------:R-:W-:Y:S01]  /*18b0*/  @UP0 ULDC.64 UR14, c[0x0][0x9b0] ;  /* 0x00026c00000e0ab9 */ /* 0x000fe20000000a00 */
[----:B------:R-:W-:Y:S01]  /*18c0*/  @UP1 ULDC.64 UR8, c[0x0][0x9c0] ;  /* 0x0002700000081ab9 */ /* 0x000fe20000000a00 */
        /* <DEDUP_REMOVED lines=31> */
.L_x_1898:
[----:B------:R-:W-:Y:S05]  /*1ac0*/  @!P0 BRA `(.L_x_1756) ;  /* 0x0000000000048947 */ /* 0x000fea0003800000 */
[----:B------:R-:W-:Y:S01]  /*1ad0*/  BPT.TRAP 0x1 ;  /* 0x000000040000795c */ /* 0x000fe20000300000 */
.L_x_1756:
[----:B------:R-:W-:Y:S02]  /*1ae0*/  IMAD.U32 R2, RZ, RZ, UR38 ;  /* 0x00000026ff027e24 */ /* 0x000fe4000f8e00ff */
[----:B0-----:R-:W-:-:S03]  /*1af0*/  IMAD.U32 R3, RZ, RZ, UR37 ;  /* 0x00000025ff037e24 */ /* 0x001fc6000f8e00ff */
[----:B------:R-:W-:Y:S02]  /*1b00*/  LEA R2, R2, UR45, 0x3 ;  /* 0x0000002d02027c11 */ /* 0x000fe4000f8e18ff */
[----:B------:R-:W-:-:S04]  /*1b10*/  SHF.L.U32 R3, R3, 0x1f, RZ ;  /* 0x0000001f03037819 */ /* 0x000fc800000006ff */
[----:B------:R0:W1:Y:S01]  /*1b20*/  SYNCS.PHASECHK.TRANS64.TRYWAIT P2, [R2+URZ+0x19c30], R3 ;  /* 0x019c3003020075a7 */ /* 0x000062000804017f */
[----:B------:R-:W-:Y:S05]  /*1b30*/  @!P0 BRA `(.L_x_1757) ;  /* 0x0000000000048947 */ /* 0x000fea0003800000 */
[----:B------:R-:W-:Y:S01]  /*1b40*/  BPT.TRAP 0x1 ;  /* 0x000000040000795c */ /* 0x000fe20000300000 */
.L_x_1757:
[----:B------:R-:W2:Y:S02]  /*1b50*/  S2R R4, SR_TID.X ;  /* 0x0000000000047919 */ /* 0x000ea40000002100 */
[----:B--2---:R-:W-:Y:S01]  /*1b60*/  LOP3.LUT P1, RZ, R4, 0x7f, RZ, 0xc0, !PT ;  /* 0x0000007f04ff7812 */ /* 0x004fe2000782c0ff */
[----:B-1----:R-:W-:-:S12]  /*1b70*/  @P2 BRA `(.L_x_1758) ;  /* 0x0000000000082947 */ /* 0x002fd80003800000 */
[----:B------:R-:W1:Y:S02]  /*1b80*/  SYNCS.PHASECHK.TRANS64.TRYWAIT P2, [R2+URZ+0x19c30], R3 ;  /* 0x019c3003020075a7 */ /* 0x000e64000804017f */
[----:B-1----:R-:W-:Y:S05]  /*1b90*/  @!P2 BRA `(.L_x_1759) ;  /* 0x000000f80090a947 */ /* 0x002fea0003800000 */
.L_x_1758:
[----:B------:R-:W-:Y:S05]  /*1ba0*/  WARPSYNC.ALL ;  /* 0x0000000000007948 */ /* 0x000fea0003800000 */
[----:B------:R-:W-:Y:S01]  /*1bb0*/  UIADD3 UR4, UR45, 0x13800, URZ ;  /* 0x000138002d047890 */ /* 0x000fe2000fffe03f */
[----:B------:R-:W-:Y:S01]  /*1bc0*/  WARPGROUP.ARRIVE ;  /* 0x00000000000079c5 */ /* 0x000fe20000000000 */
[----:B------:R-:W-:Y:S01]  /*1bd0*/  ULOP3.LUT UR12, UR53, 0x10000, URZ, 0xfc, !UPT ;  /* 0x00010000350c7892 */ /* 0x000fe2000f8efc3f */
[----:B------:R-:W-:Y:S01]  /*1be0*/  VIADD R21, R17, UR43 ;  /* 0x0000002b11157c36 */ /* 0x000fe20008000000 */
[----:B------:R-:W-:Y:S01]  /*1bf0*/  USHF.R.U32.HI UR4, URZ, 0x4, UR4 ;  /* 0x000000043f047899 */ /* 0x000fe20008011604 */
[----:B------:R-:W-:Y:S01]  /*1c00*/  IMAD.U32 R12, RZ, RZ, UR49 ;  /* 0x00000031ff0c7e24 */ /* 0x000fe2000f8e00ff */
        /* <DEDUP_REMOVED lines=35> */
[----:B------:R-:W-:-:S02]  /*1e40*/  WARPGROUP.DEPBAR.LE gsb0, 0x0 ;  /* 0x00008000000079c5 */ /* 0x000fc40000010000 */
[----:B------:R-:W-:-:S06]  /*1e50*/  WARPGROUP.ARRIVE ;  /* 0x00000000000079c5 */ /* 0x000fcc0000000000 */
[----:B------:R-:W-:Y:S01]  /*1e60*/  QGMMA.64x128x32.F32.E4M3.E4M3 R24, gdesc[UR4], R24, gsb0 ;  /* 0x01e00000041879f3 */ /* 0x000fe20008000818 */
[----:B------:R-:W-:Y:S02]  /*1e70*/  ULDC UR6, c[0x0][0x448] ;  /* 0x0001120000067ab9 */ /* 0x000fe40000000800 */
[----:B------:R-:W-:-:S06]  /*1e80*/  UISETP.NE.AND UP0, UPT, UR6, 0x1, UPT ;  /* 0x000000010600788c */ /* 0x000fcc000bf05270 */
[----:B------:R-:W-:-:S05]  /*1e90*/  PLOP3.LUT P2, PT, PT, PT, UP0, 0x80, 0x0 ;  /* 0x000000000000781c */ /* 0x000fca0003f4f008 */
[----:B------:R-:W-:Y:S01]  /*1ea0*/  @UP0 ULDC UR6, c[0x0][0x44c] ;  /* 0x0001130000060ab9 */ /* 0x000fe20000000800 */
[----:B------:R-:W-:-:S07]  /*1eb0*/  @UP0 ULDC UR14, c[0x0][0x450] ;  /* 0x00011400000e0ab9 */ /* 0x000fce0000000800 */
[----:B------:R-:W-:Y:S01]  /*1ec0*/  @P2 IMAD.HI.U32 R6, R21, UR6, RZ ;  /* 0x0000000615062c27 */ /* 0x000fe2000f8e00ff */
[----:B------:R-:W-:-:S04]  /*1ed0*/  @UP0 ULDC UR6, c[0x0][0x450] ;  /* 0x0001140000060ab9 */ /* 0x000fc80000000800 */
[----:B------:R-:W-:Y:S01]  /*1ee0*/  @P2 SHF.R.U32.HI R21, RZ, UR6, R6 ;  /* 0x00000006ff152c19 */ /* 0x000fe20008011606 */
[----:B------:R-:W-:Y:S02]  /*1ef0*/  UMOV UR6, 0xffffff80 ;  /* 0xffffff8000067882 */ /* 0x000fe40000000000 */
[----:B------:R-:W-:Y:S02]  /*1f00*/  UIMAD UR6, UR52, UR6, 0x80 ;  /* 0x00000080340674a4 */ /* 0x000fe4000f8e0206 */
[----:B------:R-:W2:Y:S02]  /*1f10*/  SHFL.IDX PT, R10, R21, 0x1, 0x1c1f ;  /* 0x003c1f00150a7f89 */ /* 0x000ea400000e0000 */
[----:B------:R-:W-:Y:S02]  /*1f20*/  UIADD3 UR7, UR6, 0x1, URZ ;  /* 0x0000000106077890 */ /* 0x000fe4000fffe03f */
[----:B------:R-:W-:-:S06]  /*1f30*/  UIADD3 UR6, UR48, UR6, URZ ;  /* 0x0000000630067290 */ /* 0x000fcc000fffe03f */
[----:B------:R-:W-:Y:S01]  /*1f40*/  IMAD.U32 R7, RZ, RZ, UR6 ;  /* 0x00000006ff077e24 */ /* 0x000fe2000f8e00ff */
[----:B------:R-:W-:Y:S01]  /*1f50*/  @UP0 ULDC UR6, c[0x0][0x44c] ;  /* 0x0001130000060ab9 */ /* 0x000fe20000000800 */
        /* <DEDUP_REMOVED lines=9> */
[----:B------:R-:W-:Y:S02]  /*1ff0*/  IMAD.U32 R55, RZ, RZ, UR7 ;  /* 0x00000007ff377e24 */ /* 0x000fe4000f8e00ff */
[C---:B------:R-:W-:Y:S01]  /*2000*/  FMUL.FTZ R30, R0.reuse, R30 ;  /* 0x0000001e001e7220 */ /* 0x040fe20000410000 */
[----:B------:R-:W-:Y:S01]  /*2010*/  FMUL.FTZ R31, R0, R31 ;  /* 0x0000001f001f7220 */ /* 0x000fe20000410000 */
[----:B------:R-:W3:Y:S01]  /*2020*/  MUFU.TANH R26, R26 ;  /* 0x0000001a001a7308 */ /* 0x000ee20000002400 */
[----:B------:R-:W-:-:S02]  /*2030*/  IMAD R55, R16, -0x2, R55 ;  /* 0xfffffffe10377824 */ /* 0x000fc400078e0237 */
[----:B------:R-:W-:Y:S01]  /*2040*/  FMUL.FTZ R88, R0, R24 ;  /* 0x0000001800587220 */ /* 0x000fe20000410000 */
[----:B------:R-:W-:Y:S02]  /*2050*/  IMAD R24, R16, -0x2, R7 ;  /* 0xfffffffe10187824 */ /* 0x000fe400078e0207 */
[C---:B------:R-:W-:Y:S01]  /*2060*/  FMUL.FTZ R34, R0.reuse, R34 ;  /* 0x0000002200227220 */ /* 0x040fe20000410000 */
[----:B------:R-:W-:Y:S01]  /*2070*/  FMUL.FTZ R35, R0, R35 ;  /* 0x0000002300237220 */ /* 0x000fe20000410000 */
[----:B------:R-:W-:Y:S01]  /*2080*/  IADD3 R55, -R12, UR48, R55 ;  /* 0x000000300c377c10 */ /* 0x000fe2000fffe137 */
[C---:B------:R-:W-:Y:S01]  /*2090*/  FMUL.FTZ R38, R0.reuse, R38 ;  /* 0x0000002600267220 */ /* 0x040fe20000410000 */
[----:B------:R-:W4:Y:S01]  /*20a0*/  MUFU.TANH R27, R27 ;  /* 0x0000001b001b7308 */ /* 0x000f220000002400 */
[----:B------:R-:W-:Y:S01]  /*20b0*/  FMUL.FTZ R7, R0, R59 ;  /* 0x0000003b00077220 */ /* 0x000fe20000410000 */
[----:B--2---:R-:W-:Y:S01]  /*20c0*/  VIADDMNMX R10, R10, R55, R24, PT ;  /* 0x000000370a0a7246 */ /* 0x004fe20003800118 */
[C---:B------:R-:W-:Y:S01]  /*20d0*/  FMUL.FTZ R89, R0.reuse, R33 ;  /* 0x0000002100597220 */ /* 0x040fe20000410000 */
[C---:B------:R-:W-:Y:S01]  /*20e0*/  FMUL.FTZ R39, R0.reuse, R39 ;  /* 0x0000002700277220 */ /* 0x040fe20000410000 */
[----:B------:R-:W-:Y:S01]  /*20f0*/  FMUL.FTZ R33, R0, R41 ;  /* 0x0000002900217220 */ /* 0x000fe20000410000 */
[----:B------:R-:W-:Y:S01]  /*2100*/  ISETP.GT.AND P3, PT, R10, RZ, PT ;  /* 0x000000ff0a00720c */ /* 0x000fe20003f64270 */
[----:B------:R-:W-:Y:S01]  /*2110*/  FMUL.FTZ R4, R0, R57 ;  /* 0x0000003900047220 */ /* 0x000fe20000410000 */
[----:B------:R-:W2:Y:S01]  /*2120*/  MUFU.TANH R30, R30 ;  /* 0x0000001e001e7308 */ /* 0x000ea20000002400 */
[----:B------:R-:W-:Y:S01]  /*2130*/  ISETP.GT.AND P4, PT, R10, 0x1, PT ;  /* 0x000000010a00780c */ /* 0x000fe20003f84270 */
[----:B------:R-:W-:Y:S01]  /*2140*/  FMUL.FTZ R42, R0, R42 ;  /* 0x0000002a002a7220 */ /* 0x000fe20000410000 */
[----:B------:R-:W-:Y:S01]  /*2150*/  ISETP.GT.AND P5, PT, R10, 0x8, PT ;  /* 0x000000080a00780c */ /* 0x000fe20003fa4270 */
[----:B01----:R-:W-:Y:S01]  /*2160*/  FMUL.FTZ R3, R0, R53 ;  /* 0x0000003500037220 */ /* 0x003fe20000410000 */
[----:B---3--:R-:W-:Y:S01]  /*2170*/  FSEL R95, R26, -INF , P3 ;  /* 0xff8000001a5f7808 */ /* 0x008fe20001800000 */
[----:B------:R-:W-:Y:S01]  /*2180*/  FMUL.FTZ R43, R0, R43 ;  /* 0x0000002b002b7220 */ /* 0x000fe20000410000 */
[----:B------:R-:W-:Y:S01]  /*2190*/  ISETP.GT.AND P3, PT, R10, 0x9, PT ;  /* 0x000000090a00780c */ /* 0x000fe20003f64270 */
[----:B------:R-:W0:Y:S01]  /*21a0*/  MUFU.TANH R31, R31 ;  /* 0x0000001f001f7308 */ /* 0x000e220000002400 */
[----:B----4-:R-:W-:Y:S01]  /*21b0*/  FSEL R59, R27, -INF , P4 ;  /* 0xff8000001b3b7808 */ /* 0x010fe20002000000 */
[----:B------:R-:W-:Y:S01]  /*21c0*/  FMUL.FTZ R46, R0, R46 ;  /* 0x0000002e002e7220 */ /* 0x000fe20000410000 */
[----:B------:R-:W-:Y:S01]  /*21d0*/  ISETP.GT.AND P4, PT, R10, 0x10, PT ;  /* 0x000000100a00780c */ /* 0x000fe20003f84270 */
[C---:B------:R-:W-:Y:S01]  /*21e0*/  FMUL.FTZ R20, R0.reuse, R52 ;  /* 0x0000003400147220 */ /* 0x040fe20000410000 */
[C---:B------:R-:W-:Y:S01]  /*21f0*/  FMUL.FTZ R51, R0.reuse, R51 ;  /* 0x0000003300337220 */ /* 0x040fe20000410000 */
[C---:B------:R-:W-:Y:S01]  /*2200*/  FMUL.FTZ R47, R0.reuse, R47 ;  /* 0x0000002f002f7220 */ /* 0x040fe20000410000 */
[----:B------:R-:W-:Y:S01]  /*2210*/  FMUL.FTZ R50, R0, R50 ;  /* 0x0000003200327220 */ /* 0x000fe20000410000 */
[----:B------:R-:W1:Y:S01]  /*2220*/  MUFU.TANH R34, R34 ;  /* 0x0000002200227308 */ /* 0x000e620000002400 */
        /* <DEDUP_REMOVED lines=30> */
[C---:B------:R-:W-:Y:S01]  /*2410*/  FMUL.FTZ R79, R0.reuse, R79 ;  /* 0x0000004f004f7220 */ /* 0x040fe20000410000 */
[----:B------:R-:W-:Y:S01]  /*2420*/  MUFU.TANH R39, R39 ;  /* 0x0000002700277308 */ /* 0x000fe20000002400 */
[----:B-1----:R-:W-:Y:S01]  /*2430*/  FMNMX.FTZ R6, R95, R59, !PT ;  /* 0x0000003b5f067209 */ /* 0x002fe20007810000 */
        /* <DEDUP_REMOVED lines=11> */
[C---:B------:R-:W-:Y:S01]  /*24f0*/  FMUL.FTZ R25, R0.reuse, R25 ;  /* 0x0000001900197220 */ /* 0x040fe20000410000 */
[----:B------:R-:W2:Y:S01]  /*2500*/  SHFL.IDX PT, R72, R21, RZ, 0x1c1f ;  /* 0x001c1fff15487589 */ /* 0x000ea200000e0000 */
[----:B------:R-:W-:Y:S01]  /*2510*/  FMUL.FTZ R37, R0, R37 ;  /* 0x0000002500257220 */ /* 0x000fe20000410000 */
[----:B------:R-:W-:Y:S01]  /*2520*/  MUFU.TANH R43, R43 ;  /* 0x0000002b002b7308 */ /* 0x000fe20000002400 */
[----:B------:R-:W-:-:S04]  /*2530*/  UIMAD.WIDE.U32 UR6, UR43, UR6, URZ ;  /* 0x000000062b0672a5 */ /* 0x000fc8000f8e003f */
[----:B------:R-:W-:-:S03]  /*2540*/  @UP0 USHF.R.U32.HI UR11, URZ, UR14, UR7 ;  /* 0x0000000e3f0b0299 */ /* 0x000fc60008011607 */
[----:B------:R3:W-:Y:S01]  /*2550*/  MUFU.TANH R9, R7 ;  /* 0x0000000700097308 */ /* 0x0007e20000002400 */
[----:B------:R-:W-:-:S04]  /*2560*/  UIADD3 UR6, UR11, UR48, -UR49 ;  /* 0x000000300b067290 */ /* 0x000fc8000fffe831 */
[----:B------:R-:W-:-:S03]  /*2570*/  USHF.R.S32.HI UR7, URZ, 0x1f, UR6 ;  /* 0x0000001f3f077899 */ /* 0x000fc60008011406 */
[----:B------:R-:W4:Y:S01]  /*2580*/  MUFU.TANH R46, R46 ;  /* 0x0000002e002e7308 */ /* 0x000f220000002400 */
[----:B---3--:R-:W-:Y:S01]  /*2590*/  FMNMX.FTZ R7, R27, R6, !PT ;  /* 0x000000061b077209 */ /* 0x008fe20007810000 */
[----:B------:R-:W-:-:S03]  /*25a0*/  ULEA.HI UR7, UR7, UR6, URZ, 0x7 ;  /* 0x0000000607077291 */ /* 0x000fc6000f8f383f */
[----:B------:R-:W-:Y:S01]  /*25b0*/  FMNMX.FTZ R6, R52, R7, !PT ;  /* 0x0000000734067209 */ /* 0x000fe20007810000 */
[----:B------:R-:W-:Y:S01]  /*25c0*/  USHF.R.S32.HI UR7, URZ, 0x7, UR7 ;  /* 0x000000073f077899 */ /* 0x000fe20008011407 */
[----:B--2---:R-:W-:Y:S01]  /*25d0*/  VIADDMNMX R72, R72, R55, R24, PT ;  /* 0x0000003748487246 */ /* 0x004fe20003800118 */
[----:B------:R0:W-:Y:S02]  /*25e0*/  MUFU.TANH R8, R51 ;  /* 0x0000003300087308 */ /* 0x0001e40000002400 */
[----:B------:R-:W-:Y:S01]  /*25f0*/  UISETP.LT.AND UP1, UPT, URZ, UR7, UPT ;  /* 0x000000073f00728c */ /* 0x000fe2000bf21270 */
[----:B------:R-:W-:-:S03]  /*2600*/  ISETP.GT.AND P5, PT, R72, 0x8, PT ;  /* 0x000000084800780c */ /* 0x000fc60003fa4270 */
[----:B------:R-:W-:Y:S02]  /*2610*/  USEL UR17, URZ, UR7, !UP1 ;  /* 0x000000073f117287 */ /* 0x000fe4000c800000 */
[----:B------:R4:W2:Y:S01]  /*2620*/  MUFU.TANH R45, R47 ;  /* 0x0000002f002d7308 */ /* 0x0008a20000002400 */
[----:B0-----:R-:W-:Y:S01]  /*2630*/  FSEL R51, R38, -INF , P4 ;  /* 0xff80000026337808 */ /* 0x001fe20002000000 */
[----:B------:R-:W-:Y:S01]  /*2640*/  UISETP.GE.AND UP1, UPT, UR18, UR17, UPT ;  /* 0x000000111200728c */ /* 0x000fe2000bf26270 */
[----:B------:R-:W-:Y:S02]  /*2650*/  ISETP.GT.AND P4, PT, R10, 0x20, PT ;  /* 0x000000200a00780c */ /* 0x000fe40003f84270 */
[----:B------:R-:W-:Y:S02]  /*2660*/  FMNMX.FTZ R7, R51, R6, !PT ;  /* 0x0000000633077209 */ /* 0x000fe40007810000 */
[----:B-1----:R-:W-:Y:S01]  /*2670*/  FSEL R49, R42, -INF , P4 ;  /* 0xff8000002a317808 */ /* 0x002fe20002000000 */
[----:B------:R0:W1:Y:S01]  /*2680*/  MUFU.TANH R44, R50 ;  /* 0x00000032002c7308 */ /* 0x0000620000002400 */
[----:B------:R-:W-:-:S04]  /*2690*/  ISETP.GT.AND P4, PT, R10, 0x28, PT ;  /* 0x000000280a00780c */ /* 0x000fc80003f84270 */
[----:B----4-:R-:W-:Y:S02]  /*26a0*/  FSEL R47, R46, -INF , P4 ;  /* 0xff8000002e2f7808 */ /* 0x010fe40002000000 */
[C---:B------:R-:W-:Y:S01]  /*26b0*/  ISETP.GT.AND P4, PT, R10.reuse, 0x30, PT ;  /* 0x000000300a00780c */ /* 0x040fe20003f84270 */
[----:B------:R-:W3:Y:S01]  /*26c0*/  MUFU.TANH R54, R54 ;  /* 0x0000003600367308 */ /* 0x000ee20000002400 */
[----:B0-----:R-:W-:Y:S02]  /*26d0*/  FSEL R50, R39, -INF , P3 ;  /* 0xff80000027327808 */ /* 0x001fe40001800000 */
[----:B------:R-:W-:Y:S02]  /*26e0*/  ISETP.GT.AND P3, PT, R10, 0x21, PT ;  /* 0x000000210a00780c */ /* 0x000fe40003f64270 */
[----:B------:R-:W-:Y:S02]  /*26f0*/  FMNMX.FTZ R6, R50, R7, !PT ;  /* 0x0000000732067209 */ /* 0x000fe40007810000 */
[----:B------:R-:W-:Y:S01]  /*2700*/  FSEL R48, R43, -INF , P3 ;  /* 0xff8000002b307808 */ /* 0x000fe20001800000 */
[----:B------:R0:W4:Y:S01]  /*2710*/  MUFU.TANH R40, R58 ;  /* 0x0000003a00287308 */ /* 0x0001220000002400 */
[----:B------:R-:W-:-:S02]  /*2720*/  FMNMX.FTZ R7, R49, R6, !PT ;  /* 0x0000000631077209 */ /* 0x000fc40007810000 */
[----:B------:R-:W-:Y:S02]  /*2730*/  ISETP.GT.AND P3, PT, R10, 0x29, PT ;  /* 0x000000290a00780c */ /* 0x000fe40003f64270 */
[----:B------:R-:W-:Y:S02]  /*2740*/  FMNMX.FTZ R6, R48, R7, !PT ;  /* 0x0000000730067209 */ /* 0x000fe40007810000 */
[----:B--2---:R-:W-:Y:S01]  /*2750*/  FSEL R45, R45, -INF , P3 ;  /* 0xff8000002d2d7808 */ /* 0x004fe20001800000 */
[----:B------:R-:W2:Y:S01]  /*2760*/  MUFU.TANH R62, R62 ;  /* 0x0000003e003e7308 */ /* 0x000ea20000002400 */
[----:B------:R-:W-:Y:S01]  /*2770*/  FMNMX.FTZ R6, R47, R6, !PT ;  /* 0x000000062f067209 */ /* 0x000fe20007810000 */
[----:B0-----:R-:W-:Y:S01]  /*2780*/  FMUL.FTZ R58, R0, R61 ;  /* 0x0000003d003a7220 */ /* 0x001fe20000410000 */
[----:B------:R-:W-:Y:S01]  /*2790*/  ISETP.GT.AND P3, PT, R10, 0x31, PT ;  /* 0x000000310a00780c */ /* 0x000fe20003f64270 */
[----:B------:R-:W-:Y:S01]  /*27a0*/  FMUL.FTZ R61, R0, R64 ;  /* 0x00000040003d7220 */ /* 0x000fe20000410000 */
[----:B-1----:R-:W-:Y:S01]  /*27b0*/  FSEL R44, R44, -INF , P4 ;  /* 0xff8000002c2c7808 */ /* 0x002fe20002000000 */
[----:B------:R-:W-:Y:S01]  /*27c0*/  FMUL.FTZ R64, R0, R73 ;  /* 0x0000004900407220 */ /* 0x000fe20000410000 */
[----:B------:R-:W-:Y:S01]  /*27d0*/  FMNMX.FTZ R7, R45, R6, !PT ;  /* 0x000000062d077209 */ /* 0x000fe20007810000 */
[----:B------:R-:W0:Y:S01]  /*27e0*/  MUFU.TANH R63, R63 ;  /* 0x0000003f003f7308 */ /* 0x000e220000002400 */
[----:B------:R-:W-:Y:S01]  /*27f0*/  ISETP.GT.AND P4, PT, R10, 0x38, PT ;  /* 0x000000380a00780c */ /* 0x000fe20003f84270 */
[----:B------:R-:W-:Y:S01]  /*2800*/  IMAD.U32 R73, RZ, RZ, UR10 ;  /* 0x0000000aff497e24 */ /* 0x000fe2000f8e00ff */
[----:B------:R-:W-:-:S02]  /*2810*/  FSEL R43, R8, -INF , P3 ;  /* 0xff800000082b7808 */ /* 0x000fc40001800000 */
[----:B------:R-:W-:Y:S02]  /*2820*/  FMNMX.FTZ R6, R44, R7, !PT ;  /* 0x000000072c067209 */ /* 0x000fe40007810000 */
[----:B------:R-:W-:Y:S01]  /*2830*/  ISETP.GT.AND P3, PT, R10, 0x39, PT ;  /* 0x000000390a00780c */ /* 0x000fe20003f64270 */
[----:B------:R-:W1:Y:S01]  /*2840*/  MUFU.TANH R66, R66 ;  /* 0x0000004200427308 */ /* 0x000e620000002400 */
[----:B---3--:R-:W-:Y:S02]  /*2850*/  FSEL R42, R54, -INF , P4 ;  /* 0xff800000362a7808 */ /* 0x008fe40002000000 */
[----:B------:R-:W-:Y:S02]  /*2860*/  FMNMX.FTZ R7, R43, R6, !PT ;  /* 0x000000062b077209 */ /* 0x000fe40007810000 */
[----:B------:R-:W-:Y:S02]  /*2870*/  ISETP.GT.AND P4, PT, R10, 0x40, PT ;  /* 0x000000400a00780c */ /* 0x000fe40003f84270 */
[----:B------:R-:W-:Y:S01]  /*2880*/  FSEL R41, R41, -INF , P3 ;  /* 0xff80000029297808 */ /* 0x000fe20001800000 */
[----:B------:R-:W3:Y:S01]  /*2890*/  MUFU.TANH R30, R67 ;  /* 0x00000043001e7308 */ /* 0x000ee20000002400 */
[----:B------:R-:W-:-:S02]  /*28a0*/  FMNMX.FTZ R6, R42, R7, !PT ;  /* 0x000000072a067209 */ /* 0x000fc40007810000 */
[----:B------:R-:W-:Y:S02]  /*28b0*/  ISETP.GT.AND P3, PT, R10, 0x41, PT ;  /* 0x000000410a00780c */ /* 0x000fe40003f64270 */
[----:B----4-:R-:W-:Y:S02]  /*28c0*/  FSEL R40, R40, -INF , P4 ;  /* 0xff80000028287808 */ /* 0x010fe40002000000 */
[----:B------:R-:W-:Y:S01]  /*28d0*/  FMNMX.FTZ R7, R41, R6, !PT ;  /* 0x0000000629077209 */ /* 0x000fe20007810000 */
[----:B------:R4:W5:Y:S01]  /*28e0*/  MUFU.TANH R31, R70 ;  /* 0x00000046001f7308 */ /* 0x0009620000002400 */
[----:B------:R-:W-:Y:S02]  /*28f0*/  ISETP.GT.AND P4, PT, R10, 0x48, PT ;  /* 0x000000480a00780c */ /* 0x000fe40003f84270 */
[----:B------:R-:W-:Y:S02]  /*2900*/  FSEL R39, R9, -INF , P3 ;  /* 0xff80000009277808 */ /* 0x000fe40001800000 */
[----:B------:R-:W-:-:S02]  /*2910*/  FMNMX.FTZ R6, R40, R7, !PT ;  /* 0x0000000728067209 */ /* 0x000fc40007810000 */
[----:B------:R-:W-:Y:S01]  /*2920*/  ISETP.GT.AND P3, PT, R10, 0x49, PT ;  /* 0x000000490a00780c */ /* 0x000fe20003f64270 */
[----:B------:R-:W5:Y:S01]  /*2930*/  MUFU.TANH R13, R71 ;  /* 0x00000047000d7308 */ /* 0x000f620000002400 */
[----:B--2---:R-:W-:Y:S01]  /*2940*/  FSEL R38, R62, -INF , P4 ;  /* 0xff8000003e267808 */ /* 0x004fe20002000000 */
[C---:B------:R-:W-:Y:S01]  /*2950*/  FMUL.FTZ R62, R0.reuse, R69 ;  /* 0x00000045003e7220 */ /* 0x040fe20000410000 */
[----:B------:R-:W-:Y:S01]  /*2960*/  FMNMX.FTZ R7, R39, R6, !PT ;  /* 0x0000000627077209 */ /* 0x000fe20007810000 */
[----:B------:R-:W-:Y:S01]  /*2970*/  FMUL.FTZ R69, R0, R81 ;  /* 0x0000005100457220 */ /* 0x000fe20000410000 */
[----:B------:R-:W-:Y:S01]  /*2980*/  ISETP.GT.AND P4, PT, R10, 0x50, PT ;  /* 0x000000500a00780c */ /* 0x000fe20003f84270 */
[----:B----4-:R-:W-:Y:S01]  /*2990*/  FMUL.FTZ R70, R0, R85 ;  /* 0x0000005500467220 */ /* 0x010fe20000410000 */
[----:B0-----:R-:W-:Y:S01]  /*29a0*/  FSEL R34, R63, -INF , P3 ;  /* 0xff8000003f227808 */ /* 0x001fe20001800000 */
[----:B------:R-:W0:Y:S01]  /*29b0*/  MUFU.TANH R15, R74 ;  /* 0x0000004a000f7308 */ /* 0x000e220000002400 */
[----:B------:R-:W-:-:S02]  /*29c0*/  FMNMX.FTZ R7, R38, R7, !PT ;  /* 0x0000000726077209 */ /* 0x000fc40007810000 */
[----:B------:R-:W-:Y:S02]  /*29d0*/  ISETP.GT.AND P3, PT, R10, 0x51, PT ;  /* 0x000000510a00780c */ /* 0x000fe40003f64270 */
[----:B-1----:R-:W-:Y:S01]  /*29e0*/  FSEL R35, R66, -INF , P4 ;  /* 0xff80000042237808 */ /* 0x002fe20002000000 */
[----:B------:R-:W-:Y:S01]  /*29f0*/  FMUL.FTZ R66, R0, R77 ;  /* 0x0000004d00427220 */ /* 0x000fe20000410000 */
[----:B------:R-:W-:Y:S01]  /*2a00*/  FMNMX.FTZ R6, R34, R7, !PT ;  /* 0x0000000722067209 */ /* 0x000fe20007810000 */
[----:B------:R-:W1:Y:S01]  /*2a10*/  MUFU.TANH R75, R75 ;  /* 0x0000004b004b7308 */ /* 0x000e620000002400 */
[----:B------:R-:W-:Y:S02]  /*2a20*/  ISETP.GT.AND P4, PT, R10, 0x58, PT ;  /* 0x000000580a00780c */ /* 0x000fe40003f84270 */
[----:B---3--:R-:W-:Y:S02]  /*2a30*/  FSEL R30, R30, -INF , P3 ;  /* 0xff8000001e1e7808 */ /* 0x008fe40001800000 */
[----:B------:R-:W-:-:S02]  /*2a40*/  FMNMX.FTZ R7, R35, R6, !PT ;  /* 0x0000000623077209 */ /* 0x000fc40007810000 */
[----:B------:R-:W-:Y:S01]  /*2a50*/  ISETP.GT.AND P3, PT, R10, 0x59, PT ;  /* 0x000000590a00780c */ /* 0x000fe20003f64270 */
[----:B------:R-:W2:Y:S01]  /*2a60*/  MUFU.TANH R78, R78 ;  /* 0x0000004e004e7308 */ /* 0x000ea20000002400 */
[----:B-----5:R-:W-:Y:S02]  /*2a70*/  FSEL R31, R31, -INF , P4 ;  /* 0xff8000001f1f7808 */ /* 0x020fe40002000000 */
[----:B------:R-:W-:Y:S02]  /*2a80*/  FMNMX.FTZ R6, R30, R7, !PT ;  /* 0x000000071e067209 */ /* 0x000fe40007810000 */
[----:B------:R-:W-:Y:S02]  /*2a90*/  ISETP.GT.AND P4, PT, R10, 0x60, PT ;  /* 0x000000600a00780c */ /* 0x000fe40003f84270 */
[----:B------:R-:W-:Y:S01]  /*2aa0*/  FSEL R13, R13, -INF , P3 ;  /* 0xff8000000d0d7808 */ /* 0x000fe20001800000 */
[----:B------:R-:W3:Y:S01]  /*2ab0*/  MUFU.TANH R79, R79 ;  /* 0x0000004f004f7308 */ /* 0x000ee20000002400 */
[----:B------:R-:W-:-:S02]  /*2ac0*/  FMNMX.FTZ R6, R31, R6, !PT ;  /* 0x000000061f067209 */ /* 0x000fc40007810000 */
[C---:B------:R-:W-:Y:S02]  /*2ad0*/  ISETP.GT.AND P3, PT, R10.reuse, 0x61, PT ;  /* 0x000000610a00780c */ /* 0x040fe40003f64270 */
[----:B0-----:R-:W-:Y:S02]  /*2ae0*/  FSEL R15, R15, -INF , P4 ;  /* 0xff8000000f0f7808 */ /* 0x001fe40002000000 */
[----:B------:R-:W-:Y:S01]  /*2af0*/  FMNMX.FTZ R8, R13, R6, !PT ;  /* 0x000000060d087209 */ /* 0x000fe20007810000 */
[----:B------:R-:W0:Y:S01]  /*2b00*/  MUFU.TANH R82, R82 ;  /* 0x0000005200527308 */ /* 0x000e220000002400 */
[----:B------:R-:W-:Y:S02]  /*2b10*/  ISETP.GT.AND P4, PT, R10, 0x68, PT ;  /* 0x000000680a00780c */ /* 0x000fe40003f84270 */
[----:B-1----:R-:W-:Y:S02]  /*2b20*/  FSEL R6, R75, -INF , P3 ;  /* 0xff8000004b067808 */ /* 0x002fe40001800000 */
[----:B------:R-:W-:-:S02]  /*2b30*/  FMNMX.FTZ R7, R15, R8, !PT ;  /* 0x000000080f077209 */ /* 0x000fc40007810000 */
[----:B------:R-:W-:Y:S01]  /*2b40*/  ISETP.GT.AND P3, PT, R10, 0x69, PT ;  /* 0x000000690a00780c */ /* 0x000fe20003f64270 */
[----:B------:R-:W1:Y:S01]  /*2b50*/  MUFU.TANH R83, R83 ;  /* 0x0000005300537308 */ /* 0x000e620000002400 */
[----:B--2---:R-:W-:Y:S02]  /*2b60*/  FSEL R9, R78, -INF , P4 ;  /* 0xff8000004e097808 */ /* 0x004fe40002000000 */
[----:B------:R-:W-:Y:S02]  /*2b70*/  FMNMX.FTZ R12, R6, R7, !PT ;  /* 0x00000007060c7209 */ /* 0x000fe40007810000 */
[----:B------:R-:W-:Y:S02]  /*2b80*/  ISETP.GT.AND P4, PT, R10, 0x70, PT ;  /* 0x000000700a00780c */ /* 0x000fe40003f84270 */
[----:B---3--:R-:W-:Y:S01]  /*2b90*/  FSEL R8, R79, -INF , P3 ;  /* 0xff8000004f087808 */ /* 0x008fe20001800000 */
[----:B------:R-:W2:Y:S01]  /*2ba0*/  MUFU.TANH R86, R86 ;  /* 0x0000005600567308 */ /* 0x000ea20000002400 */
[----:B------:R-:W-:-:S02]  /*2bb0*/  FMNMX.FTZ R7, R9, R12, !PT ;  /* 0x0000000c09077209 */ /* 0x000fc40007810000 */
[----:B------:R-:W-:Y:S02]  /*2bc0*/  ISETP.GT.AND P3, PT, R10, 0x71, PT ;  /* 0x000000710a00780c */ /* 0x000fe40003f64270 */
[----:B0-----:R-:W-:Y:S02]  /*2bd0*/  FSEL R12, R82, -INF , P4 ;  /* 0xff800000520c7808 */ /* 0x001fe40002000000 */
[----:B------:R-:W-:Y:S01]  /*2be0*/  FMNMX.FTZ R11, R8, R7, !PT ;  /* 0x00000007080b7209 */ /* 0x000fe20007810000 */
[----:B------:R-:W0:Y:S01]  /*2bf0*/  MUFU.TANH R87, R87 ;  /* 0x0000005700577308 */ /* 0x000e220000002400 */
[----:B------:R-:W-:Y:S02]  /*2c00*/  ISETP.GT.AND P4, PT, R10, 0x78, PT ;  /* 0x000000780a00780c */ /* 0x000fe40003f84270 */
[----:B-1----:R-:W-:Y:S02]  /*2c10*/  FSEL R7, R83, -INF , P3 ;  /* 0xff80000053077808 */ /* 0x002fe40001800000 */
[----:B------:R-:W-:-:S02]  /*2c20*/  FMNMX.FTZ R26, R12, R11, !PT ;  /* 0x0000000b0c1a7209 */ /* 0x000fc40007810000 */
[----:B------:R-:W-:Y:S01]  /*2c30*/  ISETP.GT.AND P3, PT, R10, 0x79, PT ;  /* 0x000000790a00780c */ /* 0x000fe20003f64270 */
[----:B------:R-:W-:Y:S01]  /*2c40*/  MUFU.TANH R88, R88 ;  /* 0x0000005800587308 */ /* 0x000fe20000002400 */
[----:B--2---:R-:W-:Y:S02]  /*2c50*/  FSEL R11, R86, -INF , P4 ;  /* 0xff800000560b7808 */ /* 0x004fe40002000000 */
[----:B------:R-:W-:Y:S02]  /*2c60*/  FMNMX.FTZ R26, R7, R26, !PT ;  /* 0x0000001a071a7209 */ /* 0x000fe40007810000 */
[----:B------:R-:W-:Y:S02]  /*2c70*/  ISETP.GT.AND P4, PT, R72, 0x1, PT ;  /* 0x000000014800780c */ /* 0x000fe40003f84270 */
[----:B------:R-:W-:Y:S01]  /*2c80*/  FMNMX.FTZ R63, R11, R26, !PT ;  /* 0x0000001a0b3f7209 */ /* 0x000fe20007810000 */
[----:B------:R-:W1:Y:S01]  /*2c90*/  MUFU.TANH R25, R25 ;  /* 0x0000001900197308 */ /* 0x000e620000002400 */
[----:B0-----:R-:W-:-:S04]  /*2ca0*/  FSEL R10, R87, -INF , P3 ;  /* 0xff800000570a7808 */ /* 0x001fc80001800000 */
[----:B------:R-:W-:Y:S01]  /*2cb0*/  FMNMX.FTZ R26, R10, R63, !PT ;  /* 0x0000003f0a1a7209 */ /* 0x000fe20007810000 */
[C---:B------:R-:W-:Y:S01]  /*2cc0*/  FMUL.FTZ R63, R0.reuse, R68 ;  /* 0x00000044003f7220 */ /* 0x040fe20000410000 */
[----:B------:R-:W-:Y:S01]  /*2cd0*/  FMUL.FTZ R68, R0, R80 ;  /* 0x0000005000447220 */ /* 0x000fe20000410000 */
[----:B------:R-:W0:Y:S02]  /*2ce0*/  MUFU.TANH R92, R92 ;  /* 0x0000005c005c7308 */ /* 0x000e240000002400 */
[----:B------:R-:W2:Y:S06]  /*2cf0*/  SHFL.BFLY PT, R67, R26, 0x2, 0x1f ;  /* 0x0c401f001a437f89 */ /* 0x000eac00000e0000 */
[----:B------:R-:W-:Y:S01]  /*2d00*/  MUFU.TANH R93, R93 ;  /* 0x0000005d005d7308 */ /* 0x000fe20000002400 */
[----:B-1----:R-:W-:-:S02]  /*2d10*/  FSEL R55, R25, -INF , P4 ;  /* 0xff80000019377808 */ /* 0x002fc40002000000 */
[----:B------:R-:W-:-:S05]  /*2d20*/  ISETP.GT.AND P4, PT, R72, 0x10, PT ;  /* 0x000000104800780c */ /* 0x000fca0003f84270 */
[----:B------:R-:W1:Y:S01]  /*2d30*/  MUFU.TANH R91, R91 ;  /* 0x0000005b005b7308 */ /* 0x000e620000002400 */
[----:B0-----:R-:W-:-:S07]  /*2d40*/  FSEL R92, R92, -INF , P5 ;  /* 0xff8000005c5c7808 */ /* 0x001fce0002800000 */
[----:B------:R-:W-:Y:S01]  /*2d50*/  MUFU.TANH R89, R89 ;  /* 0x0000005900597308 */ /* 0x000fe20000002400 */
[----:B--2---:R-:W-:Y:S01]  /*2d60*/  FMNMX.FTZ R46, R26, R67, !PT ;  /* 0x000000431a2e7209 */ /* 0x004fe20007810000 */
[----:B------:R-:W-:-:S04]  /*2d70*/  FMUL.FTZ R67, R0, R76 ;  /* 0x0000004c00437220 */ /* 0x000fc80000410000 */
[----:B------:R-:W0:Y:S02]  /*2d80*/  SHFL.BFLY PT, R71, R46, 0x1, 0x1f ;  /* 0x0c201f002e477f89 */ /* 0x000e2400000e0000 */
[----:B------:R-:W2:Y:S01]  /*2d90*/  MUFU.TANH R90, R90 ;  /* 0x0000005a005a7308 */ /* 0x000ea20000002400 */
[----:B-1----:R-:W-:Y:S02]  /*2da0*/  FSEL R91, R91, -INF , P4 ;  /* 0xff8000005b5b7808 */ /* 0x002fe40002000000 */
[----:B------:R-:W-:-:S05]  /*2db0*/  ISETP.GT.AND P4, PT, R72, 0x18, PT ;  /* 0x000000184800780c */ /* 0x000fca0003f84270 */
[----:B------:R-:W1:Y:S08]  /*2dc0*/  MUFU.TANH R37, R37 ;  /* 0x0000002500257308 */ /* 0x000e700000002400 */
[----:B------:R-:W3:Y:S01]  /*2dd0*/  MUFU.TANH R36, R36 ;  /* 0x0000002400247308 */ /* 0x000ee20000002400 */
[----:B--2---:R-:W-:Y:S02]  /*2de0*/  FSEL R90, R90, -INF , P4 ;  /* 0xff8000005a5a7808 */ /* 0x004fe40002000000 */
[----:B------:R-:W-:-:S02]  /*2df0*/  ISETP.GT.AND P4, PT, R72, 0x20, PT ;  /* 0x000000204800780c */ /* 0x000fc40003f84270 */
[----:B0-----:R-:W-:-:S03]  /*2e00*/  FMNMX.FTZ R46, R46, R71, !PT ;  /* 0x000000472e2e7209 */ /* 0x001fc60007810000 */
[----:B------:R-:W0:Y:S01]  /*2e10*/  MUFU.TANH R33, R33 ;  /* 0x0000002100217308 */ /* 0x000e220000002400 */
[----:B------:R-:W-:Y:S01]  /*2e20*/  FMUL.FTZ R71, R0, R84 ;  /* 0x0000005400477220 */ /* 0x000fe20000410000 */
[C---:B------:R-:W-:Y:S01]  /*2e30*/  FSETP.NEU.FTZ.AND P3, PT, R46.reuse, -INF , PT ;  /* 0xff8000002e00780b */ /* 0x040fe20003f7d000 */
[----:B------:R-:W-:-:S05]  /*2e40*/  FFMA.FTZ R54, R46, R73, -8 ;  /* 0xc10000002e367423 */ /* 0x000fca0000010049 */
[----:B------:R-:W2:Y:S01]  /*2e50*/  MUFU.TANH R32, R32 ;  /* 0x0000002000207308 */ /* 0x000ea20000002400 */
[----:B------:R-:W-:Y:S02]  /*2e60*/  FSEL R54, R54, RZ, P3 ;  /* 0x000000ff36367208 */ /* 0x000fe40001800000 */
[----:B------:R-:W-:-:S03]  /*2e70*/  ISETP.GT.AND P3, PT, R72, RZ, PT ;  /* 0x000000ff4800720c */ /* 0x000fc60003f64270 */
[--C-:B------:R-:W-:Y:S01]  /*2e80*/  FFMA.FTZ R24, R59, UR10, -R54.reuse ;  /* 0x0000000a3b187c23 */ /* 0x100fe20008010836 */
[----:B------:R-:W-:Y:S01]  /*2e90*/  FSEL R88, R88, -INF , P3 ;  /* 0xff80000058587808 */ /* 0x000fe20001800000 */
[--C-:B------:R-:W-:Y:S01]  /*2ea0*/  FFMA.FTZ R59, R57, UR10, -R54.reuse ;  /* 0x0000000a393b7c23 */ /* 0x100fe20008010836 */
[----:B------:R-:W-:Y:S01]  /*2eb0*/  ISETP.GT.AND P3, PT, R72, 0x9, PT ;  /* 0x000000094800780c */ /* 0x000fe20003f64270 */
[----:B------:R-:W4:Y:S01]  /*2ec0*/  MUFU.TANH R28, R28 ;  /* 0x0000001c001c7308 */ /* 0x000f220000002400 */
[----:B------:R-:W-:Y:S01]  /*2ed0*/  FMNMX.FTZ R57, R88, R55, !PT ;  /* 0x0000003758397209 */ /* 0x000fe20007810000 */
[--C-:B------:R-:W-:Y:S01]  /*2ee0*/  FFMA.FTZ R26, R53, UR10, -R54.reuse ;  /* 0x0000000a351a7c23 */ /* 0x100fe20008010836 */
[----:B------:R-:W-:Y:S01]  /*2ef0*/  FSEL R93, R93, -INF , P3 ;  /* 0xff8000005d5d7808 */ /* 0x000fe20001800000 */
[--C-:B------:R-:W-:Y:S01]  /*2f00*/  FFMA.FTZ R21, R95, UR10, -R54.reuse ;  /* 0x0000000a5f157c23 */ /* 0x100fe20008010836 */
[----:B------:R-:W-:Y:S01]  /*2f10*/  FMNMX.FTZ R74, R92, R57, !PT ;  /* 0x000000395c4a7209 */ /* 0x000fe20007810000 */
[--C-:B------:R-:W-:Y:S01]  /*2f20*/  FFMA.FTZ R27, R27, UR10, -R54.reuse ;  /* 0x0000000a1b1b7c23 */ /* 0x100fe20008010836 */
[----:B------:R-:W-:Y:S01]  /*2f30*/  ISETP.GT.AND P3, PT, R72, 0x11, PT ;  /* 0x000000114800780c */ /* 0x000fe20003f64270 */
[----:B------:R5:W-:Y:S01]  /*2f40*/  MUFU.EX2 R25, R59 ;  /* 0x0000003b00197308 */ /* 0x000be20000000800 */
[----:B------:R-:W-:Y:S01]  /*2f50*/  FMNMX.FTZ R74, R93, R74, !PT ;  /* 0x0000004a5d4a7209 */ /* 0x000fe20007810000 */
[--C-:B------:R-:W-:Y:S01]  /*2f60*/  FFMA.FTZ R45, R45, UR10, -R54.reuse ;  /* 0x0000000a2d2d7c23 */ /* 0x100fe20008010836 */
[----:B------:R-:W-:Y:S01]  /*2f70*/  FSEL R89, R89, -INF , P3 ;  /* 0xff80000059597808 */ /* 0x000fe20001800000 */
[--C-:B------:R-:W-:Y:S01]  /*2f80*/  FFMA.FTZ R44, R44, UR10, -R54.reuse ;  /* 0x0000000a2c2c7c23 */ /* 0x100fe20008010836 */
[----:B------:R-:W-:Y:S01]  /*2f90*/  FMNMX.FTZ R74, R91, R74, !PT ;  /* 0x0000004a5b4a7209 */ /* 0x000fe20007810000 */
[--C-:B------:R-:W-:Y:S01]  /*2fa0*/  FFMA.FTZ R43, R43, UR10, -R54.reuse ;  /* 0x0000000a2b2b7c23 */ /* 0x100fe20008010836 */
[----:B------:R-:W-:Y:S01]  /*2fb0*/  ISETP.GT.AND P3, PT, R72, 0x19, PT ;  /* 0x000000194800780c */ /* 0x000fe20003f64270 */
[----:B------:R-:W4:Y:S01]  /*2fc0*/  MUFU.TANH R29, R29 ;  /* 0x0000001d001d7308 */ /* 0x000f220000002400 */
[----:B------:R-:W-:Y:S01]  /*2fd0*/  FMNMX.FTZ R57, R89, R74, !PT ;  /* 0x0000004a59397209 */ /* 0x000fe20007810000 */
[--C-:B-----5:R-:W-:Y:S01]  /*2fe0*/  FFMA.FTZ R59, R52, UR10, -R54.reuse ;  /* 0x0000000a343b7c23 */ /* 0x120fe20008010836 */
[----:B-1----:R-:W-:Y:S01]  /*2ff0*/  FSEL R53, R37, -INF , P3 ;  /* 0xff80000025357808 */ /* 0x002fe20001800000 */
[--C-:B------:R-:W-:Y:S01]  /*3000*/  FFMA.FTZ R42, R42, UR10, -R54.reuse ;  /* 0x0000000a2a2a7c23 */ /* 0x100fe20008010836 */
[----:B------:R-:W-:Y:S01]  /*3010*/  FMNMX.FTZ R74, R90, R57, !PT ;  /* 0x000000395a4a7209 */ /* 0x000fe20007810000 */
[--C-:B------:R-:W-:Y:S01]  /*3020*/  FFMA.FTZ R57, R51, UR10, -R54.reuse ;  /* 0x0000000a33397c23 */ /* 0x100fe20008010836 */
[----:B------:R-:W-:Y:S01]  /*3030*/  ISETP.GT.AND P3, PT, R72, 0x21, PT ;  /* 0x000000214800780c */ /* 0x000fe20003f64270 */
[----:B------:R-:W-:Y:S01]  /*3040*/  MUFU.TANH R14, R14 ;  /* 0x0000000e000e7308 */ /* 0x000fe20000002400 */
[----:B---3--:R-:W-:Y:S01]  /*3050*/  FSEL R52, R36, -INF , P4 ;  /* 0xff80000024347808 */ /* 0x008fe20002000000 */
[--C-:B------:R-:W-:Y:S01]  /*3060*/  FFMA.FTZ R41, R41, UR10, -R54.reuse ;  /* 0x0000000a29297c23 */ /* 0x100fe20008010836 */
[----:B------:R-:W-:Y:S01]  /*3070*/  FMNMX.FTZ R37, R53, R74, !PT ;  /* 0x0000004a35257209 */ /* 0x000fe20007810000 */
[--C-:B------:R-:W-:Y:S01]  /*3080*/  FFMA.FTZ R40, R40, UR10, -R54.reuse ;  /* 0x0000000a28287c23 */ /* 0x100fe20008010836 */
[----:B------:R-:W-:Y:S01]  /*3090*/  ISETP.GT.AND P4, PT, R72, 0x28, PT ;  /* 0x000000284800780c */ /* 0x000fe20003f84270 */
[--C-:B------:R-:W-:Y:S01]  /*30a0*/  FFMA.FTZ R39, R39, UR10, -R54.reuse ;  /* 0x0000000a27277c23 */ /* 0x100fe20008010836 */
[----:B0-----:R-:W-:Y:S01]  /*30b0*/  FSEL R33, R33, -INF , P3 ;  /* 0xff80000021217808 */ /* 0x001fe20001800000 */
[----:B------:R-:W0:Y:S01]  /*30c0*/  MUFU.TANH R20, R20 ;  /* 0x0000001400147308 */ /* 0x000e220000002400 */
[----:B------:R-:W-:Y:S01]  /*30d0*/  FMNMX.FTZ R74, R52, R37, !PT ;  /* 0x00000025344a7209 */ /* 0x000fe20007810000 */
[--C-:B------:R-:W-:Y:S01]  /*30e0*/  FFMA.FTZ R38, R38, UR10, -R54.reuse ;  /* 0x0000000a26267c23 */ /* 0x100fe20008010836 */
[----:B------:R-:W-:Y:S01]  /*30f0*/  ISETP.GT.AND P3, PT, R72, 0x29, PT ;  /* 0x000000294800780c */ /* 0x000fe20003f64270 */
[--C-:B------:R-:W-:Y:S01]  /*3100*/  FFMA.FTZ R13, R13, UR10, -R54.reuse ;  /* 0x0000000a0d0d7c23 */ /* 0x100fe20008010836 */
[----:B--2---:R-:W-:Y:S01]  /*3110*/  FSEL R51, R32, -INF , P4 ;  /* 0xff80000020337808 */ /* 0x004fe20002000000 */
[--C-:B------:R-:W-:Y:S01]  /*3120*/  FFMA.FTZ R15, R15, UR10, -R54.reuse ;  /* 0x0000000a0f0f7c23 */ /* 0x100fe20008010836 */
[----:B------:R-:W-:Y:S01]  /*3130*/  FMNMX.FTZ R74, R33, R74, !PT ;  /* 0x0000004a214a7209 */ /* 0x000fe20007810000 */
[----:B------:R-:W-:Y:S01]  /*3140*/  MUFU.TANH R3, R3 ;  /* 0x0000000300037308 */ /* 0x000fe20000002400 */
[----:B------:R-:W-:Y:S01]  /*3150*/  ISETP.GT.AND P4, PT, R72, 0x30, PT ;  /* 0x000000304800780c */ /* 0x000fe20003f84270 */
[--C-:B------:R-:W-:Y:S01]  /*3160*/  FFMA.FTZ R6, R6, UR10, -R54.reuse ;  /* 0x0000000a06067c23 */ /* 0x100fe20008010836 */
[----:B----4-:R-:W-:Y:S01]  /*3170*/  FSEL R28, R28, -INF , P3 ;  /* 0xff8000001c1c7808 */ /* 0x010fe20001800000 */
[--C-:B------:R-:W-:Y:S01]  /*3180*/  FFMA.FTZ R9, R9, UR10, -R54.reuse ;  /* 0x0000000a09097c23 */ /* 0x100fe20008010836 */
[----:B------:R-:W-:Y:S01]  /*3190*/  FMNMX.FTZ R37, R51, R74, !PT ;  /* 0x0000004a33257209 */ /* 0x000fe20007810000 */
[--C-:B------:R-:W-:Y:S01]  /*31a0*/  FFMA.FTZ R8, R8, UR10, -R54.reuse ;  /* 0x0000000a08087c23 */ /* 0x100fe20008010836 */
[----:B------:R-:W-:Y:S01]  /*31b0*/  ISETP.GT.AND P3, PT, R72, 0x31, PT ;  /* 0x000000314800780c */ /* 0x000fe20003f64270 */
[----:B------:R1:W-:Y:S01]  /*31c0*/  MUFU.EX2 R36, R59 ;  /* 0x0000003b00247308 */ /* 0x0003e20000000800 */
[----:B------:R-:W-:Y:S01]  /*31d0*/  FMNMX.FTZ R37, R28, R37, !PT ;  /* 0x000000251c257209 */ /* 0x000fe20007810000 */
[--C-:B------:R-:W-:Y:S01]  /*31e0*/  FFMA.FTZ R12, R12, UR10, -R54.reuse ;  /* 0x0000000a0c0c7c23 */ /* 0x100fe20008010836 */
[----:B------:R-:W-:-:S01]  /*31f0*/  FFMA.FTZ R7, R7, UR10, -R54 ;  /* 0x0000000a07077c23 */ /* 0x000fc20008010836 */
[--C-:B------:R-:W-:Y:S01]  /*3200*/  FFMA.FTZ R11, R11, UR10, -R54.reuse ;  /* 0x0000000a0b0b7c23 */ /* 0x100fe20008010836 */
[----:B------:R-:W-:-:S01]  /*3210*/  FFMA.FTZ R10, R10, UR10, -R54 ;  /* 0x0000000a0a0a7c23 */ /* 0x000fc20008010836 */
[----:B------:R-:W-:-:S02]  /*3220*/  CS2R R94, SRZ ;  /* 0x00000000005e7805 */ /* 0x000fc4000001ff00 */
[----:B------:R-:W2:Y:S01]  /*3230*/  MUFU.TANH R5, R5 ;  /* 0x0000000500057308 */ /* 0x000ea20000002400 */
[----:B-1----:R-:W-:-:S01]  /*3240*/  FFMA.FTZ R59, R50, UR10, -R54 ;  /* 0x0000000a323b7c23 */ /* 0x002fc20008010836 */
[----:B------:R-:W-:Y:S02]  /*3250*/  FSEL R50, R29, -INF , P4 ;  /* 0xff8000001d327808 */ /* 0x000fe40002000000 */
[----:B------:R-:W-:Y:S02]  /*3260*/  ISETP.GT.AND P4, PT, R72, 0x38, PT ;  /* 0x000000384800780c */ /* 0x000fe40003f84270 */
[----:B------:R-:W-:Y:S02]  /*3270*/  FMNMX.FTZ R74, R50, R37, !PT ;  /* 0x00000025324a7209 */ /* 0x000fe40007810000 */
[----:B------:R-:W1:Y:S01]  /*3280*/  MUFU.TANH R4, R4 ;  /* 0x0000000400047308 */ /* 0x000e620000002400 */
[----:B0-----:R-:W-:Y:S02]  /*3290*/  FSEL R20, R20, -INF , P4 ;  /* 0xff80000014147808 */ /* 0x001fe40002000000 */
[----:B------:R-:W-:-:S05]  /*32a0*/  ISETP.GT.AND P4, PT, R72, 0x40, PT ;  /* 0x000000404800780c */ /* 0x000fca0003f84270 */
[----:B------:R0:W-:Y:S01]  /*32b0*/  MUFU.EX2 R32, R57 ;  /* 0x0000003900207308 */ /* 0x0001e20000000800 */
[----:B--2---:R-:W-:Y:S02]  /*32c0*/  FSEL R5, R5, -INF , P4 ;  /* 0xff80000005057808 */ /* 0x004fe40002000000 */
[----:B------:R-:W-:-:S05]  /*32d0*/  ISETP.GT.AND P4, PT, R72, 0x48, PT ;  /* 0x000000484800780c */ /* 0x000fca0003f84270 */
        /* <DEDUP_REMOVED lines=27> */
[----:B------:R-:W-:Y:S02]  /*3490*/  ISETP.GT.AND P3, PT, R72, 0x51, PT ;  /* 0x000000514800780c */ /* 0x000fe40003f64270 */
        /* <DEDUP_REMOVED lines=108> */
[----:B------:R-:W-:Y:S01]  /*3b60*/  FFMA.FTZ R71, R71, UR10, -R59 ;  /* 0x0000000a47477c23 */ /* 0x000fe2000801083b */
[----:B------:R-:W-:-:S02]  /*3b70*/  CS2R R92, SRZ ;  /* 0x00000000005c7805 */ /* 0x000fc4000001ff00 */
[----:B------:R-:W-:Y:S02]  /*3b80*/  CS2R R90, SRZ ;  /* 0x00000000005a7805 */ /* 0x000fe4000001ff00 */
[----:B------:R-:W-:Y:S01]  /*3b90*/  CS2R R88, SRZ ;  /* 0x0000000000587805 */ /* 0x000fe2000001ff00 */
[----:B------:R-:W0:Y:S08]  /*3ba0*/  MUFU.EX2 R55, R55 ;  /* 0x0000003700377308 */ /* 0x000e300000000800 */
        /* <DEDUP_REMOVED lines=15> */
[----:B---3--:R-:W-:-:S07]  /*3ca0*/  FADD.FTZ R48, R72, R79 ;  /* 0x0000004f48307221 */ /* 0x008fce0000010000 */
[----:B------:R2:W-:Y:S08]  /*3cb0*/  MUFU.EX2 R77, R58 ;  /* 0x0000003a004d7308 */ /* 0x0005f00000000800 */
[----:B------:R-:W3:Y:S01]  /*3cc0*/  MUFU.EX2 R53, R53 ;  /* 0x0000003500357308 */ /* 0x000ee20000000800 */
[----:B--2---:R-:W-:-:S04]  /*3cd0*/  FADD.FTZ R58, R32, R81 ;  /* 0x00000051203a7221 */ /* 0x004fc80000010000 */
[----:B------:R-:W-:-:S03]  /*3ce0*/  FADD.FTZ R79, R29, R58 ;  /* 0x0000003a1d4f7221 */ /* 0x000fc60000010000 */
[----:B------:R4:W-:Y:S01]  /*3cf0*/  MUFU.EX2 R2, R61 ;  /* 0x0000003d00027308 */ /* 0x0009e20000000800 */
[----:B------:R-:W-:-:S07]  /*3d00*/  FADD.FTZ R60, R14, R79 ;  /* 0x0000004f0e3c7221 */ /* 0x000fce0000010000 */
[----:B------:R-:W2:Y:S01]  /*3d10*/  MUFU.EX2 R78, R78 ;  /* 0x0000004e004e7308 */ /* 0x000ea20000000800 */
[----:B----4-:R-:W-:-:S01]  /*3d20*/  FADD.FTZ R61, R75, R48 ;  /* 0x000000304b3d7221 */ /* 0x010fc20000010000 */
[--C-:B------:R-:W-:Y:S01]  /*3d30*/  FFMA.FTZ R48, R65, UR10, -R59.reuse ;  /* 0x0000000a41307c23 */ /* 0x100fe2000801083b */
[----:B------:R-:W-:-:S01]  /*3d40*/  FFMA.FTZ R59, R70, UR10, -R59 ;  /* 0x0000000a463b7c23 */ /* 0x000fc2000801083b */
[C---:B-----5:R-:W-:Y:S01]  /*3d50*/  F2FP.SATFINITE.E4M3.F32.PACK_AB_MERGE_C R75, R76.reuse, R75, RZ ;  /* 0x0000004b4c4b723e */ /* 0x060fe200048070ff */
[----:B------:R-:W-:-:S03]  /*3d60*/  FADD.FTZ R61, R76, R61 ;  /* 0x0000003d4c3d7221 */ /* 0x000fc60000010000 */
[----:B------:R-:W4:Y:S01]  /*3d70*/  MUFU.EX2 R28, R28 ;  /* 0x0000001c001c7308 */ /* 0x000f220000000800 */
[----:B-1----:R-:W-:-:S01]  /*3d80*/  FADD.FTZ R58, R52, R61 ;  /* 0x0000003d343a7221 */ /* 0x002fc20000010000 */
[----:B------:R-:W-:Y:S01]  /*3d90*/  FADD.FTZ R61, R3, R60 ;  /* 0x0000003c033d7221 */ /* 0x000fe20000010000 */
[----:B------:R-:W-:Y:S02]  /*3da0*/  F2FP.SATFINITE.E4M3.F32.PACK_AB_MERGE_C R150, R72, R55, R75 ;  /* 0x000000374896723e */ /* 0x000fe4000480704b */
[----:B0-----:R-:W-:Y:S01]  /*3db0*/  FADD.FTZ R58, R33, R58 ;  /* 0x0000003a213a7221 */ /* 0x001fe20000010000 */
[----:B------:R-:W-:-:S02]  /*3dc0*/  FADD.FTZ R60, R4, R61 ;  /* 0x0000003d043c7221 */ /* 0x000fc40000010000 */
[----:B------:R-:W0:Y:S01]  /*3dd0*/  MUFU.EX2 R51, R51 ;  /* 0x0000003300337308 */ /* 0x000e220000000800 */
[----:B---3--:R-:W-:-:S01]  /*3de0*/  FADD.FTZ R61, R53, R58 ;  /* 0x0000003a353d7221 */ /* 0x008fc20000010000 */
[----:B------:R-:W-:Y:S01]  /*3df0*/  FADD.FTZ R65, R45, R60 ;  /* 0x0000003c2d417221 */ /* 0x000fe20000010000 */
[----:B--2---:R-:W-:-:S02]  /*3e00*/  F2FP.SATFINITE.E4M3.F32.PACK_AB_MERGE_C R53, R78, R53, RZ ;  /* 0x000000354e35723e */ /* 0x004fc400048070ff */
[----:B------:R-:W-:Y:S01]  /*3e10*/  FADD.FTZ R61, R78, R61 ;  /* 0x0000003d4e3d7221 */ /* 0x000fe20000010000 */
[----:B------:R-:W-:-:S01]  /*3e20*/  FADD.FTZ R60, R44, R65 ;  /* 0x000000412c3c7221 */ /* 0x000fc20000010000 */
[----:B------:R-:W-:Y:S01]  /*3e30*/  F2FP.SATFINITE.E4M3.F32.PACK_AB_MERGE_C R144, R33, R52, R53 ;  /* 0x000000342190723e */ /* 0x000fe20004807035 */
[----:B------:R-:W1:Y:S01]  /*3e40*/  MUFU.EX2 R42, R42 ;  /* 0x0000002a002a7308 */ /* 0x000e620000000800 */
[----:B----4-:R-:W-:-:S01]  /*3e50*/  FADD.FTZ R58, R28, R61 ;  /* 0x0000003d1c3a7221 */ /* 0x010fc20000010000 */
[----:B------:R-:W-:-:S06]  /*3e60*/  FADD.FTZ R61, R43, R60 ;  /* 0x0000003c2b3d7221 */ /* 0x000fcc0000010000 */
        /* <DEDUP_REMOVED lines=55> */
[----:B-1----:R-:W-:-:S07]  /*41e0*/  F2FP.SATFINITE.E4M3.F32.PACK_AB_MERGE_C R21, R8, R9, RZ ;  /* 0x000000090815723e */ /* 0x002fce00048070ff */
[----:B------:R-:W1:Y:S01]  /*41f0*/  MUFU.EX2 R25, R64 ;  /* 0x0000004000197308 */ /* 0x000e620000000800 */
[----:B0-----:R-:W-:-:S07]  /*4200*/  FADD.FTZ R4, R48, R3 ;  /* 0x0000000330047221 */ /* 0x001fce0000010000 */
[----:B------:R-:W0:Y:S01]  /*4210*/  MUFU.EX2 R67, R67 ;  /* 0x0000004300437308 */ /* 0x000e220000000800 */
[C---:B--2---:R-:W-:Y:S01]  /*4220*/  F2FP.SATFINITE.E4M3.F32.PACK_AB_MERGE_C R137, R6.reuse, R15, R21 ;  /* 0x0000000f0689723e */ /* 0x044fe20004807015 */
[----:B------:R-:W-:-:S04]  /*4230*/  FADD.FTZ R14, R6, R13 ;  /* 0x0000000d060e7221 */ /* 0x000fc80000010000 */
[----:B------:R-:W-:Y:S02]  /*4240*/  FADD.FTZ R9, R9, R14 ;  /* 0x0000000e09097221 */ /* 0x000fe40000010000 */
[----:B------:R-:W2:Y:S01]  /*4250*/  MUFU.EX2 R66, R66 ;  /* 0x0000004200427308 */ /* 0x000ea20000000800 */
[----:B-1----:R-:W-:-:S01]  /*4260*/  FADD.FTZ R6, R25, R4 ;  /* 0x0000000419067221 */ /* 0x002fc20000010000 */
[----:B------:R-:W-:-:S06]  /*4270*/  FADD.FTZ R9, R8, R9 ;  /* 0x0000000908097221 */ /* 0x000fcc0000010000 */
[----:B------:R-:W1:Y:S01]  /*4280*/  MUFU.EX2 R12, R12 ;  /* 0x0000000c000c7308 */ /* 0x000e620000000800 */
[----:B0-----:R-:W-:-:S07]  /*4290*/  FADD.FTZ R3, R67, R6 ;  /* 0x0000000643037221 */ /* 0x001fce0000010000 */
[----:B------:R-:W0:Y:S01]  /*42a0*/  MUFU.EX2 R68, R68 ;  /* 0x0000004400447308 */ /* 0x000e220000000800 */
[----:B--2---:R-:W-:-:S01]  /*42b0*/  FADD.FTZ R3, R66, R3 ;  /* 0x0000000342037221 */ /* 0x004fc20000010000 */
[----:B------:R-:W-:-:S04]  /*42c0*/  F2FP.SATFINITE.E4M3.F32.PACK_AB_MERGE_C R67, R66, R67, RZ ;  /* 0x000000434243723e */ /* 0x000fc800048070ff */
[----:B------:R-:W-:Y:S02]  /*42d0*/  F2FP.SATFINITE.E4M3.F32.PACK_AB_MERGE_C R136, R25, R48, R67 ;  /* 0x000000301988723e */ /* 0x000fe40004807043 */
[----:B------:R-:W2:Y:S01]  /*42e0*/  MUFU.EX2 R7, R7 ;  /* 0x0000000700077308 */ /* 0x000ea20000000800 */
[----:B-1----:R-:W-:-:S07]  /*42f0*/  FADD.FTZ R8, R12, R9 ;  /* 0x000000090c087221 */ /* 0x002fce0000010000 */
[----:B------:R-:W1:Y:S01]  /*4300*/  MUFU.EX2 R69, R69 ;  /* 0x0000004500457308 */ /* 0x000e620000000800 */
[----:B0-----:R-:W-:-:S07]  /*4310*/  FADD.FTZ R6, R68, R3 ;  /* 0x0000000344067221 */ /* 0x001fce0000010000 */
[----:B------:R-:W-:Y:S01]  /*4320*/  MUFU.EX2 R11, R11 ;  /* 0x0000000b000b7308 */ /* 0x000fe20000000800 */
[----:B--2---:R-:W-:-:S07]  /*4330*/  FADD.FTZ R8, R7, R8 ;  /* 0x0000000807087221 */ /* 0x004fce0000010000 */
[----:B------:R-:W0:Y:S01]  /*4340*/  MUFU.EX2 R10, R10 ;  /* 0x0000000a000a7308 */ /* 0x000e220000000800 */
[----:B-1----:R-:W-:-:S07]  /*4350*/  FADD.FTZ R6, R69, R6 ;  /* 0x0000000645067221 */ /* 0x002fce0000010000 */
[----:B------:R-:W1:Y:S08]  /*4360*/  MUFU.EX2 R71, R71 ;  /* 0x0000004700477308 */ /* 0x000e700000000800 */
[----:B------:R-:W2:Y:S01]  /*4370*/  MUFU.EX2 R4, R59 ;  /* 0x0000003b00047308 */ /* 0x000ea20000000800 */
[----:B0-----:R-:W-:Y:S01]  /*4380*/  F2FP.SATFINITE.E4M3.F32.PACK_AB_MERGE_C R13, R10, R11, RZ ;  /* 0x0000000b0a0d723e */ /* 0x001fe200048070ff */
[----:B------:R-:W-:-:S03]  /*4390*/  FADD.FTZ R11, R11, R8 ;  /* 0x000000080b0b7221 */ /* 0x000fc60000010000 */
[----:B------:R-:W-:Y:S01]  /*43a0*/  F2FP.SATFINITE.E4M3.F32.PACK_AB_MERGE_C R139, R7, R12, R13 ;  /* 0x0000000c078b723e */ /* 0x000fe2000480700d */
[----:B-1----:R-:W-:-:S01]  /*43b0*/  FADD.FTZ R3, R71, R6 ;  /* 0x0000000647037221 */ /* 0x002fc20000010000 */
[----:B--2---:R-:W-:-:S03]  /*43c0*/  F2FP.SATFINITE.E4M3.F32.PACK_AB_MERGE_C R2, R4, R71, RZ ;  /* 0x000000470402723e */ /* 0x004fc600048070ff */
[----:B------:R-:W-:Y:S01]  /*43d0*/  FADD.FTZ R3, R4, R3 ;  /* 0x0000000304037221 */ /* 0x000fe20000010000 */
[----:B------:R-:W-:Y:S01]  /*43e0*/  F2FP.SATFINITE.E4M3.F32.PACK_AB_MERGE_C R138, R69, R68, R2 ;  /* 0x00000044458a723e */ /* 0x000fe20004807002 */
[----:B------:R-:W-:Y:S01]  /*43f0*/  FADD.FTZ R2, R10, R11 ;  /* 0x0000000b0a027221 */ /* 0x000fe20000010000 */
[----:B------:R-:W-:Y:S06]  /*4400*/  @!P3 BRA `(.L_x_1760) ;  /* 0x0000002c004cb947 */ /* 0x000fec0003800000 */
[----:B------:R-:W-:Y:S01]  /*4410*/  IMAD.MOV.U32 R4, RZ, RZ, R46 ;  /* 0x000000ffff047224 */ /* 0x000fe200078e002e */
[----:B------:R-:W-:Y:S01]  /*4420*/  UMOV UR20, UR37 ;  /* 0x0000002500147c82 */ /* 0x000fe20008000000 */
[----:B------:R-:W-:Y:S01]  /*4430*/  IMAD.MOV.U32 R5, RZ, RZ, R37 ;  /* 0x000000ffff057224 */ /* 0x000fe200078e0025 */
[----:B------:R-:W-:Y:S01]  /*4440*/  UMOV UR21, UR38 ;  /* 0x0000002600157c82 */ /* 0x000fe20008000000 */
[----:B------:R-:W-:Y:S01]  /*4450*/  IMAD.MOV.U32 R135, RZ, RZ, RZ ;  /* 0x000000ffff877224 */ /* 0x000fe200078e00ff */
[----:B------:R-:W-:-:S06]  /*4460*/  ULDC UR19, c[0x0][0x988] ;  /* 0x0002620000137ab9 */ /* 0x000fcc0000000800 */
.L_x_1770:
[----:B------:R-:W-:-:S04]  /*4470*/  UISETP.NE.AND UP1, UPT, UR21, 0x1, UPT ;  /* 0x000000011500788c */ /* 0x000fc8000bf25270 */
[----:B------:R-:W-:-:S04]  /*4480*/  USEL UR37, URZ, 0x1, UP1 ;  /* 0x000000013f257887 */ /* 0x000fc80008800000 */
[----:B------:R-:W-:Y:S01]  /*4490*/  ULOP3.LUT UR37, UR20, UR37, URZ, 0x3c, !UPT ;  /* 0x0000002514257292 */ /* 0x000fe2000f8e3c3f */
[----:B------:R-:W-:Y:S11]  /*44a0*/  @!P0 BRA `(.L_x_1761) ;  /* 0x0000000000048947 */ /* 0x000ff60003800000 */
[----:B------:R-:W-:Y:S01]  /*44b0*/  BPT.TRAP 0x1 ;  /* 0x000000040000795c */ /* 0x000fe20000300000 */
.L_x_1761:
        /* <DEDUP_REMOVED lines=9> */
.L_x_1762:
[----:B-1----:R-:W-:Y:S05]  /*4550*/  @P3 BRA `(.L_x_1763) ;  /* 0x0000000000083947 */ /* 0x002fea0003800000 */
[----:B------:R-:W1:Y:S02]  /*4560*/  SYNCS.PHASECHK.TRANS64.TRYWAIT P3, [UR22+0x19c30], R6 ;  /* 0x019c3006ff0075a7 */ /* 0x000e640008060156 */
[----:B-1----:R-:W-:Y:S05]  /*4570*/  @!P3 BRA `(.L_x_1764) ;  /* 0x000000d0002cb947 */ /* 0x002fea0003800000 */
.L_x_1763:
        /* <DEDUP_REMOVED lines=17> */
.L_x_1765:
[----:B------:R-:W-:Y:S01]  /*4690*/  ULEA UR14, UR21, UR45, 0x3 ;  /* 0x0000002d150e7291 */ /* 0x000fe2000f8e183f */
[----:B01----:R-:W-:-:S05]  /*46a0*/  IMAD.U32 R6, RZ, RZ, UR20 ;  /* 0x00000014ff067e24 */ /* 0x003fca000f8e00ff */
[----:B------:R-:W-:-:S04]  /*46b0*/  SHF.L.U32 R6, R6, 0x1f, RZ ;  /* 0x0000001f06067819 */ /* 0x000fc800000006ff */
[----:B------:R0:W1:Y:S01]  /*46c0*/  SYNCS.PHASECHK.TRANS64.TRYWAIT P3, [UR14+0x19c50], R6 ;  /* 0x019c5006ff0075a7 */ /* 0x000062000806014e */
[----:B------:R-:W-:Y:S05]  /*46d0*/  @!P0 BRA `(.L_x_1766) ;  /* 0x0000000000048947 */ /* 0x000fea0003800000 */
[----:B------:R-:W-:Y:S01]  /*46e0*/  BPT.TRAP 0x1 ;  /* 0x000000040000795c */ /* 0x000fe20000300000 */
.L_x_1766:
[----:B-1----:R-:W-:Y:S05]  /*46f0*/  @P3 BRA `(.L_x_1767) ;  /* 0x0000000000083947 */ /* 0x002fea0003800000 */
[----:B------:R-:W1:Y:S02]  /*4700*/  SYNCS.PHASECHK.TRANS64.TRYWAIT P3, [UR14+0x19c50], R6 ;  /* 0x019c5006ff0075a7 */ /* 0x000e64000806014e */
[----:B-1----:R-:W-:Y:S05]  /*4710*/  @!P3 BRA `(.L_x_1768) ;  /* 0x000000cc00dcb947 */ /* 0x002fea0003800000 */
.L_x_1767:
        /* <DEDUP_REMOVED lines=17> */
[----:B01----:R-:W-:Y:S01]  /*4830*/  FMUL.FTZ R6, R0, R24 ;  /* 0x0000001800067220 */ /* 0x003fe20000410000 */
[----:B------:R-:W-:-:S02]  /*4840*/  IMAD.MOV.U32 R47, RZ, RZ, -0x2 ;  /* 0xfffffffeff2f7424 */ /* 0x000fc400078e00ff */
[C---:B------:R-:W-:Y:S01]  /*4850*/  FMUL.FTZ R8, R0.reuse, R26 ;  /* 0x0000001a00087220 */ /* 0x040fe20000410000 */
[C---:B------:R-:W-:Y:S01]  /*4860*/  FMUL.FTZ R26, R0.reuse, R38 ;  /* 0x00000026001a7220 */ /* 0x040fe20000410000 */
[C---:B------:R-:W-:Y:S01]  /*4870*/  FMUL.FTZ R38, R0.reuse, R50 ;  /* 0x0000003200267220 */ /* 0x040fe20000410000 */
[----:B------:R-:W-:Y:S01]  /*4880*/  FMUL.FTZ R7, R0, R25 ;  /* 0x0000001900077220 */ /* 0x000fe20000410000 */
[----:B------:R-:W-:Y:S01]  /*4890*/  UMOV UR6, UR11 ;  /* 0x0000000b00067c82 */ /* 0x000fe20008000000 */
[----:B------:R-:W-:Y:S01]  /*48a0*/  IMAD.U32 R50, RZ, RZ, UR49 ;  /* 0x00000031ff327e24 */ /* 0x000fe2000f8e00ff */
[----:B------:R-:W-:Y:S01]  /*48b0*/  QGMMA.64x96x32.F32.E4M3.E4M3 R88, R148, gdesc[UR4], R88, gsb0 ;  /* 0x0160000494587df3 */ /* 0x000fe20008000858 */
[----:B------:R-:W-:Y:S01]  /*48c0*/  @UP0 ULDC UR6, c[0x0][0x44c] ;  /* 0x0001130000060ab9 */ /* 0x000fe20000000800 */
[----:B------:R-:W-:Y:S01]  /*48d0*/  @UP0 ULDC UR7, c[0x0][0x450] ;  /* 0x0001140000070ab9 */ /* 0x000fe20000000800 */
[----:B------:R-:W-:Y:S01]  /*48e0*/  @P2 IMAD.HI.U32 R44, R42, UR6, RZ ;  /* 0x000000062a2c2c27 */ /* 0x000fe2000f8e00ff */
[----:B------:R-:W-:Y:S01]  /*48f0*/  UIADD3 UR6, UR11, 0x2, URZ ;  /* 0x000000020b067890 */ /* 0x000fe2000fffe03f */
[----:B------:R-:W0:Y:S02]  /*4900*/  MUFU.TANH R6, R6 ;  /* 0x0000000600067308 */ /* 0x000e240000002400 */
[C---:B------:R-:W-:Y:S01]  /*4910*/  FMUL.FTZ R11, R0.reuse, R29 ;  /* 0x0000001d000b7220 */ /* 0x040fe20000410000 */
[C---:B------:R-:W-:Y:S01]  /*4920*/  FMUL.FTZ R25, R0.reuse, R37 ;  /* 0x0000002500197220 */ /* 0x040fe20000410000 */
[----:B------:R-:W-:Y:S01]  /*4930*/  @P2 SHF.R.U32.HI R42, RZ, UR7, R44 ;  /* 0x00000007ff2a2c19 */ /* 0x000fe2000801162c */
[----:B------:R-:W-:Y:S01]  /*4940*/  UMOV UR7, 0x40000040 ;  /* 0x4000004000077882 */ /* 0x000fe20000000000 */
[C---:B------:R-:W-:Y:S01]  /*4950*/  FMUL.FTZ R37, R0.reuse, R49 ;  /* 0x0000003100257220 */ /* 0x040fe20000410000 */
[C---:B------:R-:W-:Y:S01]  /*4960*/  FMUL.FTZ R15, R0.reuse, R33 ;  /* 0x00000021000f7220 */ /* 0x040fe20000410000 */
[C---:B------:R-:W-:Y:S01]  /*4970*/  FMUL.FTZ R13, R0.reuse, R31 ;  /* 0x0000001f000d7220 */ /* 0x040fe20000410000 */
[----:B------:R-:W1:Y:S01]  /*4980*/  SHFL.IDX PT, R52, R42, RZ, 0x1c1f ;  /* 0x001c1fff2a347589 */ /* 0x000e6200000e0000 */
[----:B------:R-:W2:Y:S01]  /*4990*/  MUFU.TANH R7, R7 ;  /* 0x0000000700077308 */ /* 0x000ea20000002400 */
        /* <DEDUP_REMOVED lines=22> */
[C---:B------:R-:W-:Y:S01]  /*4b00*/  FMUL.FTZ R68, R0.reuse, R84 ;  /* 0x0000005400447220 */ /* 0x040fe20000410000 */
[----:B------:R-:W5:Y:S01]  /*4b10*/  MUFU.TANH R14, R14 ;  /* 0x0000000e000e7308 */ /* 0x000f620000002400 */
[C---:B------:R-:W-:Y:S01]  /*4b20*/  FMUL.FTZ R85, R0.reuse, R85 ;  /* 0x0000005500557220 */ /* 0x040fe20000410000 */
[----:B------:R-:W0:Y:S01]  /*4b30*/  SHFL.IDX PT, R42, R42, 0x1, 0x1c1f ;  /* 0x003c1f002a2a7f89 */ /* 0x000e2200000e0000 */
[----:B------:R-:W-:Y:S01]  /*4b40*/  UMOV UR10, UR19 ;  /* 0x00000013000a7c82 */ /* 0x000fe20008000000 */
[C---:B------:R-:W-:Y:S01]  /*4b50*/  FMUL.FTZ R76, R0.reuse, R83 ;  /* 0x00000053004c7220 */ /* 0x040fe20000410000 */
[C---:B------:R-:W-:Y:S01]  /*4b60*/  FMUL.FTZ R63, R0.reuse, R63 ;  /* 0x0000003f003f7220 */ /* 0x040fe20000410000 */
[C---:B------:R-:W-:Y:S01]  /*4b70*/  FMUL.FTZ R66, R0.reuse, R66 ;  /* 0x0000004200427220 */ /* 0x040fe20000410000 */
[----:B------:R-:W-:Y:S01]  /*4b80*/  FMUL.FTZ R67, R0, R67 ;  /* 0x0000004300437220 */ /* 0x000fe20000410000 */
        /* <DEDUP_REMOVED lines=12> */
[----:B------:R-:W-:Y:S01]  /*4c50*/  UMOV UR6, 0xffffff80 ;  /* 0xffffff8000067882 */ /* 0x000fe20000000000 */
[----:B------:R-:W-:Y:S01]  /*4c60*/  UMOV UR7, 0x40000040 ;  /* 0x4000004000077882 */ /* 0x000fe20000000000 */
[----:B------:R-:W-:-:S04]  /*4c70*/  UIMAD UR6, UR18, UR6, 0x1 ;  /* 0x00000001120674a4 */ /* 0x000fc8000f8e0206 */
[----:B------:R-:W5:Y:S02]  /*4c80*/  MUFU.TANH R40, R40 ;  /* 0x0000002800287308 */ /* 0x000f640000002400 */
[----:B------:R-:W-:Y:S01]  /*4c90*/  IMAD R47, R16, R47, UR6 ;  /* 0x00000006102f7e24 */ /* 0x000fe2000f8e022f */
[----:B------:R-:W-:-:S05]  /*4ca0*/  UIADD3 UR6, UR11, 0x4, URZ ;  /* 0x000000040b067890 */ /* 0x000fca000fffe03f */
[----:B------:R-:W5:Y:S01]  /*4cb0*/  MUFU.TANH R41, R41 ;  /* 0x0000002900297308 */ /* 0x000f620000002400 */
[----:B------:R-:W-:Y:S01]  /*4cc0*/  IADD3 R47, -R50, UR48, R47 ;  /* 0x00000030322f7c10 */ /* 0x000fe2000fffe12f */
[----:B------:R-:W-:-:S04]  /*4cd0*/  FMUL.FTZ R50, R0, R59 ;  /* 0x0000003b00327220 */ /* 0x000fc80000410000 */
[C---:B-1----:R-:W-:Y:S02]  /*4ce0*/  IMAD.IADD R49, R47.reuse, 0x1, R52 ;  /* 0x000000012f317824 */ /* 0x042fe400078e0234 */
[----:B------:R-:W1:Y:S01]  /*4cf0*/  MUFU.TANH R45, R45 ;  /* 0x0000002d002d7308 */ /* 0x000e620000002400 */
[C---:B------:R-:W-:Y:S01]  /*4d00*/  FMUL.FTZ R52, R0.reuse, R61 ;  /* 0x0000003d00347220 */ /* 0x040fe20000410000 */
[----:B------:R-:W-:Y:S01]  /*4d10*/  FMUL.FTZ R61, R0, R77 ;  /* 0x0000004d003d7220 */ /* 0x000fe20000410000 */
[----:B0-----:R-:W-:Y:S01]  /*4d20*/  IMAD.IADD R47, R47, 0x1, R42 ;  /* 0x000000012f2f7824 */ /* 0x001fe200078e022a */
[C---:B------:R-:W-:Y:S02]  /*4d30*/  ISETP.GT.AND P3, PT, R49.reuse, RZ, PT ;  /* 0x000000ff3100720c */ /* 0x040fe40003f64270 */
[C---:B------:R-:W-:Y:S02]  /*4d40*/  ISETP.GT.AND P4, PT, R49.reuse, 0x1, PT ;  /* 0x000000013100780c */ /* 0x040fe40003f84270 */
[----:B------:R-:W-:Y:S01]  /*4d50*/  FSEL R6, R6, -INF , P3 ;  /* 0xff80000006067808 */ /* 0x000fe20001800000 */
[----:B------:R-:W0:Y:S01]  /*4d60*/  MUFU.TANH R46, R46 ;  /* 0x0000002e002e7308 */ /* 0x000e220000002400 */
[----:B------:R-:W-:-:S02]  /*4d70*/  ISETP.GT.AND P3, PT, R49, 0x8, PT ;  /* 0x000000083100780c */ /* 0x000fc40003f64270 */
[----:B--2---:R-:W-:Y:S02]  /*4d80*/  FSEL R7, R7, -INF , P4 ;  /* 0xff80000007077808 */ /* 0x004fe40002000000 */
[----:B------:R-:W-:Y:S02]  /*4d90*/  FMNMX.FTZ R54, R6, R5, !PT ;  /* 0x0000000506367209 */ /* 0x000fe40007810000 */
[----:B------:R-:W-:Y:S01]  /*4da0*/  ISETP.GT.AND P4, PT, R49, 0x9, PT ;  /* 0x000000093100780c */ /* 0x000fe20003f84270 */
[----:B------:R-:W2:Y:S01]  /*4db0*/  MUFU.TANH R51, R51 ;  /* 0x0000003300337308 */ /* 0x000ea20000002400 */
[----:B---3--:R-:W-:Y:S02]  /*4dc0*/  FSEL R10, R10, -INF , P3 ;  /* 0xff8000000a0a7808 */ /* 0x008fe40001800000 */
[----:B------:R-:W-:Y:S02]  /*4dd0*/  FMNMX.FTZ R53, R7, R54, !PT ;  /* 0x0000003607357209 */ /* 0x000fe40007810000 */
[----:B------:R-:W-:-:S02]  /*4de0*/  ISETP.GT.AND P3, PT, R49, 0x10, PT ;  /* 0x000000103100780c */ /* 0x000fc40003f64270 */
[----:B----4-:R-:W-:Y:S01]  /*4df0*/  FSEL R11, R11, -INF , P4 ;  /* 0xff8000000b0b7808 */ /* 0x010fe20002000000 */
[----:B------:R-:W3:Y:S01]  /*4e00*/  MUFU.TANH R52, R52 ;  /* 0x0000003400347308 */ /* 0x000ee20000002400 */
[----:B------:R-:W-:Y:S01]  /*4e10*/  FMNMX.FTZ R54, R10, R53, !PT ;  /* 0x000000350a367209 */ /* 0x000fe20007810000 */
[----:B------:R-:W-:Y:S01]  /*4e20*/  FMUL.FTZ R53, R0, R64 ;  /* 0x0000004000357220 */ /* 0x000fe20000410000 */
        /* <DEDUP_REMOVED lines=9> */
[----:B------:R-:W-:Y:S01]  /*4ec0*/  MUFU.TANH R56, R56 ;  /* 0x0000003800387308 */ /* 0x000fe20000002400 */
[----:B------:R-:W-:Y:S02]  /*4ed0*/  FSEL R24, R24, -INF , P3 ;  /* 0xff80000018187808 */ /* 0x000fe40001800000 */
[----:B------:R-:W-:Y:S02]  /*4ee0*/  FMNMX.FTZ R57, R15, R54, !PT ;  /* 0x000000360f397209 */ /* 0x000fe40007810000 */
[----:B------:R-:W-:-:S02]  /*4ef0*/  ISETP.GT.AND P3, PT, R49, 0x20, PT ;  /* 0x000000203100780c */ /* 0x000fc40003f64270 */
[----:B------:R-:W-:Y:S01]  /*4f00*/  FSEL R25, R25, -INF , P4 ;  /* 0xff80000019197808 */ /* 0x000fe20002000000 */
[----:B------:R-:W5:Y:S01]  /*4f10*/  MUFU.TANH R55, R55 ;  /* 0x0000003700377308 */ /* 0x000f620000002400 */
[----:B------:R-:W-:Y:S02]  /*4f20*/  FMNMX.FTZ R54, R24, R57, !PT ;  /* 0x0000003918367209 */ /* 0x000fe40007810000 */
[----:B------:R-:W-:Y:S02]  /*4f30*/  ISETP.GT.AND P4, PT, R49, 0x21, PT ;  /* 0x000000213100780c */ /* 0x000fe40003f84270 */
[----:B------:R-:W-:Y:S02]  /*4f40*/  FSEL R28, R28, -INF , P3 ;  /* 0xff8000001c1c7808 */ /* 0x000fe40001800000 */
[----:B------:R-:W-:Y:S01]  /*4f50*/  FMNMX.FTZ R57, R25, R54, !PT ;  /* 0x0000003619397209 */ /* 0x000fe20007810000 */
[----:B------:R-:W-:Y:S01]  /*4f60*/  MUFU.TANH R58, R58 ;  /* 0x0000003a003a7308 */ /* 0x000fe20000002400 */
        /* <DEDUP_REMOVED lines=16> */
[----:B------:R-:W-:-:S02]  /*5070*/  FSEL R54, R37, -INF , P4 ;  /* 0xff80000025367808 */ /* 0x000fc40002000000 */
[C---:B------:R-:W-:Y:S02]  /*5080*/  ISETP.GT.AND P3, PT, R49.reuse, 0x38, PT ;  /* 0x000000383100780c */ /* 0x040fe40003f64270 */
[----:B------:R-:W-:Y:S01]  /*5090*/  FMNMX.FTZ R37, R36, R59, !PT ;  /* 0x0000003b24257209 */ /* 0x000fe20007810000 */
[----:B------:R-:W-:Y:S01]  /*50a0*/  FMUL.FTZ R59, R0, R73 ;  /* 0x00000049003b7220 */ /* 0x000fe20000410000 */
[C---:B------:R-:W-:Y:S01]  /*50b0*/  ISETP.GT.AND P4, PT, R49.reuse, 0x39, PT ;  /* 0x000000393100780c */ /* 0x040fe20003f84270 */
[----:B------:R-:W-:Y:S01]  /*50c0*/  MUFU.TANH R68, R68 ;  /* 0x0000004400447308 */ /* 0x000fe20000002400 */
[----:B------:R-:W-:Y:S01]  /*50d0*/  FSEL R40, R40, -INF , P3 ;  /* 0xff80000028287808 */ /* 0x000fe20001800000 */
[----:B------:R-:W-:Y:S01]  /*50e0*/  FMUL.FTZ R73, R0, R78 ;  /* 0x0000004e00497220 */ /* 0x000fe20000410000 */
[----:B------:R-:W-:Y:S01]  /*50f0*/  FMNMX.FTZ R37, R54, R37, !PT ;  /* 0x0000002536257209 */ /* 0x000fe20007810000 */
[----:B------:R-:W-:Y:S01]  /*5100*/  FMUL.FTZ R78, R0, R86 ;  /* 0x00000056004e7220 */ /* 0x000fe20000410000 */
[----:B------:R-:W-:Y:S01]  /*5110*/  ISETP.GT.AND P3, PT, R49, 0x40, PT ;  /* 0x000000403100780c */ /* 0x000fe20003f64270 */
[----:B------:R-:W-:-:S02]  /*5120*/  WARPGROUP.DEPBAR.LE gsb0, 0x0 ;  /* 0x00008000000079c5 */ /* 0x000fc40000010000 */
[----:B------:R-:W-:Y:S01]  /*5130*/  FSEL R41, R41, -INF , P4 ;  /* 0xff80000029297808 */ /* 0x000fe20002000000 */
[----:B------:R-:W5:Y:S01]  /*5140*/  MUFU.TANH R59, R59 ;  /* 0x0000003b003b7308 */ /* 0x000f620000002400 */
[----:B------:R-:W-:Y:S01]  /*5150*/  FMNMX.FTZ R64, R40, R37, !PT ;  /* 0x0000002528407209 */ /* 0x000fe20007810000 */
[----:B------:R-:W-:Y:S01]  /*5160*/  WARPGROUP.ARRIVE ;  /* 0x00000000000079c5 */ /* 0x000fe20000000000 */
[----:B------:R-:W-:Y:S02]  /*5170*/  ISETP.GT.AND P4, PT, R49, 0x41, PT ;  /* 0x000000413100780c */ /* 0x000fe40003f84270 */
[----:B-1----:R-:W-:Y:S02]  /*5180*/  FSEL R45, R45, -INF , P3 ;  /* 0xff8000002d2d7808 */ /* 0x002fe40001800000 */
[----:B------:R-:W-:Y:S01]  /*5190*/  FMNMX.FTZ R64, R41, R64, !PT ;  /* 0x0000004029407209 */ /* 0x000fe20007810000 */
[----:B------:R-:W-:Y:S01]  /*51a0*/  MUFU.TANH R85, R85 ;  /* 0x0000005500557308 */ /* 0x000fe20000002400 */
[----:B------:R-:W-:Y:S01]  /*51b0*/  ISETP.GT.AND P3, PT, R49, 0x48, PT ;  /* 0x000000483100780c */ /* 0x000fe20003f64270 */
[----:B------:R-:W-:Y:S01]  /*51c0*/  QGMMA.64x96x32.F32.E4M3.E4M3 R88, R140, gdesc[UR4], R88, gsb0 ;  /* 0x016000048c587df3 */ /* 0x000fe20008000858 */
[----:B0-----:R-:W-:Y:S01]  /*51d0*/  FSEL R46, R46, -INF , P4 ;  /* 0xff8000002e2e7808 */ /* 0x001fe20002000000 */
[----:B------:R-:W-:Y:S01]  /*51e0*/  UIADD3 UR6, UR11, 0x6, URZ ;  /* 0x000000060b067890 */ /* 0x000fe2000fffe03f */
[----:B------:R-:W-:Y:S01]  /*51f0*/  FMNMX.FTZ R37, R45, R64, !PT ;  /* 0x000000402d257209 */ /* 0x000fe20007810000 */
[----:B------:R-:W-:Y:S01]  /*5200*/  UMOV UR7, 0x40000040 ;  /* 0x4000004000077882 */ /* 0x000fe20000000000 */
[----:B------:R-:W-:Y:S01]  /*5210*/  ISETP.GT.AND P4, PT, R49, 0x49, PT ;  /* 0x000000493100780c */ /* 0x000fe20003f84270 */
[----:B------:R-:W-:Y:S01]  /*5220*/  MUFU.TANH R8, R8 ;  /* 0x0000000800087308 */ /* 0x000fe20000002400 */
[----:B--2---:R-:W-:-:S02]  /*5230*/  FSEL R51, R51, -INF , P3 ;  /* 0xff80000033337808 */ /* 0x004fc40001800000 */
[----:B------:R-:W-:Y:S01]  /*5240*/  FMNMX.FTZ R64, R46, R37, !PT ;  /* 0x000000252e407209 */ /* 0x000fe20007810000 */
[----:B------:R-:W-:Y:S01]  /*5250*/  FMUL.FTZ R37, R0, R80 ;  /* 0x0000005000257220 */ /* 0x000fe20000410000 */
        /* <DEDUP_REMOVED lines=9> */
[----:B------:R-:W0:Y:S01]  /*52f0*/  MUFU.TANH R37, R37 ;  /* 0x0000002500257308 */ /* 0x000e220000002400 */
[----:B-----5:R-:W-:Y:S02]  /*5300*/  FSEL R55, R55, -INF , P4 ;  /* 0xff80000037377808 */ /* 0x020fe40002000000 */
[----:B------:R-:W-:Y:S02]  /*5310*/  FMNMX.FTZ R64, R53, R64, !PT ;  /* 0x0000004035407209 */ /* 0x000fe40007810000 */
[----:B------:R-:W-:Y:S02]  /*5320*/  ISETP.GT.AND P4, PT, R49, 0x59, PT ;  /* 0x000000593100780c */ /* 0x000fe40003f84270 */
[----:B------:R-:W-:Y:S01]  /*5330*/  FSEL R56, R56, -INF , P3 ;  /* 0xff80000038387808 */ /* 0x000fe20001800000 */
[----:B------:R-:W1:Y:S01]  /*5340*/  MUFU.TANH R65, R65 ;  /* 0x0000004100417308 */ /* 0x000e620000002400 */
[----:B------:R-:W-:-:S02]  /*5350*/  FMNMX.FTZ R69, R55, R64, !PT ;  /* 0x0000004037457209 */ /* 0x000fc40007810000 */
[----:B------:R-:W-:Y:S02]  /*5360*/  ISETP.GT.AND P3, PT, R49, 0x60, PT ;  /* 0x000000603100780c */ /* 0x000fe40003f64270 */
[----:B------:R-:W-:Y:S02]  /*5370*/  FSEL R57, R57, -INF , P4 ;  /* 0xff80000039397808 */ /* 0x000fe40002000000 */
[----:B------:R-:W-:Y:S01]  /*5380*/  FMNMX.FTZ R64, R56, R69, !PT ;  /* 0x0000004538407209 */ /* 0x000fe20007810000 */
[----:B------:R-:W2:Y:S01]  /*5390*/  MUFU.TANH R12, R12 ;  /* 0x0000000c000c7308 */ /* 0x000ea20000002400 */
[----:B------:R-:W-:Y:S02]  /*53a0*/  ISETP.GT.AND P4, PT, R49, 0x61, PT ;  /* 0x000000613100780c */ /* 0x000fe40003f84270 */
[----:B------:R-:W-:Y:S02]  /*53b0*/  FSEL R58, R58, -INF , P3 ;  /* 0xff8000003a3a7808 */ /* 0x000fe40001800000 */
[----:B------:R-:W-:-:S02]  /*53c0*/  FMNMX.FTZ R69, R57, R64, !PT ;  /* 0x0000004039457209 */ /* 0x000fc40007810000 */
[----:B------:R-:W-:Y:S01]  /*53d0*/  ISETP.GT.AND P3, PT, R49, 0x68, PT ;  /* 0x000000683100780c */ /* 0x000fe20003f64270 */
[----:B------:R-:W3:Y:S01]  /*53e0*/  MUFU.TANH R13, R13 ;  /* 0x0000000d000d7308 */ /* 0x000ee20000002400 */
[----:B------:R-:W-:Y:S02]  /*53f0*/  FSEL R59, R59, -INF , P4 ;  /* 0xff8000003b3b7808 */ /* 0x000fe40002000000 */
[----:B------:R-:W-:Y:S02]  /*5400*/  FMNMX.FTZ R64, R58, R69, !PT ;  /* 0x000000453a407209 */ /* 0x000fe40007810000 */
[----:B------:R-:W-:Y:S02]  /*5410*/  ISETP.GT.AND P4, PT, R49, 0x69, PT ;  /* 0x000000693100780c */ /* 0x000fe40003f84270 */
[----:B------:R-:W-:Y:S01]  /*5420*/  FSEL R60, R60, -INF , P3 ;  /* 0xff8000003c3c7808 */ /* 0x000fe20001800000 */
[----:B------:R-:W4:Y:S01]  /*5430*/  MUFU.TANH R20, R20 ;  /* 0x0000001400147308 */ /* 0x000f220000002400 */
[----:B------:R-:W-:Y:S01]  /*5440*/  FMNMX.FTZ R69, R59, R64, !PT ;  /* 0x000000403b457209 */ /* 0x000fe20007810000 */
[----:B------:R-:W-:Y:S01]  /*5450*/  FMUL.FTZ R64, R0, R62 ;  /* 0x0000003e00407220 */ /* 0x000fe20000410000 */
[----:B------:R-:W-:-:S02]  /*5460*/  ISETP.GT.AND P3, PT, R49, 0x70, PT ;  /* 0x000000703100780c */ /* 0x000fc40003f64270 */
[----:B------:R-:W-:Y:S02]  /*5470*/  FSEL R61, R61, -INF , P4 ;  /* 0xff8000003d3d7808 */ /* 0x000fe40002000000 */
[----:B------:R-:W-:Y:S01]  /*5480*/  FMNMX.FTZ R72, R60, R69, !PT ;  /* 0x000000453c487209 */ /* 0x000fe20007810000 */
[----:B------:R-:W5:Y:S01]  /*5490*/  MUFU.TANH R21, R21 ;  /* 0x0000001500157308 */ /* 0x000f620000002400 */
[----:B0-----:R-:W-:Y:S01]  /*54a0*/  FSEL R62, R37, -INF , P3 ;  /* 0xff800000253e7808 */ /* 0x001fe20001800000 */
[C---:B------:R-:W-:Y:S01]  /*54b0*/  FMUL.FTZ R69, R0.reuse, R70 ;  /* 0x0000004600457220 */ /* 0x040fe20000410000 */
[----:B------:R-:W-:Y:S01]  /*54c0*/  ISETP.GT.AND P4, PT, R49, 0x71, PT ;  /* 0x000000713100780c */ /* 0x000fe20003f84270 */
[C---:B------:R-:W-:Y:S01]  /*54d0*/  FMUL.FTZ R70, R0.reuse, R71 ;  /* 0x0000004700467220 */ /* 0x040fe20000410000 */
[----:B------:R-:W-:Y:S01]  /*54e0*/  FMNMX.FTZ R37, R61, R72, !PT ;  /* 0x000000483d257209 */ /* 0x000fe20007810000 */
[C---:B------:R-:W-:Y:S01]  /*54f0*/  FMUL.FTZ R71, R0.reuse, R74 ;  /* 0x0000004a00477220 */ /* 0x040fe20000410000 */
[----:B------:R-:W-:Y:S01]  /*5500*/  ISETP.GT.AND P3, PT, R49, 0x78, PT ;  /* 0x000000783100780c */ /* 0x000fe20003f64270 */
[----:B------:R-:W0:Y:S01]  /*5510*/  MUFU.TANH R26, R26 ;  /* 0x0000001a001a7308 */ /* 0x000e220000002400 */
[----:B-1----:R-:W-:Y:S01]  /*5520*/  FSEL R65, R65, -INF , P4 ;  /* 0xff80000041417808 */ /* 0x002fe20002000000 */
[----:B------:R-:W-:Y:S01]  /*5530*/  FMUL.FTZ R74, R0, R79 ;  /* 0x0000004f004a7220 */ /* 0x000fe20000410000 */
[----:B------:R-:W-:Y:S01]  /*5540*/  FMNMX.FTZ R72, R62, R37, !PT ;  /* 0x000000253e487209 */ /* 0x000fe20007810000 */
[----:B------:R-:W-:Y:S01]  /*5550*/  FMUL.FTZ R79, R0, R87 ;  /* 0x00000057004f7220 */ /* 0x000fe20000410000 */
[----:B------:R-:W-:-:S02]  /*5560*/  ISETP.GT.AND P4, PT, R49, 0x79, PT ;  /* 0x000000793100780c */ /* 0x000fc40003f84270 */
[----:B------:R-:W-:Y:S01]  /*5570*/  FSEL R49, R68, -INF , P3 ;  /* 0xff80000044317808 */ /* 0x000fe20001800000 */
[----:B------:R-:W1:Y:S01]  /*5580*/  MUFU.TANH R27, R27 ;  /* 0x0000001b001b7308 */ /* 0x000e620000002400 */
[----:B------:R-:W-:Y:S02]  /*5590*/  FMNMX.FTZ R72, R65, R72, !PT ;  /* 0x0000004841487209 */ /* 0x000fe40007810000 */
[----:B------:R-:W-:Y:S02]  /*55a0*/  FSEL R68, R85, -INF , P4 ;  /* 0xff80000055447808 */ /* 0x000fe40002000000 */
[----:B------:R-:W-:Y:S02]  /*55b0*/  FMNMX.FTZ R37, R49, R72, !PT ;  /* 0x0000004831257209 */ /* 0x000fe40007810000 */
[----:B------:R-:W-:Y:S01]  /*55c0*/  ISETP.GT.AND P4, PT, R47, RZ, PT ;  /* 0x000000ff2f00720c */ /* 0x000fe20003f84270 */
[----:B------:R-:W1:Y:S01]  /*55d0*/  MUFU.TANH R30, R30 ;  /* 0x0000001e001e7308 */ /* 0x000e620000002400 */
[----:B------:R-:W-:-:S02]  /*55e0*/  FMNMX.FTZ R37, R68, R37, !PT ;  /* 0x0000002544257209 */ /* 0x000fc40007810000 */
[C---:B------:R-:W-:Y:S02]  /*55f0*/  ISETP.GT.AND P5, PT, R47.reuse, 0x1, PT ;  /* 0x000000012f00780c */ /* 0x040fe40003fa4270 */
[----:B------:R-:W-:Y:S01]  /*5600*/  FSEL R81, R8, -INF , P4 ;  /* 0xff80000008517808 */ /* 0x000fe20002000000 */
[----:B------:R-:W0:Y:S01]  /*5610*/  SHFL.BFLY PT, R72, R37, 0x2, 0x1f ;  /* 0x0c401f0025487f89 */ /* 0x000e2200000e0000 */
[----:B------:R-:W-:Y:S01]  /*5620*/  ISETP.GT.AND P4, PT, R47, 0x8, PT ;  /* 0x000000082f00780c */ /* 0x000fe20003f84270 */
[----:B------:R-:W1:Y:S01]  /*5630*/  MUFU.TANH R31, R31 ;  /* 0x0000001f001f7308 */ /* 0x000e620000002400 */
[----:B------:R-:W-:Y:S02]  /*5640*/  FSEL R9, R9, -INF , P5 ;  /* 0xff80000009097808 */ /* 0x000fe40002800000 */
[----:B------:R-:W-:Y:S02]  /*5650*/  ISETP.GT.AND P5, PT, R47, 0x9, PT ;  /* 0x000000092f00780c */ /* 0x000fe40003fa4270 */
[----:B--2---:R-:W-:-:S02]  /*5660*/  FSEL R12, R12, -INF , P4 ;  /* 0xff8000000c0c7808 */ /* 0x004fc40002000000 */
[----:B------:R-:W-:Y:S01]  /*5670*/  ISETP.GT.AND P4, PT, R47, 0x10, PT ;  /* 0x000000102f00780c */ /* 0x000fe20003f84270 */
[----:B------:R-:W2:Y:S01]  /*5680*/  MUFU.TANH R34, R34 ;  /* 0x0000002200227308 */ /* 0x000ea20000002400 */
[----:B---3--:R-:W-:Y:S02]  /*5690*/  FSEL R13, R13, -INF , P5 ;  /* 0xff8000000d0d7808 */ /* 0x008fe40002800000 */
[C---:B------:R-:W-:Y:S02]  /*56a0*/  ISETP.GT.AND P5, PT, R47.reuse, 0x11, PT ;  /* 0x000000112f00780c */ /* 0x040fe40003fa4270 */
[----:B----4-:R-:W-:Y:S01]  /*56b0*/  FSEL R20, R20, -INF , P4 ;  /* 0xff80000014147808 */ /* 0x010fe20002000000 */
[----:B------:R-:W-:Y:S02]  /*56c0*/  WARPGROUP.DEPBAR.LE gsb0, 0x0 ;  /* 0x00008000000079c5 */ /* 0x000fe40000010000 */
[----:B------:R-:W-:Y:S01]  /*56d0*/  ISETP.GT.AND P4, PT, R47, 0x18, PT ;  /* 0x000000182f00780c */ /* 0x000fe20003f84270 */
[----:B------:R-:W3:Y:S01]  /*56e0*/  MUFU.TANH R35, R35 ;  /* 0x0000002300237308 */ /* 0x000ee20000002400 */
[----:B-----5:R-:W-:Y:S01]  /*56f0*/  FSEL R21, R21, -INF , P5 ;  /* 0xff80000015157808 */ /* 0x020fe20002800000 */
[----:B------:R-:W-:Y:S01]  /*5700*/  WARPGROUP.ARRIVE ;  /* 0x00000000000079c5 */ /* 0x000fe20000000000 */
[----:B------:R-:W-:-:S02]  /*5710*/  ISETP.GT.AND P5, PT, R47, 0x19, PT ;  /* 0x000000192f00780c */ /* 0x000fc40003fa4270 */
[----:B0-----:R-:W-:Y:S01]  /*5720*/  FMNMX.FTZ R77, R37, R72, !PT ;  /* 0x00000048254d7209 */ /* 0x001fe20007810000 */
[----:B------:R-:W-:Y:S01]  /*5730*/  FMUL.FTZ R72, R0, R75 ;  /* 0x0000004b00487220 */ /* 0x000fe20000410000 */
[----:B------:R-:W-:Y:S01]  /*5740*/  FSEL R26, R26, -INF , P4 ;  /* 0xff8000001a1a7808 */ /* 0x000fe20002000000 */
[----:B------:R-:W0:Y:S01]  /*5750*/  MUFU.TANH R38, R38 ;  /* 0x0000002600267308 */ /* 0x000e220000002400 */
[----:B------:R-:W-:Y:S01]  /*5760*/  ISETP.GT.AND P4, PT, R47, 0x20, PT ;  /* 0x000000202f00780c */ /* 0x000fe20003f84270 */
[----:B------:R-:W4:Y:S01]  /*5770*/  SHFL.BFLY PT, R80, R77, 0x1, 0x1f ;  /* 0x0c201f004d507f89 */ /* 0x000f2200000e0000 */
[----:B-1----:R-:W-:Y:S01]  /*5780*/  FSEL R27, R27, -INF , P5 ;  /* 0xff8000001b1b7808 */ /* 0x002fe20002800000 */
[----:B------:R-:W-:Y:S01]  /*5790*/  FMUL.FTZ R75, R0, R82 ;  /* 0x00000052004b7220 */ /* 0x000fe20000410000 */
[C---:B------:R-:W-:Y:S01]  /*57a0*/  ISETP.GT.AND P5, PT, R47.reuse, 0x21, PT ;  /* 0x000000212f00780c */ /* 0x040fe20003fa4270 */
[----:B------:R-:W-:Y:S01]  /*57b0*/  QGMMA.64x96x32.F32.E4M3.E4M3 R88, R136, gdesc[UR4], R88, gsb0 ;  /* 0x0160000488587df3 */ /* 0x000fe20008000858 */
[----:B------:R-:W-:Y:S01]  /*57c0*/  FSEL R30, R30, -INF , P4 ;  /* 0xff8000001e1e7808 */ /* 0x000fe20002000000 */
[----:B------:R-:W1:Y:S01]  /*57d0*/  MUFU.TANH R39, R39 ;  /* 0x0000002700277308 */ /* 0x000e620000002400 */
[----:B------:R-:W-:-:S02]  /*57e0*/  ISETP.GT.AND P4, PT, R47, 0x28, PT ;  /* 0x000000282f00780c */ /* 0x000fc40003f84270 */
[----:B------:R-:W-:Y:S02]  /*57f0*/  FSEL R31, R31, -INF , P5 ;  /* 0xff8000001f1f7808 */ /* 0x000fe40002800000 */
[C---:B------:R-:W-:Y:S02]  /*5800*/  ISETP.GT.AND P5, PT, R47.reuse, 0x29, PT ;  /* 0x000000292f00780c */ /* 0x040fe40003fa4270 */
[----:B--2---:R-:W-:Y:S01]  /*5810*/  FSEL R34, R34, -INF , P4 ;  /* 0xff80000022227808 */ /* 0x004fe20002000000 */
[----:B------:R-:W2:Y:S01]  /*5820*/  MUFU.TANH R43, R43 ;  /* 0x0000002b002b7308 */ /* 0x000ea20000002400 */
[----:B------:R-:W-:Y:S02]  /*5830*/  ISETP.GT.AND P4, PT, R47, 0x30, PT ;  /* 0x000000302f00780c */ /* 0x000fe40003f84270 */
[----:B---3--:R-:W-:Y:S02]  /*5840*/  FSEL R35, R35, -INF , P5 ;  /* 0xff80000023237808 */ /* 0x008fe40002800000 */
[----:B------:R-:W-:-:S02]  /*5850*/  ISETP.GT.AND P5, PT, R47, 0x31, PT ;  /* 0x000000312f00780c */ /* 0x000fc40003fa4270 */
[----:B0-----:R-:W-:Y:S01]  /*5860*/  FSEL R38, R38, -INF , P4 ;  /* 0xff80000026267808 */ /* 0x001fe20002000000 */
[----:B------:R-:W0:Y:S01]  /*5870*/  MUFU.TANH R44, R44 ;  /* 0x0000002c002c7308 */ /* 0x000e220000002400 */
[----:B------:R-:W-:Y:S02]  /*5880*/  ISETP.GT.AND P4, PT, R47, 0x38, PT ;  /* 0x000000382f00780c */ /* 0x000fe40003f84270 */
[----:B----4-:R-:W-:Y:S01]  /*5890*/  FMNMX.FTZ R37, R77, R80, !PT ;  /* 0x000000504d257209 */ /* 0x010fe20007810000 */
[----:B------:R-:W-:Y:S01]  /*58a0*/  IMAD.U32 R80, RZ, RZ, UR10 ;  /* 0x0000000aff507e24 */ /* 0x000fe2000f8e00ff */
[----:B-1----:R-:W-:Y:S02]  /*58b0*/  FSEL R39, R39, -INF , P5 ;  /* 0xff80000027277808 */ /* 0x002fe40002800000 */
[C---:B------:R-:W-:Y:S01]  /*58c0*/  FSETP.NEU.FTZ.AND P3, PT, R37.reuse, -INF , PT ;  /* 0xff8000002500780b */ /* 0x040fe20003f7d000 */
[----:B------:R-:W-:-:S01]  /*58d0*/  FFMA.FTZ R77, R37, R80, -8 ;  /* 0xc1000000254d7423 */ /* 0x000fc20000010050 */
[----:B------:R-:W1:Y:S01]  /*58e0*/  MUFU.TANH R48, R48 ;  /* 0x0000003000307308 */ /* 0x000e620000002400 */
[----:B------:R-:W-:-:S02]  /*58f0*/  ISETP.GT.AND P5, PT, R47, 0x39, PT ;  /* 0x000000392f00780c */ /* 0x000fc40003fa4270 */
[----:B--2---:R-:W-:Y:S02]  /*5900*/  FSEL R43, R43, -INF , P4 ;  /* 0xff8000002b2b7808 */ /* 0x004fe40002000000 */
[----:B------:R-:W-:Y:S02]  /*5910*/  FSEL R77, R77, RZ, P3 ;  /* 0x000000ff4d4d7208 */ /* 0x000fe40001800000 */
[----:B------:R-:W-:Y:S01]  /*5920*/  ISETP.GT.AND P4, PT, R47, 0x40, PT ;  /* 0x000000402f00780c */ /* 0x000fe20003f84270 */
[----:B------:R-:W2:Y:S01]  /*5930*/  MUFU.TANH R50, R50 ;  /* 0x0000003200327308 */ /* 0x000ea20000002400 */
[----:B0-----:R-:W-:Y:S01]  /*5940*/  FSEL R44, R44, -INF , P5 ;  /* 0xff8000002c2c7808 */ /* 0x001fe20002800000 */
[--C-:B------:R-:W-:Y:S01]  /*5950*/  FFMA.FTZ R8, R10, UR10, -R77.reuse ;  /* 0x0000000a0a087c23 */ /* 0x100fe2000801084d */
[----:B------:R-:W-:Y:S01]  /*5960*/  FMNMX.FTZ R10, R81, R4, !PT ;  /* 0x00000004510a7209 */ /* 0x000fe20007810000 */
[--C-:B------:R-:W-:Y:S01]  /*5970*/  FFMA.FTZ R54, R54, UR10, -R77.reuse ;  /* 0x0000000a36367c23 */ /* 0x100fe2000801084d */
[----:B------:R-:W-:Y:S01]  /*5980*/  ISETP.GT.AND P5, PT, R47, 0x41, PT ;  /* 0x000000412f00780c */ /* 0x000fe20003fa4270 */
[--C-:B------:R-:W-:Y:S01]  /*5990*/  FFMA.FTZ R80, R46, UR10, -R77.reuse ;  /* 0x0000000a2e507c23 */ /* 0x100fe2000801084d */
[----:B------:R-:W-:Y:S01]  /*59a0*/  FMNMX.FTZ R83, R9, R10, !PT ;  /* 0x0000000a09537209 */ /* 0x000fe20007810000 */
[----:B------:R-:W0:Y:S01]  /*59b0*/  MUFU.TANH R64, R64 ;  /* 0x0000004000407308 */ /* 0x000e220000002400 */
[----:B-1----:R-:W-:Y:S01]  /*59c0*/  FSEL R48, R48, -INF , P4 ;  /* 0xff80000030307808 */ /* 0x002fe20002000000 */
[--C-:B------:R-:W-:Y:S01]  /*59d0*/  FFMA.FTZ R6, R6, UR10, -R77.reuse ;  /* 0x0000000a06067c23 */ /* 0x100fe2000801084d */
[----:B------:R-:W-:Y:S01]  /*59e0*/  FMNMX.FTZ R10, R12, R83, !PT ;  /* 0x000000530c0a7209 */ /* 0x000fe20007810000 */
[--C-:B------:R-:W-:Y:S01]  /*59f0*/  FFMA.FTZ R7, R7, UR10, -R77.reuse ;  /* 0x0000000a07077c23 */ /* 0x100fe2000801084d */
[----:B------:R-:W-:Y:S01]  /*5a00*/  ISETP.GT.AND P4, PT, R47, 0x48, PT ;  /* 0x000000482f00780c */ /* 0x000fe20003f84270 */
[--C-:B------:R-:W-:Y:S01]  /*5a10*/  FFMA.FTZ R11, R11, UR10, -R77.reuse ;  /* 0x0000000a0b0b7c23 */ /* 0x100fe2000801084d */
[----:B------:R-:W-:Y:S01]  /*5a20*/  FMNMX.FTZ R83, R13, R10, !PT ;  /* 0x0000000a0d537209 */ /* 0x000fe20007810000 */
[--C-:B------:R-:W-:Y:S01]  /*5a30*/  FFMA.FTZ R10, R14, UR10, -R77.reuse ;  /* 0x0000000a0e0a7c23 */ /* 0x100fe2000801084d */
[----:B------:R-:W1:Y:S01]  /*5a40*/  MUFU.TANH R63, R63 ;  /* 0x0000003f003f7308 */ /* 0x000e620000002400 */
[----:B--2---:R-:W-:Y:S01]  /*5a50*/  FSEL R50, R50, -INF , P5 ;  /* 0xff80000032327808 */ /* 0x004fe20002800000 */
[--C-:B------:R-:W-:Y:S01]  /*5a60*/  FFMA.FTZ R15, R15, UR10, -R77.reuse ;  /* 0x0000000a0f0f7c23 */ /* 0x100fe2000801084d */
[----:B------:R-:W-:Y:S01]  /*5a70*/  FMNMX.FTZ R14, R20, R83, !PT ;  /* 0x00000053140e7209 */ /* 0x000fe20007810000 */
[--C-:B------:R-:W-:Y:S01]  /*5a80*/  FFMA.FTZ R25, R25, UR10, -R77.reuse ;  /* 0x0000000a19197c23 */ /* 0x100fe2000801084d */
[----:B------:R-:W-:Y:S01]  /*5a90*/  ISETP.GT.AND P5, PT, R47, 0x49, PT ;  /* 0x000000492f00780c */ /* 0x000fe20003fa4270 */
[--C-:B------:R-:W-:Y:S01]  /*5aa0*/  FFMA.FTZ R29, R29, UR10, -R77.reuse ;  /* 0x0000000a1d1d7c23 */ /* 0x100fe2000801084d */
[----:B------:R-:W-:Y:S01]  /*5ab0*/  FMNMX.FTZ R83, R21, R14, !PT ;  /* 0x0000000e15537209 */ /* 0x000fe20007810000 */
        /* <DEDUP_REMOVED lines=8> */
[--C-:B------:R-:W-:Y:S01]  /*5b40*/  FFMA.FTZ R14, R24, UR10, -R77.reuse ;  /* 0x0000000a180e7c23 */ /* 0x100fe2000801084d */
[----:B------:R-:W0:Y:S01]  /*5b50*/  MUFU.TANH R67, R67 ;  /* 0x0000004300437308 */ /* 0x000e220000002400 */
[----:B-1----:R-:W-:Y:S01]  /*5b60*/  FSEL R63, R63, -INF , P5 ;  /* 0xff8000003f3f7808 */ /* 0x002fe20002800000 */
[--C-:B------:R-:W-:Y:S01]  /*5b70*/  FFMA.FTZ R52, R52, UR10, -R77.reuse ;  /* 0x0000000a34347c23 */ /* 0x100fe2000801084d */
[----:B------:R-:W-:Y:S01]  /*5b80*/  FMNMX.FTZ R24, R30, R83, !PT ;  /* 0x000000531e187209 */ /* 0x000fe20007810000 */
[--C-:B------:R-:W-:Y:S01]  /*5b90*/  FFMA.FTZ R49, R49, UR10, -R77.reuse ;  /* 0x0000000a31317c23 */ /* 0x100fe2000801084d */
[----:B------:R-:W-:Y:S01]  /*5ba0*/  ISETP.GT.AND P5, PT, R47, 0x51, PT ;  /* 0x000000512f00780c */ /* 0x000fe20003fa4270 */
[----:B------:R-:W-:Y:S01]  /*5bb0*/  FFMA.FTZ R68, R68, UR10, -R77 ;  /* 0x0000000a44447c23 */ /* 0x000fe2000801084d */
[----:B------:R-:W-:Y:S01]  /*5bc0*/  FMNMX.FTZ R83, R31, R24, !PT ;  /* 0x000000181f537209 */ /* 0x000fe20007810000 */
[----:B------:R-:W1:Y:S01]  /*5bd0*/  MUFU.TANH R69, R69 ;  /* 0x0000004500457308 */ /* 0x000e620000002400 */
[----:B--2---:R-:W-:-:S02]  /*5be0*/  FSEL R66, R66, -INF , P4 ;  /* 0xff80000042427808 */ /* 0x004fc40002000000 */
[----:B------:R-:W-:Y:S02]  /*5bf0*/  FMNMX.FTZ R24, R34, R83, !PT ;  /* 0x0000005322187209 */ /* 0x000fe40007810000 */
[----:B------:R-:W-:Y:S02]  /*5c00*/  ISETP.GT.AND P4, PT, R47, 0x58, PT ;  /* 0x000000582f00780c */ /* 0x000fe40003f84270 */
[----:B------:R-:W-:Y:S01]  /*5c10*/  FMNMX.FTZ R83, R35, R24, !PT ;  /* 0x0000001823537209 */ /* 0x000fe20007810000 */
[----:B------:R-:W-:-:S01]  /*5c20*/  FFMA.FTZ R24, R28, UR10, -R77 ;  /* 0x0000000a1c187c23 */ /* 0x000fc2000801084d */
[----:B------:R-:W2:Y:S01]  /*5c30*/  MUFU.TANH R70, R70 ;  /* 0x0000004600467308 */ /* 0x000ea20000002400 */
[----:B0-----:R-:W-:Y:S02]  /*5c40*/  FSEL R67, R67, -INF , P5 ;  /* 0xff80000043437808 */ /* 0x001fe40002800000 */
[----:B------:R-:W-:Y:S02]  /*5c50*/  FMNMX.FTZ R28, R38, R83, !PT ;  /* 0x00000053261c7209 */ /* 0x000fe40007810000 */
[----:B------:R-:W-:-:S02]  /*5c60*/  ISETP.GT.AND P5, PT, R47, 0x59, PT ;  /* 0x000000592f00780c */ /* 0x000fc40003fa4270 */
[----:B------:R-:W-:Y:S01]  /*5c70*/  FMNMX.FTZ R28, R39, R28, !PT ;  /* 0x0000001c271c7209 */ /* 0x000fe20007810000 */
[----:B------:R-:W-:Y:S01]  /*5c80*/  MUFU.TANH R71, R71 ;  /* 0x0000004700477308 */ /* 0x000fe20000002400 */
[----:B-1----:R-:W-:Y:S02]  /*5c90*/  FSEL R69, R69, -INF , P4 ;  /* 0xff80000045457808 */ /* 0x002fe40002000000 */
[----:B------:R-:W-:Y:S01]  /*5ca0*/  FMNMX.FTZ R83, R43, R28, !PT ;  /* 0x0000001c2b537209 */ /* 0x000fe20007810000 */
[----:B------:R-:W-:-:S01]  /*5cb0*/  FFMA.FTZ R28, R32, UR10, -R77 ;  /* 0x0000000a201c7c23 */ /* 0x000fc2000801084d */
[----:B------:R-:W-:Y:S02]  /*5cc0*/  ISETP.GT.AND P4, PT, R47, 0x60, PT ;  /* 0x000000602f00780c */ /* 0x000fe40003f84270 */
[----:B------:R-:W-:Y:S01]  /*5cd0*/  FMNMX.FTZ R83, R44, R83, !PT ;  /* 0x000000532c537209 */ /* 0x000fe20007810000 */
[----:B------:R-:W0:Y:S01]  /*5ce0*/  MUFU.TANH R72, R72 ;  /* 0x0000004800487308 */ /* 0x000e220000002400 */
[----:B--2---:R-:W-:-:S02]  /*5cf0*/  FSEL R70, R70, -INF , P5 ;  /* 0xff80000046467808 */ /* 0x004fc40002800000 */
[----:B------:R-:W-:Y:S02]  /*5d00*/  FMNMX.FTZ R83, R48, R83, !PT ;  /* 0x0000005330537209 */ /* 0x000fe40007810000 */
[----:B------:R-:W-:Y:S02]  /*5d10*/  ISETP.GT.AND P5, PT, R47, 0x61, PT ;  /* 0x000000612f00780c */ /* 0x000fe40003fa4270 */
[----:B------:R-:W-:Y:S01]  /*5d20*/  FMNMX.FTZ R83, R50, R83, !PT ;  /* 0x0000005332537209 */ /* 0x000fe20007810000 */
[----:B------:R-:W1:Y:S01]  /*5d30*/  MUFU.TANH R73, R73 ;  /* 0x0000004900497308 */ /* 0x000e620000002400 */
[----:B------:R-:W-:Y:S01]  /*5d40*/  FSEL R82, R37, RZ, P3 ;  /* 0x000000ff25527208 */ /* 0x000fe20001800000 */
[----:B------:R-:W-:Y:S02]  /*5d50*/  WARPGROUP.DEPBAR.LE gsb0, 0x0 ;  /* 0x00008000000079c5 */ /* 0x000fe40000010000 */
[----:B------:R-:W-:Y:S02]  /*5d60*/  FMNMX.FTZ R32, R64, R83, !PT ;  /* 0x0000005340207209 */ /* 0x000fe40007810000 */
[----:B------:R-:W-:-:S02]  /*5d70*/  FADD.FTZ R82, -R82, R5 ;  /* 0x0000000552527221 */ /* 0x000fc40000010100 */
[----:B------:R-:W-:Y:S01]  /*5d80*/  FMNMX.FTZ R83, R63, R32, !PT ;  /* 0x000000203f537209 */ /* 0x000fe20007810000 */
[----:B------:R-:W-:Y:S01]  /*5d90*/  FFMA.FTZ R32, R36, UR10, -R77 ;  /* 0x0000000a24207c23 */ /* 0x000fe2000801084d */
[----:B------:R-:W2:Y:S01]  /*5da0*/  MUFU.TANH R74, R74 ;  /* 0x0000004a004a7308 */ /* 0x000ea20000002400 */
[----:B0-----:R-:W-:Y:S02]  /*5db0*/  FSEL R72, R72, -INF , P5 ;  /* 0xff80000048487808 */ /* 0x001fe40002800000 */
[----:B------:R-:W-:Y:S02]  /*5dc0*/  FMNMX.FTZ R36, R66, R83, !PT ;  /* 0x0000005342247209 */ /* 0x000fe40007810000 */
[----:B------:R-:W-:Y:S02]  /*5dd0*/  ISETP.GT.AND P5, PT, R47, 0x69, PT ;  /* 0x000000692f00780c */ /* 0x000fe40003fa4270 */
[----:B------:R-:W-:Y:S01]  /*5de0*/  FMNMX.FTZ R36, R67, R36, !PT ;  /* 0x0000002443247209 */ /* 0x000fe20007810000 */
[----:B------:R-:W0:Y:S03]  /*5df0*/  MUFU.TANH R75, R75 ;  /* 0x0000004b004b7308 */ /* 0x000e260000002400 */
[----:B------:R-:W-:-:S02]  /*5e00*/  FMNMX.FTZ R83, R69, R36, !PT ;  /* 0x0000002445537209 */ /* 0x000fc40007810000 */
[----:B------:R-:W-:Y:S02]  /*5e10*/  FSEL R36, R71, -INF , P4 ;  /* 0xff80000047247808 */ /* 0x000fe40002000000 */
[----:B------:R-:W-:Y:S01]  /*5e20*/  FMNMX.FTZ R83, R70, R83, !PT ;  /* 0x0000005346537209 */ /* 0x000fe20007810000 */
[----:B------:R-:W3:Y:S01]  /*5e30*/  MUFU.TANH R76, R76 ;  /* 0x0000004c004c7308 */ /* 0x000ee20000002400 */
[----:B------:R-:W-:Y:S02]  /*5e40*/  ISETP.GT.AND P4, PT, R47, 0x68, PT ;  /* 0x000000682f00780c */ /* 0x000fe40003f84270 */
[----:B------:R-:W-:Y:S02]  /*5e50*/  FMNMX.FTZ R83, R36, R83, !PT ;  /* 0x0000005324537209 */ /* 0x000fe40007810000 */
[----:B-1----:R-:W-:Y:S02]  /*5e60*/  FSEL R73, R73, -INF , P4 ;  /* 0xff80000049497808 */ /* 0x002fe40002000000 */
[----:B------:R-:W-:Y:S01]  /*5e70*/  FMNMX.FTZ R42, R72, R83, !PT ;  /* 0x00000053482a7209 */ /* 0x000fe20007810000 */
[----:B------:R-:W1:Y:S01]  /*5e80*/  MUFU.TANH R78, R78 ;  /* 0x0000004e004e7308 */ /* 0x000e620000002400 */
[----:B------:R-:W-:-:S02]  /*5e90*/  ISETP.GT.AND P4, PT, R47, 0x70, PT ;  /* 0x000000702f00780c */ /* 0x000fc40003f84270 */
[----:B--2---:R-:W-:Y:S02]  /*5ea0*/  FSEL R74, R74, -INF , P5 ;  /* 0xff8000004a4a7808 */ /* 0x004fe40002800000 */
[----:B------:R-:W-:Y:S02]  /*5eb0*/  FMNMX.FTZ R83, R73, R42, !PT ;  /* 0x0000002a49537209 */ /* 0x000fe40007810000 */
[----:B------:R-:W-:Y:S01]  /*5ec0*/  ISETP.GT.AND P5, PT, R47, 0x71, PT ;  /* 0x000000712f00780c */ /* 0x000fe20003fa4270 */
[----:B------:R-:W2:Y:S01]  /*5ed0*/  MUFU.TANH R79, R79 ;  /* 0x0000004f004f7308 */ /* 0x000ea20000002400 */
[----:B0-----:R-:W-:Y:S02]  /*5ee0*/  FSEL R75, R75, -INF , P4 ;  /* 0xff8000004b4b7808 */ /* 0x001fe40002000000 */
[----:B------:R-:W-:Y:S02]  /*5ef0*/  FMNMX.FTZ R42, R74, R83, !PT ;  /* 0x000000534a2a7209 */ /* 0x000fe40007810000 */
[----:B------:R-:W-:-:S02]  /*5f00*/  ISETP.GT.AND P4, PT, R47, 0x78, PT ;  /* 0x000000782f00780c */ /* 0x000fc40003f84270 */
[----:B---3--:R-:W-:Y:S01]  /*5f10*/  FSEL R76, R76, -INF , P5 ;  /* 0xff8000004c4c7808 */ /* 0x008fe20002800000 */
[----:B------:R0:W-:Y:S01]  /*5f20*/  MUFU.EX2 R71, R54 ;  /* 0x0000003600477308 */ /* 0x0001e20000000800 */
[----:B------:R-:W-:Y:S01]  /*5f30*/  ISETP.GT.AND P5, PT, R47, 0x79, PT ;  /* 0x000000792f00780c */ /* 0x000fe20003fa4270 */
[--C-:B------:R-:W-:Y:S01]  /*5f40*/  FFMA.FTZ R47, R51, UR10, -R77.reuse ;  /* 0x0000000a332f7c23 */ /* 0x100fe2000801084d */
[----:B-1----:R-:W-:Y:S01]  /*5f50*/  FSEL R78, R78, -INF , P4 ;  /* 0xff8000004e4e7808 */ /* 0x002fe20002000000 */
[--C-:B------:R-:W-:Y:S01]  /*5f60*/  FFMA.FTZ R51, R53, UR10, -R77.reuse ;  /* 0x0000000a35337c23 */ /* 0x100fe2000801084d */
[----:B------:R-:W-:-:S01]  /*5f70*/  FFMA.FTZ R53, R56, UR10, -R77 ;  /* 0x0000000a38357c23 */ /* 0x000fc2000801084d */
[--C-:B------:R-:W-:Y:S01]  /*5f80*/  FFMA.FTZ R56, R57, UR10, -R77.reuse ;  /* 0x0000000a39387c23 */ /* 0x100fe2000801084d */
[----:B------:R-:W-:-:S01]  /*5f90*/  FFMA.FTZ R57, R60, UR10, -R77 ;  /* 0x0000000a3c397c23 */ /* 0x000fc2000801084d */
[--C-:B------:R-:W-:Y:S01]  /*5fa0*/  FFMA.FTZ R60, R61, UR10, -R77.reuse ;  /* 0x0000000a3d3c7c23 */ /* 0x100fe2000801084d */
[----:B0-----:R-:W-:-:S01]  /*5fb0*/  FFMA.FTZ R54, R45, UR10, -R77 ;  /* 0x0000000a2d367c23 */ /* 0x001fc2000801084d */
[----:B------:R-:W-:Y:S01]  /*5fc0*/  FMNMX.FTZ R45, R75, R42, !PT ;  /* 0x0000002a4b2d7209 */ /* 0x000fe20007810000 */
[----:B------:R-:W-:Y:S01]  /*5fd0*/  IMAD.U32 R61, RZ, RZ, UR10 ;  /* 0x0000000aff3d7e24 */ /* 0x000fe2000f8e00ff */
[----:B--2---:R-:W-:Y:S01]  /*5fe0*/  FSEL R79, R79, -INF , P5 ;  /* 0xff8000004f4f7808 */ /* 0x004fe20002800000 */
[----:B------:R0:W-:Y:S01]  /*5ff0*/  MUFU.EX2 R42, R54 ;  /* 0x00000036002a7308 */ /* 0x0001e20000000800 */
[----:B------:R-:W-:-:S04]  /*6000*/  FMNMX.FTZ R45, R76, R45, !PT ;  /* 0x0000002d4c2d7209 */ /* 0x000fc80007810000 */
[----:B------:R-:W-:-:S03]  /*6010*/  FMNMX.FTZ R46, R78, R45, !PT ;  /* 0x0000002d4e2e7209 */ /* 0x000fc60007810000 */
[----:B------:R1:W-:Y:S01]  /*6020*/  MUFU.EX2 R45, R80 ;  /* 0x00000050002d7308 */ /* 0x0003e20000000800 */
[----:B------:R-:W-:Y:S01]  /*6030*/  FMNMX.FTZ R46, R79, R46, !PT ;  /* 0x0000002e4f2e7209 */ /* 0x000fe20007810000 */
[--C-:B0-----:R-:W-:Y:S01]  /*6040*/  FFMA.FTZ R54, R55, UR10, -R77.reuse ;  /* 0x0000000a37367c23 */ /* 0x101fe2000801084d */
[----:B------:R-:W-:-:S01]  /*6050*/  FFMA.FTZ R55, R58, UR10, -R77 ;  /* 0x0000000a3a377c23 */ /* 0x000fc2000801084d */
[--C-:B------:R-:W-:Y:S01]  /*6060*/  FFMA.FTZ R58, R59, UR10, -R77.reuse ;  /* 0x0000000a3b3a7c23 */ /* 0x100fe2000801084d */
[----:B------:R-:W-:-:S01]  /*6070*/  FFMA.FTZ R59, R62, UR10, -R77 ;  /* 0x0000000a3e3b7c23 */ /* 0x000fc2000801084d */
[----:B------:R-:W0:Y:S01]  /*6080*/  SHFL.BFLY PT, R83, R46, 0x2, 0x1f ;  /* 0x0c401f002e537f89 */ /* 0x000e2200000e0000 */
[----:B------:R-:W-:-:S01]  /*6090*/  FFMA.FTZ R62, R65, UR10, -R77 ;  /* 0x0000000a413e7c23 */ /* 0x000fc2000801084d */
        /* <DEDUP_REMOVED lines=14> */
[----:B------:R-:W-:Y:S01]  /*6180*/  MUFU.EX2 R24, R24 ;  /* 0x0000001800187308 */ /* 0x000fe20000000800 */
[----:B-1----:R-:W-:-:S01]  /*6190*/  FFMA.FTZ R80, R9, UR10, -R61 ;  /* 0x0000000a09507c23 */ /* 0x002fc2000801083d */
[--C-:B------:R-:W-:Y:S01]  /*61a0*/  FFMA.FTZ R9, R12, UR10, -R61.reuse ;  /* 0x0000000a0c097c23 */ /* 0x100fe2000801083d */
[----:B------:R-:W-:-:S01]  /*61b0*/  FFMA.FTZ R12, R13, UR10, -R61 ;  /* 0x0000000a0d0c7c23 */ /* 0x000fc2000801083d */
[--C-:B------:R-:W-:Y:S01]  /*61c0*/  FFMA.FTZ R13, R20, UR10, -R61.reuse ;  /* 0x0000000a140d7c23 */ /* 0x100fe2000801083d */
[----:B------:R-:W-:-:S01]  /*61d0*/  FFMA.FTZ R20, R21, UR10, -R61 ;  /* 0x0000000a15147c23 */ /* 0x000fc2000801083d */
[--C-:B------:R-:W-:Y:S01]  /*61e0*/  FFMA.FTZ R5, R43, UR10, -R61.reuse ;  /* 0x0000000a2b057c23 */ /* 0x100fe2000801083d */
[----:B------:R-:W-:-:S01]  /*61f0*/  FFMA.FTZ R21, R26, UR10, -R61 ;  /* 0x0000000a1a157c23 */ /* 0x000fc2000801083d */
[----:B------:R-:W-:Y:S01]  /*6200*/  FSEL R43, R46, RZ, P4 ;  /* 0x000000ff2e2b7208 */ /* 0x000fe20002000000 */
[----:B------:R-:W-:-:S01]  /*6210*/  FFMA.FTZ R26, R27, UR10, -R61 ;  /* 0x0000000a1b1a7c23 */ /* 0x000fc2000801083d */
[--C-:B------:R-:W-:Y:S01]  /*6220*/  FFMA.FTZ R27, R30, UR10, -R61.reuse ;  /* 0x0000000a1e1b7c23 */ /* 0x100fe2000801083d */
[----:B------:R-:W-:-:S01]  /*6230*/  FFMA.FTZ R30, R31, UR10, -R61 ;  /* 0x0000000a1f1e7c23 */ /* 0x000fc2000801083d */
[--C-:B------:R-:W-:Y:S01]  /*6240*/  FFMA.FTZ R31, R34, UR10, -R61.reuse ;  /* 0x0000000a221f7c23 */ /* 0x100fe2000801083d */
[----:B------:R-:W-:-:S01]  /*6250*/  FFMA.FTZ R34, R35, UR10, -R61 ;  /* 0x0000000a23227c23 */ /* 0x000fc2000801083d */
[----:B------:R-:W-:Y:S01]  /*6260*/  FADD.FTZ R43, -R43, R4 ;  /* 0x000000042b2b7221 */ /* 0x000fe20000010100 */
[----:B------:R-:W-:-:S01]  /*6270*/  FFMA.FTZ R35, R38, UR10, -R61 ;  /* 0x0000000a26237c23 */ /* 0x000fc2000801083d */
[--C-:B------:R-:W-:Y:S01]  /*6280*/  FFMA.FTZ R38, R39, UR10, -R61.reuse ;  /* 0x0000000a27267c23 */ /* 0x100fe2000801083d */
[----:B------:R-:W-:Y:S01]  /*6290*/  FMUL.FTZ R39, R82, UR10 ;  /* 0x0000000a52277c20 */ /* 0x000fe20008410000 */
[--C-:B------:R-:W-:Y:S01]  /*62a0*/  FFMA.FTZ R65, R81, UR10, -R61.reuse ;  /* 0x0000000a51417c23 */ /* 0x100fe2000801083d */
        /* <DEDUP_REMOVED lines=142> */
.L_x_1769:
        /* <DEDUP_REMOVED lines=91> */
.L_x_1760:
[----:B------:R-:W-:-:S13]  /*7140*/  ISETP.LE.AND P2, PT, RZ, UR18, PT ;  /* 0x00000012ff007c0c */ /* 0x000fda000bf43270 */
[----:B------:R-:W-:Y:S05]  /*7150*/  @!P2 BRA `(.L_x_1771) ;  /* 0x0000002000f4a947 */ /* 0x000fea0003800000 */
[----:B------:R-:W-:Y:S01]  /*7160*/  IMAD.MOV.U32 R5, RZ, RZ, R46 ;  /* 0x000000ffff057224 */ /* 0x000fe200078e002e */
[----:B------:R-:W-:Y:S01]  /*7170*/  UMOV UR19, UR37 ;  /* 0x0000002500137c82 */ /* 0x000fe20008000000 */
[----:B------:R-:W-:Y:S01]  /*7180*/  IMAD.MOV.U32 R4, RZ, RZ, R37 ;  /* 0x000000ffff047224 */ /* 0x000fe200078e0025 */
[----:B------:R-:W-:Y:S01]  /*7190*/  UMOV UR20, UR38 ;  /* 0x0000002600147c82 */ /* 0x000fe20008000000 */
[----:B------:R-:W-:-:S05]  /*71a0*/  ULDC UR17, c[0x0][0x988] ;  /* 0x0002620000117ab9 */ /* 0x000fca0000000800 */
.L_x_1781:
[----:B------:R-:W-:-:S04]  /*71b0*/  UIADD3 UR38, UR20, 0x1, URZ ;  /* 0x0000000114267890 */ /* 0x000fc8000fffe03f */
[----:B------:R-:W-:-:S04]  /*71c0*/  UISETP.NE.AND UP0, UPT, UR38, 0x2, UPT ;  /* 0x000000022600788c */ /* 0x000fc8000bf05270 */
[----:B------:R-:W-:Y:S02]  /*71d0*/  USEL UR37, URZ, 0x1, UP0 ;  /* 0x000000013f257887 */ /* 0x000fe40008000000 */
[----:B------:R-:W-:Y:S02]  /*71e0*/  USEL UR38, UR38, URZ, UP0 ;  /* 0x0000003f26267287 */ /* 0x000fe40008000000 */
[----:B------:R-:W-:Y:S01]  /*71f0*/  ULOP3.LUT UR37, UR19, UR37, URZ, 0x3c, !UPT ;  /* 0x0000002513257292 */ /* 0x000fe2000f8e3c3f */
[----:B------:R-:W-:Y:S11]  /*7200*/  @!P0 BRA `(.L_x_1772) ;  /* 0x0000000000048947 */ /* 0x000ff60003800000 */
[----:B------:R-:W-:Y:S01]  /*7210*/  BPT.TRAP 0x1 ;  /* 0x000000040000795c */ /* 0x000fe20000300000 */
.L_x_1772:
[----:B------:R-:W-:Y:S01]  /*7220*/  ULEA UR6, UR38, UR45, 0x3 ;  /* 0x0000002d26067291 */ /* 0x000fe2000f8e183f */
[----:B------:R-:W-:-:S05]  /*7230*/  IMAD.U32 R6, RZ, RZ, UR37 ;  /* 0x00000025ff067e24 */ /* 0x000fca000f8e00ff */
[----:B------:R-:W-:-:S04]  /*7240*/  SHF.L.U32 R6, R6, 0x1f, RZ ;  /* 0x0000001f06067819 */ /* 0x000fc800000006ff */
[----:B------:R0:W1:Y:S01]  /*7250*/  SYNCS.PHASECHK.TRANS64.TRYWAIT P2, [UR6+0x19c30], R6 ;  /* 0x019c3006ff0075a7 */ /* 0x0000620008040146 */
[----:B------:R-:W-:Y:S05]  /*7260*/  @!P0 BRA `(.L_x_1773) ;  /* 0x0000000000048947 */ /* 0x000fea0003800000 */
[----:B------:R-:W-:Y:S01]  /*7270*/  BPT.TRAP 0x1 ;  /* 0x000000040000795c */ /* 0x000fe20000300000 */
.L_x_1773:
[----:B-1----:R-:W-:Y:S05]  /*7280*/  @P2 BRA `(.L_x_1774) ;  /* 0x0000000000082947 */ /* 0x002fea0003800000 */
[----:B------:R-:W1:Y:S02]  /*7290*/  SYNCS.PHASECHK.TRANS64.TRYWAIT P2, [UR6+0x19c30], R6 ;  /* 0x019c3006ff0075a7 */ /* 0x000e640008040146 */
[----:B-1----:R-:W-:Y:S05]  /*72a0*/  @!P2 BRA `(.L_x_1775) ;  /* 0x000000a40010a947 */ /* 0x002fea0003800000 */
.L_x_1774:
        /* <DEDUP_REMOVED lines=17> */
.L_x_1776:
[----:B------:R-:W-:Y:S01]  /*73c0*/  ULEA UR14, UR20, UR45, 0x3 ;  /* 0x0000002d140e7291 */ /* 0x000fe2000f8e183f */
[----:B01----:R-:W-:-:S05]  /*73d0*/  IMAD.U32 R6, RZ, RZ, UR19 ;  /* 0x00000013ff067e24 */ /* 0x003fca000f8e00ff */
[----:B------:R-:W-:-:S04]  /*73e0*/  SHF.L.U32 R6, R6, 0x1f, RZ ;  /* 0x0000001f06067819 */ /* 0x000fc800000006ff */
[----:B------:R0:W1:Y:S01]  /*73f0*/  SYNCS.PHASECHK.TRANS64.TRYWAIT P2, [UR14+0x19c50], R6 ;  /* 0x019c5006ff0075a7 */ /* 0x000062000804014e */
[----:B------:R-:W-:Y:S05]  /*7400*/  @!P0 BRA `(.L_x_1777) ;  /* 0x0000000000048947 */ /* 0x000fea0003800000 */
[----:B------:R-:W-:Y:S01]  /*7410*/  BPT.TRAP 0x1 ;  /* 0x000000040000795c */ /* 0x000fe20000300000 */
.L_x_1777:
[----:B-1----:R-:W-:Y:S05]  /*7420*/  @P2 BRA `(.L_x_1778) ;  /* 0x0000000000082947 */ /* 0x002fea0003800000 */
[----:B------:R-:W1:Y:S02]  /*7430*/  SYNCS.PHASECHK.TRANS64.TRYWAIT P2, [UR14+0x19c50], R6 ;  /* 0x019c5006ff0075a7 */ /* 0x000e64000804014e */
[----:B-1----:R-:W-:Y:S05]  /*7440*/  @!P2 BRA `(.L_x_1779) ;  /* 0x000000a000c0a947 */ /* 0x002fea0003800000 */
.L_x_1778:
        /* <DEDUP_REMOVED lines=435> */
.L_x_1780:
        /* <DEDUP_REMOVED lines=91> */
.L_x_1771:
[----:B------:R-:W-:Y:S06]  /*9530*/  BAR.ARV 0x8, 0x200 ;  /* 0x0208000000007b1d */ /* 0x000fec0000002000 */
[----:B------:R-:W-:Y:S05]  /*9540*/  @!P0 BRA `(.L_x_1782) ;  /* 0x0000000000048947 */ /* 0x000fea0003800000 */
[----:B------:R-:W-:Y:S01]  /*9550*/  BPT.TRAP 0x1 ;  /* 0x000000040000795c */ /* 0x000fe20000300000 */
.L_x_1782:
[----:B------:R-:W-:Y:S01]  /*9560*/  ULEA UR16, UR38, UR45, 0x3 ;  /* 0x0000002d26107291 */ /* 0x000fe2000f8e183f */
[----:B------:R-:W-:-:S05]  /*9570*/  IMAD.U32 R0, RZ, RZ, UR37 ;  /* 0x00000025ff007e24 */ /* 0x000fca000f8e00ff */
[----:B------:R-:W-:-:S04]  /*9580*/  SHF.L.U32 R0, R0, 0x1f, RZ ;  /* 0x0000001f00007819 */ /* 0x000fc800000006ff */
[----:B------:R0:W1:Y:S01]  /*9590*/  SYNCS.PHASECHK.TRANS64.TRYWAIT P1, [UR16+0x19c50], R0 ;  /* 0x019c5000ff0075a7 */ /* 0x0000620008020150 */
[----:B------:R-:W-:Y:S05]  /*95a0*/  @!P0 BRA `(.L_x_1783) ;  /* 0x0000000000048947 */ /* 0x000fea0003800000 */
[----:B------:R-:W-:Y:S01]  /*95b0*/  BPT.TRAP 0x1 ;  /* 0x000000040000795c */ /* 0x000fe20000300000 */
.L_x_1783:
[----:B-1----:R-:W-:Y:S05]  /*95c0*/  @P1 BRA `(.L_x_1784) ;  /* 0x0000000000081947 */ /* 0x002fea0003800000 */
[----:B------:R-:W1:Y:S02]  /*95d0*/  SYNCS.PHASECHK.TRANS64.TRYWAIT P1, [UR16+0x19c50], R0 ;  /* 0x019c5000ff0075a7 */ /* 0x000e640008020150 */
[----:B-1----:R-:W-:Y:S05]  /*95e0*/  @!P1 BRA `(.L_x_1785) ;  /* 0x0000008000709947 */ /* 0x002fea0003800000 */
.L_x_1784:
        /* <DEDUP_REMOVED lines=10> */
[----:B------:R-:W-:Y:S01]  /*9690*/  @UP0 ULDC.64 UR12, c[0x0][0x9c8] ;  /* 0x00027200000c0ab9 */ /* 0x000fe20000000a00 */
[----:B------:R-:W-:Y:S02]  /*96a0*/  @UP0 USHF.R.S32.HI UR11, URZ, 0x1f, UR47 ;  /* 0x0000001f3f0b0899 */ /* 0x000fe4000801142f */
[----:B------:R-:W-:Y:S02]  /*96b0*/  @UP0 UIMAD UR6, UR41, UR12, URZ ;  /* 0x0000000c290602a4 */ /* 0x000fe4000f8e023f */
[----:B------:R-:W-:Y:S02]  /*96c0*/  @UP0 UIMAD.WIDE.U32 UR8, UR39, UR12, URZ ;  /* 0x0000000c270802a5 */ /* 0x000fe4000f8e003f */
[----:B------:R-:W-:Y:S02]  /*96d0*/  @UP0 UIMAD UR7, UR39, UR13, UR6 ;  /* 0x0000000d270702a4 */ /* 0x000fe4000f8e0206 */
[----:B------:R-:W-:Y:S02]  /*96e0*/  UIMAD UR6, UR38, 0x300, UR45 ;  /* 0x00000300260678a4 */ /* 0x000fe4000f8e022d */
[----:B------:R-:W-:Y:S01]  /*96f0*/  @UP0 UIADD3 UR9, UR9, UR7, URZ ;  /* 0x0000000709090290 */ /* 0x000fe2000fffe03f */
[----:B------:R-:W-:-:S02]  /*9700*/  @UP0 ULDC.64 UR12, c[0x0][0x9d0] ;  /* 0x00027400000c0ab9 */ /* 0x000fc40000000a00 */
[----:B------:R-:W-:Y:S01]  /*9710*/  UMOV UR7, 0x40000040 ;  /* 0x4000004000077882 */ /* 0x000fe20000000000 */
[----:B------:R-:W-:Y:S02]  /*9720*/  @UP0 UIMAD UR11, UR11, UR12, URZ ;  /* 0x0000000c0b0b02a4 */ /* 0x000fe4000f8e023f */
[----:B------:R-:W-:Y:S01]  /*9730*/  @UP0 UIMAD.WIDE.U32 UR8, UR47, UR12, UR8 ;  /* 0x0000000c2f0802a5 */ /* 0x000fe2000f8e0008 */
[----:B------:R-:W-:Y:S01]  /*9740*/  QGMMA.64x96x32.F32.E4M3.E4M3 R88, R148, gdesc[UR4], R88, gsb0 ;  /* 0x0160000494587df3 */ /* 0x000fe20008000858 */
        /* <DEDUP_REMOVED lines=59> */
.L_x_1786:
        /* <DEDUP_REMOVED lines=58> */
.L_x_1753:
        /* <DEDUP_REMOVED lines=40> */
[----:B------:R-:W-:Y:S02]  /*a120*/  SEL R42, R27, R24, P0 ;  /* 0x000000181b2a7207 */ /* 0x000fe40000000000 */
[----:B------:R-:W-:Y:S01]  /*a130*/  SEL R27, R24, R27, P0 ;  /* 0x0000001b181b7207 */ /* 0x000fe20000000000 */
[----:B------:R-:W-:Y:S01]  /*a140*/  IMAD.WIDE R12, R156, 0x2, R4 ;  /* 0x000000029c0c7825 */ /* 0x000fe200078e0204 */
[----:B------:R-:W-:Y:S02]  /*a150*/  F2FP.BF16.F32.PACK_AB R33, R100, R33 ;  /* 0x000000216421723e */ /* 0x000fe400000010ff */
[----:B------:R-:W-:Y:S02]  /*a160*/  F2FP.BF16.F32.PACK_AB R30, R101, R30 ;  /* 0x0000001e651e723e */ /* 0x000fe400000010ff */
[C---:B------:R-:W-:Y:S02]  /*a170*/  IADD3 R51, P5, R12.reuse, 0x20, RZ ;  /* 0x000000200c337810 */ /* 0x040fe40007fbe0ff */
[----:B------:R-:W-:-:S02]  /*a180*/  IADD3 R53, P4, R12, 0x3000, RZ ;  /* 0x000030000c357810 */ /* 0x000fc40007f9e0ff */
[----:B------:R-:W-:Y:S02]  /*a190*/  LOP3.LUT R6, R51, 0x180, RZ, 0xc0, !PT ;  /* 0x0000018033067812 */ /* 0x000fe400078ec0ff */
[----:B------:R-:W-:Y:S02]  /*a1a0*/  F2FP.BF16.F32.PACK_AB R11, R132, R11 ;  /* 0x0000000b840b723e */ /* 0x000fe400000010ff */
[----:B------:R-:W-:Y:S02]  /*a1b0*/  SHF.R.U64 R6, R6, 0x3, RZ ;  /* 0x0000000306067819 */ /* 0x000fe400000012ff */
[----:B------:R-:W-:Y:S02]  /*a1c0*/  F2FP.BF16.F32.PACK_AB R8, R133, R8 ;  /* 0x000000088508723e */ /* 0x000fe400000010ff */
[----:B------:R-:W-:Y:S02]  /*a1d0*/  LOP3.LUT R24, R6, R51, RZ, 0x3c, !PT ;  /* 0x0000003306187212 */ /* 0x000fe400078e3cff */
[----:B------:R-:W-:-:S02]  /*a1e0*/  LOP3.LUT R6, R53, 0x180, RZ, 0xc0, !PT ;  /* 0x0000018035067812 */ /* 0x000fc400078ec0ff */
[----:B------:R-:W-:Y:S02]  /*a1f0*/  F2FP.BF16.F32.PACK_AB R35, R94, R35 ;  /* 0x000000235e23723e */ /* 0x000fe400000010ff */
[----:B------:R-:W-:Y:S02]  /*a200*/  F2FP.BF16.F32.PACK_AB R32, R95, R32 ;  /* 0x000000205f20723e */ /* 0x000fe400000010ff */
[----:B------:R-:W-:Y:S02]  /*a210*/  F2FP.BF16.F32.PACK_AB R29, R108, R29 ;  /* 0x0000001d6c1d723e */ /* 0x000fe400000010ff */
[----:B------:R-:W-:Y:S02]  /*a220*/  F2FP.BF16.F32.PACK_AB R26, R109, R26 ;  /* 0x0000001a6d1a723e */ /* 0x000fe400000010ff */
[----:B------:R-:W-:Y:S02]  /*a230*/  SEL R36, R37, R34, P0 ;  /* 0x0000002225247207 */ /* 0x000fe40000000000 */
[----:B------:R-:W-:-:S02]  /*a240*/  F2FP.BF16.F32.PACK_AB R21, R118, R21 ;  /* 0x000000157615723e */ /* 0x000fc400000010ff */
[----:B------:R-:W-:Y:S02]  /*a250*/  F2FP.BF16.F32.PACK_AB R14, R119, R14 ;  /* 0x0000000e770e723e */ /* 0x000fe400000010ff */
[----:B------:R-:W-:Y:S02]  /*a260*/  SEL R37, R34, R37, P0 ;  /* 0x0000002522257207 */ /* 0x000fe40000000000 */
[----:B------:R-:W-:Y:S02]  /*a270*/  IADD3 R55, P3, R12, 0x3020, RZ ;  /* 0x000030200c377810 */ /* 0x000fe40007f7e0ff */
[----:B------:R-:W-:Y:S02]  /*a280*/  F2FP.BF16.F32.PACK_AB R31, R102, R31 ;  /* 0x0000001f661f723e */ /* 0x000fe400000010ff */
[----:B------:R-:W-:Y:S01]  /*a290*/  F2FP.BF16.F32.PACK_AB R28, R103, R28 ;  /* 0x0000001c671c723e */ /* 0x000fe200000010ff */
[----:B------:R-:W-:Y:S01]  /*a2a0*/  IMAD.X R15, RZ, RZ, R13, P3 ;  /* 0x000000ffff0f7224 */ /* 0x000fe200018e060d */
[----:B------:R-:W-:-:S02]  /*a2b0*/  F2FP.BF16.F32.PACK_AB R25, R116, R25 ;  /* 0x000000197419723e */ /* 0x000fc400000010ff */
[----:B------:R-:W-:Y:S02]  /*a2c0*/  F2FP.BF16.F32.PACK_AB R20, R117, R20 ;  /* 0x000000147514723e */ /* 0x000fe400000010ff */
[----:B------:R-:W-:Y:S02]  /*a2d0*/  SEL R34, R33, R30, P0 ;  /* 0x0000001e21227207 */ /* 0x000fe40000000000 */
[----:B------:R-:W-:Y:S02]  /*a2e0*/  SEL R33, R30, R33, P0 ;  /* 0x000000211e217207 */ /* 0x000fe40000000000 */
[----:B------:R-:W-:Y:S02]  /*a2f0*/  SEL R40, R11, R8, P0 ;  /* 0x000000080b287207 */ /* 0x000fe40000000000 */
[----:B------:R-:W-:Y:S02]  /*a300*/  SEL R45, R8, R11, P0 ;  /* 0x0000000b082d7207 */ /* 0x000fe40000000000 */
[----:B------:R-:W-:-:S02]  /*a310*/  SHF.R.U64 R6, R6, 0x3, RZ ;  /* 0x0000000306067819 */ /* 0x000fc400000012ff */
[----:B------:R-:W-:Y:S02]  /*a320*/  F2FP.BF16.F32.PACK_AB R127, R127, R10 ;  /* 0x0000000a7f7f723e */ /* 0x000fe400000010ff */
[----:B------:R-:W-:Y:S02]  /*a330*/  SEL R30, R29, R26, P0 ;  /* 0x0000001a1d1e7207 */ /* 0x000fe40000000000 */
[----:B------:R-:W-:Y:S02]  /*a340*/  SEL R8, R35, R32, P0 ;  /* 0x0000002023087207 */ /* 0x000fe40000000000 */
[C---:B------:R-:W-:Y:S02]  /*a350*/  LOP3.LUT R7, R12.reuse, 0x180, RZ, 0xc0, !PT ;  /* 0x000001800c077812 */ /* 0x040fe400078ec0ff */
[----:B------:R-:W-:Y:S02]  /*a360*/  IADD3 R57, P2, R12, 0x6000, RZ ;  /* 0x000060000c397810 */ /* 0x000fe40007f5e0ff */
[----:B------:R-:W-:-:S02]  /*a370*/  SEL R29, R26, R29, P0 ;  /* 0x0000001d1a1d7207 */ /* 0x000fc40000000000 */
[----:B------:R-:W-:Y:S01]  /*a380*/  SEL R35, R32, R35, P0 ;  /* 0x0000002320237207 */ /* 0x000fe20000000000 */
[--C-:B------:R-:W-:Y:S01]  /*a390*/  IMAD.X R11, RZ, RZ, R13.reuse, P2 ;  /* 0x000000ffff0b7224 */ /* 0x100fe200010e060d */
[----:B------:R-:W-:Y:S02]  /*a3a0*/  SEL R44, R21, R14, P0 ;  /* 0x0000000e152c7207 */ /* 0x000fe40000000000 */
[----:B------:R-:W-:Y:S01]  /*a3b0*/  SEL R47, R14, R21, P0 ;  /* 0x000000150e2f7207 */ /* 0x000fe20000000000 */
[--C-:B------:R-:W-:Y:S01]  /*a3c0*/  IMAD.X R21, RZ, RZ, R13.reuse, P4 ;  /* 0x000000ffff157224 */ /* 0x100fe200020e060d */
[----:B------:R-:W-:Y:S02]  /*a3d0*/  LOP3.LUT R10, R55, 0x180, RZ, 0xc0, !PT ;  /* 0x00000180370a7812 */ /* 0x000fe400078ec0ff */
[----:B------:R-:W-:Y:S02]  /*a3e0*/  SEL R26, R25, R20, P0 ;  /* 0x00000014191a7207 */ /* 0x000fe40000000000 */
[----:B------:R-:W-:Y:S01]  /*a3f0*/  SEL R39, R20, R25, P0 ;  /* 0x0000001914277207 */ /* 0x000fe20000000000 */
[----:B------:R-:W-:Y:S01]  /*a400*/  IMAD.X R25, RZ, RZ, R13, P5 ;  /* 0x000000ffff197224 */ /* 0x000fe200028e060d */
[----:B------:R-:W-:-:S02]  /*a410*/  SEL R32, R31, R28, P0 ;  /* 0x0000001c1f207207 */ /* 0x000fc40000000000 */
[----:B------:R-:W-:Y:S02]  /*a420*/  SEL R31, R28, R31, P0 ;  /* 0x0000001f1c1f7207 */ /* 0x000fe40000000000 */
[----:B------:R-:W-:Y:S02]  /*a430*/  LOP3.LUT R20, R6, R53, RZ, 0x3c, !PT ;  /* 0x0000003506147212 */ /* 0x000fe400078e3cff */
[----:B------:R-:W-:Y:S02]  /*a440*/  SHF.R.U64 R7, R7, 0x3, RZ ;  /* 0x0000000307077819 */ /* 0x000fe400000012ff */
[----:B------:R-:W-:Y:S02]  /*a450*/  LOP3.LUT R28, R57, 0x180, RZ, 0xc0, !PT ;  /* 0x00000180391c7812 */ /* 0x000fe400078ec0ff */
[----:B------:R-:W-:Y:S02]  /*a460*/  SHF.R.U64 R10, R10, 0x3, RZ ;  /* 0x000000030a0a7819 */ /* 0x000fe400000012ff */
[----:B------:R-:W-:-:S02]  /*a470*/  IADD3 R59, P1, R12, 0x6020, RZ ;  /* 0x000060200c3b7810 */ /* 0x000fc40007f3e0ff */
[----:B------:R-:W-:Y:S02]  /*a480*/  MOV R53, R20 ;  /* 0x0000001400357202 */ /* 0x000fe40000000f00 */
[----:B------:R-:W-:Y:S01]  /*a490*/  LOP3.LUT R12, R7, R12, RZ, 0x3c, !PT ;  /* 0x0000000c070c7212 */ /* 0x000fe200078e3cff */
[----:B------:R-:W-:Y:S01]  /*a4a0*/  IMAD.X R7, RZ, RZ, R13, P1 ;  /* 0x000000ffff077224 */ /* 0x000fe200008e060d */
[----:B------:R-:W-:Y:S02]  /*a4b0*/  SHF.R.U64 R28, R28, 0x3, RZ ;  /* 0x000000031c1c7819 */ /* 0x000fe400000012ff */
[----:B------:R-:W-:Y:S02]  /*a4c0*/  LOP3.LUT R14, R10, R55, RZ, 0x3c, !PT ;  /* 0x000000370a0e7212 */ /* 0x000fe400078e3cff */
[----:B------:R-:W-:Y:S02]  /*a4d0*/  SEL R46, R126, R127, P0 ;  /* 0x0000007f7e2e7207 */ /* 0x000fe40000000000 */
[----:B------:R-:W-:-:S02]  /*a4e0*/  SEL R127, R127, R126, P0 ;  /* 0x0000007e7f7f7207 */ /* 0x000fc40000000000 */
[----:B------:R-:W-:Y:S02]  /*a4f0*/  MOV R55, R12 ;  /* 0x0000000c00377202 */ /* 0x000fe40000000f00 */
[----:B------:R-:W-:Y:S02]  /*a500*/  MOV R54, R24 ;  /* 0x0000001800367202 */ /* 0x000fe40000000f00 */
[----:B------:R-:W-:Y:S02]  /*a510*/  LOP3.LUT R10, R28, R57, RZ, 0x3c, !PT ;  /* 0x000000391c0a7212 */ /* 0x000fe400078e3cff */
[----:B------:R-:W-:Y:S02]  /*a520*/  MOV R52, R14 ;  /* 0x0000000e00347202 */ /* 0x000fe40000000f00 */
[----:B------:R-:W-:Y:S02]  /*a530*/  LOP3.LUT R50, R59, 0x180, RZ, 0xc0, !PT ;  /* 0x000001803b327812 */ /* 0x000fe400078ec0ff */
[----:B------:R-:W-:-:S02]  /*a540*/  MOV R51, R10 ;  /* 0x0000000a00337202 */ /* 0x000fc40000000f00 */
[----:B------:R-:W-:Y:S02]  /*a550*/  SHF.R.U64 R50, R50, 0x3, RZ ;  /* 0x0000000332327819 */ /* 0x000fe400000012ff */
[----:B------:R-:W-:Y:S02]  /*a560*/  PLOP3.LUT P2, PT, PT, PT, UP0, 0x80, 0x0 ;  /* 0x000000000000781c */ /* 0x000fe40003f4f008 */
[----:B------:R-:W-:-:S04]  /*a570*/  LOP3.LUT R6, R50, R59, RZ, 0x3c, !PT ;  /* 0x0000003b32067212 */ /* 0x000fc800078e3cff */
[----:B------:R-:W-:Y:S01]  /*a580*/  MOV R50, R6 ;  /* 0x0000000600327202 */ /* 0x000fe20000000f00 */
[----:B------:R-:W-:Y:S02]  /*a590*/  IMAD.U32 R6, RZ, RZ, UR6 ;  /* 0x00000006ff067e24 */ /* 0x000fe4000f8e00ff */
[----:B------:R-:W-:Y:S01]  /*a5a0*/  IMAD.U32 R7, RZ, RZ, UR7 ;  /* 0x00000007ff077e24 */ /* 0x000fe2000f8e00ff */
[----:B------:R-:W-:Y:S01]  /*a5b0*/  ULDC.64 UR6, c[0x0][0xc08] ;  /* 0x0003020000067ab9 */ /* 0x000fe20000000a00 */
[----:B--2---:R-:W-:Y:S01]  /*a5c0*/  LOP3.LUT R20, R9, 0x2, RZ, 0x3c, !PT ;  /* 0x0000000209147812 */ /* 0x004fe200078e3cff */
[----:B------:R-:W-:Y:S04]  /*a5d0*/  SHFL.IDX PT, R13, R8, R9, 0x1c1f ;  /* 0x001c1f09080d7589 */ /* 0x000fe800000e0000 */
[----:B------:R-:W0:Y:S04]  /*a5e0*/  SHFL.IDX PT, R24, R35, R20, 0x1c1f ;  /* 0x001c1f1423187589 */ /* 0x000e2800000e0000 */
[----:B------:R-:W-:Y:S04]  /*a5f0*/  SHFL.IDX PT, R36, R36, R9, 0x1c1f ;  /* 0x001c1f0924247589 */ /* 0x000fe800000e0000 */
[----:B------:R-:W1:Y:S04]  /*a600*/  SHFL.IDX PT, R37, R37, R20, 0x1c1f ;  /* 0x001c1f1425257589 */ /* 0x000e6800000e0000 */
[----:B------:R-:W-:Y:S04]  /*a610*/  SHFL.IDX PT, R15, R32, R9, 0x1c1f ;  /* 0x001c1f09200f7589 */ /* 0x000fe800000e0000 */
[----:B------:R-:W-:Y:S04]  /*a620*/  SHFL.IDX PT, R28, R31, R20, 0x1c1f ;  /* 0x001c1f141f1c7589 */ /* 0x000fe800000e0000 */
[----:B------:R-:W-:Y:S04]  /*a630*/  SHFL.IDX PT, R34, R34, R9, 0x1c1f ;  /* 0x001c1f0922227589 */ /* 0x000fe800000e0000 */
[----:B------:R-:W2:Y:S01]  /*a640*/  SHFL.IDX PT, R33, R33, R20, 0x1c1f ;  /* 0x001c1f1421217589 */ /* 0x000ea200000e0000 */
[----:B0-----:R-:W-:-:S03]  /*a650*/  SEL R11, R24, R13, P0 ;  /* 0x0000000d180b7207 */ /* 0x001fc60000000000 */
[----:B------:R-:W-:Y:S04]  /*a660*/  SHFL.IDX PT, R42, R42, R9, 0x1c1f ;  /* 0x001c1f092a2a7589 */ /* 0x000fe800000e0000 */
[----:B------:R-:W0:Y:S01]  /*a670*/  SHFL.IDX PT, R27, R27, R20, 0x1c1f ;  /* 0x001c1f141b1b7589 */ /* 0x000e2200000e0000 */
[----:B-1----:R-:W-:Y:S02]  /*a680*/  SEL R8, R36, R37, P0 ;  /* 0x0000002524087207 */ /* 0x002fe40000000000 */
[----:B------:R-:W-:Y:S01]  /*a690*/  SEL R10, R37, R36, P0 ;  /* 0x00000024250a7207 */ /* 0x000fe20000000000 */
[----:B------:R-:W-:Y:S04]  /*a6a0*/  SHFL.IDX PT, R30, R30, R9, 0x1c1f ;  /* 0x001c1f091e1e7589 */ /* 0x000fe800000e0000 */
[----:B------:R-:W1:Y:S04]  /*a6b0*/  SHFL.IDX PT, R29, R29, R20, 0x1c1f ;  /* 0x001c1f141d1d7589 */ /* 0x000e6800000e0000 */
[----:B------:R1:W-:Y:S04]  /*a6c0*/  SHFL.IDX PT, R21, R26, R9, 0x1c1f ;  /* 0x001c1f091a157589 */ /* 0x0003e800000e0000 */
[----:B------:R-:W-:Y:S01]  /*a6d0*/  SHFL.IDX PT, R44, R44, R9, 0x1c1f ;  /* 0x001c1f092c2c7589 */ /* 0x000fe200000e0000 */
[----:B--2---:R-:W-:-:S02]  /*a6e0*/  SEL R12, R34, R33, P0 ;  /* 0x00000021220c7207 */ /* 0x004fc40000000000 */
[----:B------:R-:W-:Y:S01]  /*a6f0*/  SEL R14, R33, R34, P0 ;  /* 0x00000022210e7207 */ /* 0x000fe20000000000 */
[----:B------:R-:W-:Y:S04]  /*a700*/  SHFL.IDX PT, R32, R39, R20, 0x1c1f ;  /* 0x001c1f1427207589 */ /* 0x000fe800000e0000 */
[----:B------:R-:W2:Y:S01]  /*a710*/  SHFL.IDX PT, R47, R47, R20, 0x1c1f ;  /* 0x001c1f142f2f7589 */ /* 0x000ea200000e0000 */
[----:B0-----:R-:W-:Y:S02]  /*a720*/  SEL R25, R42, R27, P0 ;  /* 0x0000001b2a197207 */ /* 0x001fe40000000000 */
[----:B------:R-:W-:Y:S01]  /*a730*/  SEL R27, R27, R42, P0 ;  /* 0x0000002a1b1b7207 */ /* 0x000fe20000000000 */
[----:B------:R-:W-:Y:S04]  /*a740*/  SHFL.IDX PT, R38, R38, R9, 0x1c1f ;  /* 0x001c1f0926267589 */ /* 0x000fe800000e0000 */
[----:B------:R-:W-:Y:S01]  /*a750*/  SHFL.IDX PT, R46, R46, R9, 0x1c1f ;  /* 0x001c1f092e2e7589 */ /* 0x000fe200000e0000 */
[----:B-1----:R-:W-:-:S03]  /*a760*/  SEL R26, R29, R30, P0 ;  /* 0x0000001e1d1a7207 */ /* 0x002fc60000000000 */
[----:B------:R-:W0:Y:S04]  /*a770*/  SHFL.IDX PT, R41, R41, R20, 0x1c1f ;  /* 0x001c1f1429297589 */ /* 0x000e2800000e0000 */
[----:B------:R-:W1:Y:S04]  /*a780*/  SHFL.IDX PT, R127, R127, R20, 0x1c1f ;  /* 0x001c1f147f7f7589 */ /* 0x000e6800000e0000 */
[----:B------:R-:W-:Y:S04]  /*a790*/  SHFL.IDX PT, R40, R40, R9, 0x1c1f ;  /* 0x001c1f0928287589 */ /* 0x000fe800000e0000 */
[----:B------:R3:W-:Y:S01]  /*a7a0*/  SHFL.IDX PT, R48, R48, R9, 0x1c1f ;  /* 0x001c1f0930307589 */ /* 0x0007e200000e0000 */
[----:B--2---:R-:W-:-:S03]  /*a7b0*/  SEL R31, R47, R44, P0 ;  /* 0x0000002c2f1f7207 */ /* 0x004fc60000000000 */
[----:B------:R-:W2:Y:S04]  /*a7c0*/  SHFL.IDX PT, R45, R45, R20, 0x1c1f ;  /* 0x001c1f142d2d7589 */ /* 0x000ea800000e0000 */
[----:B------:R-:W4:Y:S01]  /*a7d0*/  SHFL.IDX PT, R49, R49, R20, 0x1c1f ;  /* 0x001c1f1431317589 */ /* 0x000f2200000e0000 */
[----:B---3--:R-:W-:Y:S01]  /*a7e0*/  SEL R9, R13, R24, P0 ;  /* 0x000000180d097207 */ /* 0x008fe20000000000 */
[----:B------:R-:W-:Y:S01]  /*a7f0*/  BAR.SYNC.DEFER_BLOCKING 0x1, 0x180 ;  /* 0x0046000000007b1d */ /* 0x000fe20000010000 */
[----:B------:R-:W-:Y:S02]  /*a800*/  SEL R13, R15, R28, P0 ;  /* 0x0000001c0f0d7207 */ /* 0x000fe40000000000 */
[----:B------:R-:W-:Y:S02]  /*a810*/  SEL R15, R28, R15, P0 ;  /* 0x0000000f1c0f7207 */ /* 0x000fe40000000000 */
[----:B------:R-:W-:-:S02]  /*a820*/  SEL R24, R30, R29, P0 ;  /* 0x0000001d1e187207 */ /* 0x000fc40000000000 */
[----:B------:R-:W-:Y:S02]  /*a830*/  SEL R28, R21, R32, P0 ;  /* 0x00000020151c7207 */ /* 0x000fe40000000000 */
[----:B------:R-:W-:Y:S02]  /*a840*/  SEL R30, R32, R21, P0 ;  /* 0x00000015201e7207 */ /* 0x000fe40000000000 */
[----:B------:R-:W-:Y:S02]  /*a850*/  SEL R29, R44, R47, P0 ;  /* 0x0000002f2c1d7207 */ /* 0x000fe40000000000 */
[----:B0-----:R-:W-:Y:S02]  /*a860*/  SEL R32, R38, R41, P0 ;  /* 0x0000002926207207 */ /* 0x001fe40000000000 */
[----:B------:R-:W-:Y:S02]  /*a870*/  SEL R34, R41, R38, P0 ;  /* 0x0000002629227207 */ /* 0x000fe40000000000 */
[----:B-1----:R-:W-:Y:S01]  /*a880*/  SEL R33, R46, R127, P0 ;  /* 0x0000007f2e217207 */ /* 0x002fe20000000000 */
[----:B------:R-:W-:Y:S01]  /*a890*/  UISETP.NE.U32.AND UP1, UPT, UR6, URZ, UPT ;  /* 0x0000003f0600728c */ /* 0x000fe2000bf25070 */
[----:B------:R-:W-:Y:S01]  /*a8a0*/  SEL R35, R127, R46, P0 ;  /* 0x0000002e7f237207 */ /* 0x000fe20000000000 */
[----:B------:R-:W-:Y:S01]  /*a8b0*/  UMOV UR4, URZ ;  /* 0x0000003f00047c82 */ /* 0x000fe20008000000 */
[----:B--2---:R-:W-:Y:S01]  /*a8c0*/  SEL R36, R40, R45, P0 ;  /* 0x0000002d28247207 */ /* 0x004fe20000000000 */
[----:B------:R-:W-:Y:S01]  /*a8d0*/  ULDC UR8, c[0x0][0xa88] ;  /* 0x0002a20000087ab9 */ /* 0x000fe20000000800 */
[----:B------:R-:W-:Y:S01]  /*a8e0*/  SEL R38, R45, R40, P0 ;  /* 0x000000282d267207 */ /* 0x000fe20000000000 */
[----:B------:R0:W-:Y:S01]  /*a8f0*/  STSM.16.M88.4 [R55], R8 ;  /* 0x0000000837007844 */ /* 0x0001e20000000200 */
[----:B----4-:R-:W-:Y:S01]  /*a900*/  SEL R37, R48, R49, P0 ;  /* 0x0000003130257207 */ /* 0x010fe20000000000 */
[----:B------:R-:W1:Y:S01]  /*a910*/  LDC R41, c[0x0][0xbe8] ;  /* 0x0002fa00ff297b82 */ /* 0x000e620000000800 */
[----:B------:R-:W-:Y:S01]  /*a920*/  SEL R39, R49, R48, P0 ;  /* 0x0000003031277207 */ /* 0x000fe20000000000 */
        /* <DEDUP_REMOVED lines=8> */
[----:B-1----:R-:W-:Y:S01]  /*a9b0*/  ISETP.NE.AND P1, PT, R41, 0x1, PT ;  /* 0x000000012900780c */ /* 0x002fe20003f25270 */
[----:B--2---:R-:W-:-:S04]  /*a9c0*/  VIADD R12, R17, UR43 ;  /* 0x0000002b110c7c36 */ /* 0x004fc80008000000 */
[----:B------:R-:W-:-:S05]  /*a9d0*/  PLOP3.LUT P0, PT, PT, PT, UP1, 0x80, 0x0 ;  /* 0x000000000000781c */ /* 0x000fca0003f0f018 */
[----:B------:R-:W-:-:S03]  /*a9e0*/  @UP1 ULEA UR6, UP2, UR39, UR6, 0x2 ;  /* 0x0000000627061291 */ /* 0x000fc6000f84103f */
[----:B------:R-:W0:Y:S01]  /*a9f0*/  @P1 LDC R9, c[0x0][0xbec] ;  /* 0x0002fb00ff091b82 */ /* 0x000e220000000800 */
[----:B------:R-:W-:Y:S02]  /*aa00*/  @UP1 ULEA.HI.X UR7, UR39, UR7, UR41, 0x2, UP2 ;  /* 0x0000000727071291 */ /* 0x000fe400090f1429 */
[----:B------:R-:W-:-:S04]  /*aa10*/  IMAD.U32 R14, RZ, RZ, UR6 ;  /* 0x00000006ff0e7e24 */ /* 0x000fc8000f8e00ff */
        /* <DEDUP_REMOVED lines=10> */
.L_x_1789:
[----:B------:R-:W-:Y:S01]  /*aac0*/  USHF.R.S32.HI UR14, URZ, 0x1f, UR42 ;  /* 0x0000001f3f0e7899 */ /* 0x000fe2000801142a */
[----:B------:R-:W-:Y:S01]  /*aad0*/  @P1 IMAD.HI.U32 R7, R12, R9, RZ ;  /* 0x000000090c071227 */ /* 0x000fe200078e00ff */
[----:B------:R-:W-:Y:S01]  /*aae0*/  ULDC.64 UR12, c[0x0][0xb90] ;  /* 0x0002e400000c7ab9 */ /* 0x000fe20000000a00 */
[----:B------:R-:W-:Y:S01]  /*aaf0*/  USHF.R.S32.HI UR9, URZ, 0x1f, UR4 ;  /* 0x0000001f3f097899 */ /* 0x000fe20008011404 */
[----:B------:R-:W0:Y:S01]  /*ab00*/  @P1 LDC R47, c[0x0][0xbec] ;  /* 0x0002fb00ff2f1b82 */ /* 0x000e220000000800 */
[----:B------:R-:W-:Y:S01]  /*ab10*/  UIMAD UR10, UR14, UR12, URZ ;  /* 0x0000000c0e0a72a4 */ /* 0x000fe2000f8e023f */
[----:B------:R-:W-:Y:S01]  /*ab20*/  IMAD.MOV.U32 R6, RZ, RZ, R12 ;  /* 0x000000ffff067224 */ /* 0x000fe200078e000c */
[----:B------:R-:W-:Y:S01]  /*ab30*/  UMOV UR8, UR4 ;  /* 0x0000000400087c82 */ /* 0x000fe20008000000 */
[----:B------:R-:W-:Y:S01]  /*ab40*/  @P1 SHF.R.U32.HI R6, RZ, R10, R7 ;  /* 0x0000000aff061219 */ /* 0x000fe20000011607 */
[----:B------:R-:W-:Y:S01]  /*ab50*/  USEL UR41, UR41, URZ, !UP0 ;  /* 0x0000003f29297287 */ /* 0x000fe2000c000000 */
[----:B------:R-:W-:Y:S01]  /*ab60*/  IMAD R7, R152, 0x20, R18 ;  /* 0x0000002098077824 */ /* 0x000fe200078e0212 */
[----:B------:R-:W-:Y:S01]  /*ab70*/  UIMAD.WIDE.U32 UR6, UR42, UR12, UR8 ;  /* 0x0000000c2a0672a5 */ /* 0x000fe2000f8e0008 */
[----:B---3--:R-:W-:Y:S01]  /*ab80*/  VIADD R14, R155, UR43 ;  /* 0x0000002b9b0e7c36 */ /* 0x008fe20008000000 */
[----:B------:R-:W-:Y:S01]  /*ab90*/  UIMAD UR10, UR42, UR13, UR10 ;  /* 0x0000000d2a0a72a4 */ /* 0x000fe2000f8e020a */
[----:B------:R-:W-:Y:S01]  /*aba0*/  IMAD.MOV R10, RZ, RZ, -R6 ;  /* 0x000000ffff0a7224 */ /* 0x000fe200078e0a06 */
[----:B------:R-:W-:Y:S01]  /*abb0*/  USEL UR39, UR39, URZ, !UP0 ;  /* 0x0000003f27277287 */ /* 0x000fe2000c000000 */
[----:B------:R-:W-:Y:S01]  /*abc0*/  IMAD.WIDE R4, R7, 0x2, R4 ;  /* 0x0000000207047825 */ /* 0x000fe200078e0204 */
[----:B------:R-:W-:Y:S01]  /*abd0*/  ULDC.64 UR12, c[0x0][0xb98] ;  /* 0x0002e600000c7ab9 */ /* 0x000fe20000000a00 */
[----:B------:R-:W-:-:S02]  /*abe0*/  UIADD3 UR7, UR7, UR10, URZ ;  /* 0x0000000a07077290 */ /* 0x000fc4000fffe03f */
[----:B------:R-:W-:Y:S01]  /*abf0*/  UIMAD UR8, UR41, UR12, URZ ;  /* 0x0000000c290872a4 */ /* 0x000fe2000f8e023f */
[----:B------:R-:W-:Y:S01]  /*ac00*/  IMAD R9, R41, R10, R12 ;  /* 0x0000000a29097224 */ /* 0x000fe200078e020c */
[----:B------:R-:W-:Y:S01]  /*ac10*/  UIMAD.WIDE.U32 UR6, UR39, UR12, UR6 ;  /* 0x0000000c270672a5 */ /* 0x000fe2000f8e0006 */
[----:B------:R-:W-:Y:S01]  /*ac20*/  SHF.R.S32.HI R10, RZ, 0x1f, R6 ;  /* 0x0000001fff0a7819 */ /* 0x000fe20000011406 */
[----:B------:R-:W-:Y:S01]  /*ac30*/  UIMAD UR8, UR39, UR13, UR8 ;  /* 0x0000000d270872a4 */ /* 0x000fe2000f8e0208 */
[----:B------:R-:W-:Y:S01]  /*ac40*/  IADD3 R21, P2, R4, 0x1800, RZ ;  /* 0x0000180004157810 */ /* 0x000fe20007f5e0ff */
[----:B------:R-:W-:Y:S01]  /*ac50*/  ULDC.64 UR10, c[0x0][0xb88] ;  /* 0x0002e200000a7ab9 */ /* 0x000fe20000000a00 */
[----:B------:R-:W-:Y:S01]  /*ac60*/  SHF.R.S32.HI R7, RZ, 0x1f, R9 ;  /* 0x0000001fff077819 */ /* 0x000fe20000011409 */
[----:B-----5:R-:W-:Y:S01]  /*ac70*/  IMAD R45, R8, R41, RZ ;  /* 0x00000029082d7224 */ /* 0x020fe200078e02ff */
[----:B------:R-:W-:Y:S01]  /*ac80*/  IADD3 R6, P0, R6, UR6, RZ ;  /* 0x0000000606067c10 */ /* 0x000fe2000ff1e0ff */
[----:B------:R-:W-:Y:S01]  /*ac90*/  IMAD.U32 R11, RZ, RZ, UR8 ;  /* 0x00000008ff0b7e24 */ /* 0x000fe2000f8e00ff */
[----:B------:R-:W-:Y:S01]  /*aca0*/  LOP3.LUT R20, R21, 0x180, RZ, 0xc0, !PT ;  /* 0x0000018015147812 */ /* 0x000fe200078ec0ff */
[----:B------:R-:W-:Y:S01]  /*acb0*/  IMAD R12, R7, UR10, RZ ;  /* 0x0000000a070c7c24 */ /* 0x000fe2000f8e02ff */
[----:B------:R-:W-:-:S02]  /*acc0*/  IADD3 R29, P6, R4, 0x3000, RZ ;  /* 0x00003000041d7810 */ /* 0x000fc40007fde0ff */
[----:B------:R-:W-:Y:S01]  /*acd0*/  IADD3.X R7, R10, UR7, R11, P0, !PT ;  /* 0x000000070a077c10 */ /* 0x000fe200087fe40b */
[C---:B------:R-:W-:Y:S01]  /*ace0*/  IMAD R11, R9.reuse, UR11, R12 ;  /* 0x0000000b090b7c24 */ /* 0x040fe2000f8e020c */
[----:B------:R-:W-:Y:S01]  /*acf0*/  ULDC.64 UR6, c[0x0][0xb50] ;  /* 0x0002d40000067ab9 */ /* 0x000fe20000000a00 */
[----:B------:R-:W-:Y:S01]  /*ad00*/  SHF.R.U64 R20, R20, 0x3, RZ ;  /* 0x0000000314147819 */ /* 0x000fe200000012ff */
[----:B------:R-:W-:Y:S01]  /*ad10*/  IMAD.WIDE.U32 R6, R9, UR10, R6 ;  /* 0x0000000a09067c25 */ /* 0x000fe2000f8e0006 */
[----:B------:R-:W-:Y:S02]  /*ad20*/  ULDC.64 UR10, c[0x0][0xaa0] ;  /* 0x0002a800000a7ab9 */ /* 0x000fe40000000a00 */
[----:B------:R-:W-:Y:S01]  /*ad30*/  LOP3.LUT R20, R20, R21, RZ, 0x3c, !PT ;  /* 0x0000001514147212 */ /* 0x000fe200078e3cff */
[----:B------:R-:W-:Y:S01]  /*ad40*/  IMAD.IADD R7, R7, 0x1, R11 ;  /* 0x0000000107077824 */ /* 0x000fe200078e020b */
[----:B------:R-:W-:Y:S01]  /*ad50*/  LEA R10, P0, R6, UR6, 0x2 ;  /* 0x00000006060a7c11 */ /* 0x000fe2000f8010ff */
[----:B------:R-:W-:Y:S01]  /*ad60*/  IMAD.X R21, RZ, RZ, R5, P2 ;  /* 0x000000ffff157224 */ /* 0x000fe200010e0605 */
[----:B------:R-:W-:-:S02]  /*ad70*/  IADD3 R13, P5, R4, 0x4800, RZ ;  /* 0x00004800040d7810 */ /* 0x000fc40007fbe0ff */
[----:B------:R-:W-:Y:S01]  /*ad80*/  LEA.HI.X R11, R6, UR7, R7, 0x2, P0 ;  /* 0x00000007060b7c11 */ /* 0x000fe200080f1407 */
[----:B------:R-:W-:Y:S01]  /*ad90*/  SHFL.IDX PT, R36, R10, RZ, 0x1c1f ;  /* 0x001c1fff0a247589 */ /* 0x000fe200000e0000 */
[----:B------:R-:W-:Y:S01]  /*ada0*/  LOP3.LUT P0, RZ, R153, 0x3, RZ, 0xc0, !PT ;  /* 0x0000000399ff7812 */ /* 0x000fe2000780c0ff */
[----:B------:R-:W-:Y:S01]  /*adb0*/  VIADD R6, R14, 0x8 ;  /* 0x000000080e067836 */ /* 0x000fe20000000000 */
[----:B------:R-:W-:Y:S01]  /*adc0*/  IADD3 R33, P4, R4, 0x6000, RZ ;  /* 0x0000600004217810 */ /* 0x000fe20007f9e0ff */
[----:B------:R-:W1:Y:S01]  /*add0*/  SHFL.IDX PT, R37, R11, RZ, 0x1c1f ;  /* 0x001c1fff0b257589 */ /* 0x000e6200000e0000 */
[-C--:B------:R-:W-:Y:S02]  /*ade0*/  ISETP.GE.OR P2, PT, R14, R45.reuse, P0 ;  /* 0x0000002d0e00720c */ /* 0x080fe40000746670 */
[----:B------:R-:W-:Y:S01]  /*adf0*/  ISETP.GE.OR P0, PT, R6, R45, P0 ;  /* 0x0000002d0600720c */ /* 0x000fe20000706670 */
[----:B------:R-:W-:Y:S01]  /*ae00*/  SHFL.IDX PT, R38, R10, 0x1, 0x1c1f ;  /* 0x003c1f000a267f89 */ /* 0x000fe200000e0000 */
[----:B------:R-:W-:Y:S01]  /*ae10*/  UIMAD UR8, UR9, UR10, URZ ;  /* 0x0000000a090872a4 */ /* 0x000fe2000f8e023f */
[----:B------:R-:W-:-:S02]  /*ae20*/  LOP3.LUT R9, R4, 0x180, RZ, 0xc0, !PT ;  /* 0x0000018004097812 */ /* 0x000fc400078ec0ff */
[----:B------:R-:W2:Y:S01]  /*ae30*/  SHFL.IDX PT, R39, R11, 0x1, 0x1c1f ;  /* 0x003c1f000b277f89 */ /* 0x000ea200000e0000 */
[----:B------:R-:W-:Y:S01]  /*ae40*/  UIMAD.WIDE.U32 UR6, UR4, UR10, URZ ;  /* 0x0000000a040672a5 */ /* 0x000fe2000f8e003f */
[----:B------:R-:W-:Y:S02]  /*ae50*/  IADD3 R7, P3, R4, 0x7800, RZ ;  /* 0x0000780004077810 */ /* 0x000fe40007f7e0ff */
[----:B------:R-:W-:Y:S02]  /*ae60*/  LOP3.LUT R28, R29, 0x180, RZ, 0xc0, !PT ;  /* 0x000001801d1c7812 */ /* 0x000fe400078ec0ff */
[----:B------:R-:W-:Y:S02]  /*ae70*/  LOP3.LUT R12, R13, 0x180, RZ, 0xc0, !PT ;  /* 0x000001800d0c7812 */ /* 0x000fe400078ec0ff */
[----:B------:R-:W-:Y:S01]  /*ae80*/  LOP3.LUT R32, R33, 0x180, RZ, 0xc0, !PT ;  /* 0x0000018021207812 */ /* 0x000fe200078ec0ff */
[----:B-1----:R1:W-:Y:S01]  /*ae90*/  @!P2 ST.E desc[UR50][R36.64], R0 ;  /* 0x000000002400a985 */ /* 0x0023e2000c101932 */
[----:B------:R-:W-:Y:S01]  /*aea0*/  UIMAD UR8, UR4, UR11, UR8 ;  /* 0x0000000b040872a4 */ /* 0x000fe2000f8e0208 */
[----:B------:R-:W-:Y:S01]  /*aeb0*/  SHF.R.U64 R9, R9, 0x3, RZ ;  /* 0x0000000309097819 */ /* 0x000fe200000012ff */
[----:B------:R-:W-:Y:S01]  /*aec0*/  IMAD.X R25, RZ, RZ, R5, P3 ;  /* 0x000000ffff197224 */ /* 0x000fe200018e0605 */
[----:B------:R-:W-:Y:S01]  /*aed0*/  ULDC.64 UR10, c[0x0][0xae8] ;  /* 0x0002ba00000a7ab9 */ /* 0x000fe20000000a00 */
[----:B------:R-:W-:-:S02]  /*aee0*/  LOP3.LUT R6, R7, 0x180, RZ, 0xc0, !PT ;  /* 0x0000018007067812 */ /* 0x000fc400078ec0ff */
[----:B------:R-:W-:Y:S01]  /*aef0*/  SHF.R.U64 R28, R28, 0x3, RZ ;  /* 0x000000031c1c7819 */ /* 0x000fe200000012ff */
[----:B--2---:R2:W-:Y:S01]  /*af00*/  @!P0 ST.E desc[UR50][R38.64], R2 ;  /* 0x0000000226008985 */ /* 0x0045e2000c101932 */
[----:B------:R-:W-:Y:S02]  /*af10*/  SHF.R.U64 R12, R12, 0x3, RZ ;  /* 0x000000030c0c7819 */ /* 0x000fe400000012ff */
[----:B------:R-:W-:Y:S01]  /*af20*/  SHF.R.U64 R32, R32, 0x3, RZ ;  /* 0x0000000320207819 */ /* 0x000fe200000012ff */
[----:B-1----:R-:W-:Y:S01]  /*af30*/  IMAD R0, R23, 0x60, R152 ;  /* 0x0000006017007824 */ /* 0x002fe200078e0298 */
[----:B------:R-:W-:Y:S01]  /*af40*/  UIADD3 UR7, UR7, UR8, URZ ;  /* 0x0000000807077290 */ /* 0x000fe2000fffe03f */
[----:B------:R-:W-:Y:S01]  /*af50*/  LOP3.LUT R8, R9, R4, RZ, 0x3c, !PT ;  /* 0x0000000409087212 */ /* 0x000fe200078e3cff */
[----:B------:R-:W-:Y:S01]  /*af60*/  UIMAD UR4, UR14, UR10, URZ ;  /* 0x0000000a0e0472a4 */ /* 0x000fe2000f8e023f */
[----:B------:R-:W-:Y:S01]  /*af70*/  LOP3.LUT R28, R28, R29, RZ, 0x3c, !PT ;  /* 0x0000001d1c1c7212 */ /* 0x000fe200078e3cff */
[----:B--2---:R-:W1:Y:S01]  /*af80*/  @P1 LDC R39, c[0x0][0xbf0] ;  /* 0x0002fc00ff271b82 */ /* 0x004e620000000800 */
[----:B------:R-:W-:Y:S01]  /*af90*/  VIADD R36, R0, UR43 ;  /* 0x0000002b00247c36 */ /* 0x000fe20008000000 */
[----:B------:R-:W-:Y:S01]  /*afa0*/  UIMAD UR4, UR42, UR11, UR4 ;  /* 0x0000000b2a0472a4 */ /* 0x000fe2000f8e0204 */
[----:B------:R-:W-:Y:S01]  /*afb0*/  SHF.R.U64 R4, R6, 0x3, RZ ;  /* 0x0000000306047819 */ /* 0x000fe200000012ff */
[----:B------:R-:W-:Y:S01]  /*afc0*/  UIMAD.WIDE.U32 UR6, UR42, UR10, UR6 ;  /* 0x0000000a2a0672a5 */ /* 0x000fe2000f8e0006 */
[----:B0-----:R-:W-:Y:S01]  /*afd0*/  @P1 IMAD.HI.U32 R0, R36, R47, RZ ;  /* 0x0000002f24001227 */ /* 0x001fe200078e00ff */
[----:B------:R-:W-:Y:S01]  /*afe0*/  ULDC.64 UR8, c[0x0][0xaf0] ;  /* 0x0002bc0000087ab9 */ /* 0x000fe20000000a00 */
[----:B------:R-:W-:Y:S01]  /*aff0*/  LOP3.LUT R12, R12, R13, RZ, 0x3c, !PT ;  /* 0x0000000d0c0c7212 */ /* 0x000fe200078e3cff */
[----:B------:R-:W-:Y:S01]  /*b000*/  UIADD3 UR7, UR7, UR4, URZ ;  /* 0x0000000407077290 */ /* 0x000fe2000fffe03f */
[----:B------:R-:W-:Y:S01]  /*b010*/  IMAD.MOV.U32 R37, RZ, RZ, R36 ;  /* 0x000000ffff257224 */ /* 0x000fe200078e0024 */
[----:B------:R-:W-:Y:S01]  /*b020*/  UIMAD UR4, UR41, UR8, URZ ;  /* 0x00000008290472a4 */ /* 0x000fe2000f8e023f */
[----:B------:R-:W-:Y:S01]  /*b030*/  LOP3.LUT R32, R32, R33, RZ, 0x3c, !PT ;  /* 0x0000002120207212 */ /* 0x000fe200078e3cff */
[----:B------:R-:W-:Y:S01]  /*b040*/  UIMAD.WIDE.U32 UR6, UR39, UR8, UR6 ;  /* 0x00000008270672a5 */ /* 0x000fe2000f8e0006 */
[--C-:B------:R-:W-:Y:S01]  /*b050*/  IMAD.X R29, RZ, RZ, R5.reuse, P6 ;  /* 0x000000ffff1d7224 */ /* 0x100fe200030e0605 */
[----:B------:R-:W-:Y:S01]  /*b060*/  UIMAD UR4, UR39, UR9, UR4 ;  /* 0x00000009270472a4 */ /* 0x000fe2000f8e0204 */
[--C-:B------:R-:W-:Y:S01]  /*b070*/  IMAD.X R13, RZ, RZ, R5.reuse, P5 ;  /* 0x000000ffff0d7224 */ /* 0x100fe200028e0605 */
[----:B------:R-:W-:Y:S01]  /*b080*/  LOP3.LUT R24, R4, R7, RZ, 0x3c, !PT ;  /* 0x0000000704187212 */ /* 0x000fe200078e3cff */
[----:B------:R-:W-:Y:S01]  /*b090*/  ULDC.64 UR8, c[0x0][0xae0] ;  /* 0x0002b80000087ab9 */ /* 0x000fe20000000a00 */
[--C-:B------:R-:W-:Y:S01]  /*b0a0*/  IMAD.MOV.U32 R9, RZ, RZ, R5.reuse ;  /* 0x000000ffff097224 */ /* 0x100fe200078e0005 */
[----:B-1----:R-:W-:Y:S01]  /*b0b0*/  @P1 SHF.R.U32.HI R37, RZ, R39, R0 ;  /* 0x00000027ff251219 */ /* 0x002fe20000011600 */
[----:B------:R-:W-:Y:S01]  /*b0c0*/  UIADD3 UR4, UR7, UR4, URZ ;  /* 0x0000000407047290 */ /* 0x000fe2000fffe03f */
[----:B------:R-:W-:-:S03]  /*b0d0*/  IMAD.X R33, RZ, RZ, R5, P4 ;  /* 0x000000ffff217224 */ /* 0x000fc600020e0605 */
[----:B------:R-:W5:Y:S01]  /*b0e0*/  LD.E.128 R8, desc[UR50][R8.64] ;  /* 0x0000003208087980 */ /* 0x000f62000c101d00 */
[--C-:B------:R-:W-:Y:S01]  /*b0f0*/  SHF.R.S32.HI R0, RZ, 0x1f, R37.reuse ;  /* 0x0000001fff007819 */ /* 0x100fe20000011425 */
[----:B------:R-:W-:Y:S02]  /*b100*/  IMAD.MOV R2, RZ, RZ, -R37 ;  /* 0x000000ffff027224 */ /* 0x000fe400078e0a25 */
[----:B------:R0:W5:Y:S02]  /*b110*/  LD.E.128 R4, desc[UR50][R20.64] ;  /* 0x0000003214047980 */ /* 0x000164000c101d00 */
[----:B------:R-:W-:Y:S02]  /*b120*/  IMAD R0, R0, UR8, RZ ;  /* 0x0000000800007c24 */ /* 0x000fe4000f8e02ff */
[----:B------:R-:W-:Y:S01]  /*b130*/  IMAD R39, R41, R2, R36 ;  /* 0x0000000229277224 */ /* 0x000fe200078e0224 */
[----:B------:R-:W5:Y:S01]  /*b140*/  LD.E.128 R28, desc[UR50][R28.64] ;  /* 0x000000321c1c7980 */ /* 0x000f62000c101d00 */
[----:B------:R-:W-:-:S03]  /*b150*/  IMAD R41, R37, UR9, R0 ;  /* 0x0000000925297c24 */ /* 0x000fc6000f8e0200 */
[----:B------:R-:W-:Y:S01]  /*b160*/  SHF.R.S32.HI R0, RZ, 0x1f, R39 ;  /* 0x0000001fff007819 */ /* 0x000fe20000011427 */
[----:B0-----:R-:W-:Y:S01]  /*b170*/  IMAD.U32 R21, RZ, RZ, UR7 ;  /* 0x00000007ff157e24 */ /* 0x001fe2000f8e00ff */
[----:B------:R-:W5:Y:S01]  /*b180*/  LD.E.128 R12, desc[UR50][R12.64] ;  /* 0x000000320c0c7980 */ /* 0x000f62000c101d00 */
[----:B------:R-:W-:Y:S01]  /*b190*/  IMAD.U32 R20, RZ, RZ, UR6 ;  /* 0x00000006ff147e24 */ /* 0x000fe2000f8e00ff */
[----:B------:R-:W-:Y:S01]  /*b1a0*/  ULDC.64 UR6, c[0x0][0xad8] ;  /* 0x0002b60000067ab9 */ /* 0x000fe20000000a00 */
[----:B------:R-:W-:Y:S01]  /*b1b0*/  IMAD.U32 R21, RZ, RZ, UR4 ;  /* 0x00000004ff157e24 */ /* 0x000fe2000f8e00ff */
[----:B------:R-:W5:Y:S01]  /*b1c0*/  LD.E.128 R32, desc[UR50][R32.64] ;  /* 0x0000003220207980 */ /* 0x000f62000c101d00 */
[----:B------:R-:W-:-:S03]  /*b1d0*/  IMAD R0, R0, UR6, RZ ;  /* 0x0000000600007c24 */ /* 0x000fc6000f8e02ff */
[----:B------:R-:W5:Y:S01]  /*b1e0*/  LD.E.128 R24, desc[UR50][R24.64] ;  /* 0x0000003218187980 */ /* 0x000f62000c101d00 */
[----:B------:R-:W-:Y:S01]  /*b1f0*/  IMAD.WIDE.U32 R20, R37, UR8, R20 ;  /* 0x0000000825147c25 */ /* 0x000fe2000f8e0014 */
[----:B------:R-:W-:Y:S01]  /*b200*/  BSSY B1, `(.L_x_1790) ;  /* 0x0000023000017945 */ /* 0x000fe20003800000 */
[----:B------:R-:W-:Y:S01]  /*b210*/  SHF.R.S32.HI R42, RZ, 0x1f, R19 ;  /* 0x0000001fff2a7819 */ /* 0x000fe20000011413 */
[----:B------:R-:W-:Y:S01]  /*b220*/  @!PT LDS RZ, [RZ] ;  /* 0x00000000fffff984 */ /* 0x000fe20000000800 */
[----:B------:R-:W-:Y:S01]  /*b230*/  @!PT LDS RZ, [RZ] ;  /* 0x00000000fffff984 */ /* 0x000fe20000000800 */
[----:B------:R-:W-:Y:S01]  /*b240*/  @!PT LDS RZ, [RZ] ;  /* 0x00000000fffff984 */ /* 0x000fe20000000800 */
[----:B------:R-:W-:Y:S01]  /*b250*/  @!PT LDS RZ, [RZ] ;  /* 0x00000000fffff984 */ /* 0x000fe20000000800 */
[----:B------:R0:W-:Y:S06]  /*b260*/  MEMBAR.ALL.CTA ;  /* 0x0000000000007992 */ /* 0x0001ec0000008000 */
[----:B0-----:R-:W0:Y:S01]  /*b270*/  FENCE.VIEW.ASYNC.S ;  /* 0x00000000000073c6 */ /* 0x001e220000000000 */
[----:B------:R-:W-:-:S02]  /*b280*/  IMAD.IADD R21, R21, 0x1, R41 ;  /* 0x0000000115157824 */ /* 0x000fc400078e0229 */
        /* <DEDUP_REMOVED lines=10> */
[----:B0-----:R0:W1:Y:S04]  /*b330*/  SHFL.IDX PT, R20, R40, RZ, 0x1c1f ;  /* 0x001c1fff28147589 */ /* 0x00106800000e0000 */
[----:B------:R0:W2:Y:S01]  /*b340*/  SHFL.IDX PT, R21, R41, RZ, 0x1c1f ;  /* 0x001c1fff29157589 */ /* 0x0000a200000e0000 */
[----:B------:R0:W-:Y:S01]  /*b350*/  SYNCS.ARRIVE.TRANS64.RED.A1T0 RZ, [R3+URZ], RZ ;  /* 0x000000ff03ff79a7 */ /* 0x0001e2000810043f */
[----:B------:R-:W-:Y:S05]  /*b360*/  @P0 BRA `(.L_x_1791) ;  /* 0x0000000000300947 */ /* 0x000fea0003800000 */
        /* <DEDUP_REMOVED lines=12> */
.L_x_1791:
[----:B------:R-:W-:Y:S05]  /*b430*/  BSYNC B1 ;  /* 0x0000000000017941 */ /* 0x000fea0003800000 */
.L_x_1790:
        /* <DEDUP_REMOVED lines=19> */
.L_x_1788:
        /* <DEDUP_REMOVED lines=35> */
.L_x_1793:
[----:B------:R-:W-:Y:S01]  /*b7a0*/  USEL UR39, UR39, URZ, !UP0 ;  /* 0x0000003f27277287 */ /* 0x000fe2000c000000 */
[----:B------:R-:W-:Y:S01]  /*b7b0*/  BSSY B1, `(.L_x_1794) ;  /* 0x000002c000017945 */ /* 0x000fe20003800000 */
[----:B------:R-:W-:-:S03]  /*b7c0*/  USEL UR41, UR41, URZ, !UP0 ;  /* 0x0000003f29297287 */ /* 0x000fc6000c000000 */
[----:B------:R-:W-:Y:S09]  /*b7d0*/  @P1 BRA `(.L_x_1795) ;  /* 0x0000000000a41947 */ /* 0x000ff20003800000 */
        /* <DEDUP_REMOVED lines=41> */
.L_x_1795:
[----:B------:R-:W-:Y:S05]  /*ba70*/  BSYNC B1 ;  /* 0x0000000000017941 */ /* 0x000fea0003800000 */
.L_x_1794:
        /* <DEDUP_REMOVED lines=61> */
.L_x_1797:
[----:B------:R-:W-:Y:S05]  /*be50*/  BSYNC B1 ;  /* 0x0000000000017941 */ /* 0x000fea0003800000 */
.L_x_1796:
        /* <DEDUP_REMOVED lines=17> */
.L_x_1792:
[----:B------:R-:W-:Y:S05]  /*bf70*/  BSYNC B0 ;  /* 0x0000000000007941 */ /* 0x000fea0003800000 */
.L_x_1787:
[----:B------:R-:W-:Y:S02]  /*bf80*/  ULDC UR4, c[0x0][0xc3c] ;  /* 0x00030f0000047ab9 */ /* 0x000fe40000000800 */
[----:B------:R-:W-:-:S13]  /*bf90*/  ISETP.GE.AND P0, PT, R43, UR4, PT ;  /* 0x000000042b007c0c */ /* 0x000fda000bf06270 */
[----:B------:R-:W-:Y:S05]  /*bfa0*/  @!P0 BRA `(.L_x_1798) ;  /* 0xffffff4c00808947 */ /* 0x000fea000383ffff */
[----:B------:R-:W-:Y:S05]  /*bfb0*/  EXIT ;  /* 0x000000000000794d */ /* 0x000fea0003800000 */
.L_x_1748:
[----:B------:R-:W-:-:S08]  /*bfc0*/  NOP ;  /* 0x0000000000007918 */ /* 0x000fd00000000000 */
[----:B------:R-:W0:-:S00]  /*bfd0*/  USETMAXREG.DEALLOC.CTAPOOL 0x20 ;  /* 0x00000020000079c8 */ /* 0x000e0000080e0500 */
[----:B0-----:R-:W-:Y:S01]  /*bfe0*/  LOP3.LUT R2, R0, 0x3, RZ, 0xc0, !PT ;  /* 0x0000000300027812 */ /* 0x001fe200078ec0ff */
[----:B------:R-:W-:-:S05]  /*bff0*/  IMAD.MOV.U32 R4, RZ, RZ, RZ ;  /* 0x000000ffff047224 */ /* 0x000fca00078e00ff */
[----:B------:R-:W0:Y:S02]  /*c000*/  SHFL.IDX PT, R2, R2, RZ, 0x1f ;  /* 0x00001fff02027589 */ /* 0x000e2400000e0000 */
[----:B0-----:R-:W-:-:S04]  /*c010*/  ISETP.NE.AND P0, PT, R2, RZ, PT ;  /* 0x000000ff0200720c */ /* 0x001fc80003f05270 */
[----:B------:R-:W-:-:S05]  /*c020*/  P2R R2, PR, RZ, 0x1 ;  /* 0x00000001ff027803 */ /* 0x000fca0000000000 */
[----:B------:R0:W-:Y:S04]  /*c030*/  STL [R1+0x10], R2 ;  /* 0x0000100201007387 */ /* 0x0001e80000100800 */
[----:B------:R-:W-:Y:S05]  /*c040*/  @!P0 BRA `(.L_x_1799) ;  /* 0x0000000000248947 */ /* 0x000fea0003800000 */
[----:B------:R-:W1:Y:S08]  /*c050*/  S2UR UR5, SR_CgaCtaId ;  /* 0x00000000000579c3 */ /* 0x000e700000008800 */
[----:B------:R-:W-:Y:S06]  /*c060*/  BAR.SYNC.DEFER_BLOCKING 0x5, 0x200 ;  /* 0x0148000000007b1d */ /* 0x000fec0000010000 */
[----:B------:R-:W-:-:S02]  /*c070*/  UMOV UR4, 0x400 ;  /* 0x0000040000047882 */ /* 0x000fc40000000000 */
[----:B-1----:R-:W-:-:S09]  /*c080*/  ULEA UR4, UR5, UR4, 0x18 ;  /* 0x0000000405047291 */ /* 0x002fd2000f8ec03f */
[----:B------:R-:W1:Y:S02]  /*c090*/  LDS.128 R24, [UR4+0x19cd0] ;  /* 0x019cd004ff187984 */ /* 0x000e640008000c00 */
[----:B-1----:R-:W-:Y:S02]  /*c0a0*/  R2UR UR43, R27 ;  /* 0x000000001b2b72ca */ /* 0x002fe400000e0000 */
[----:B------:R-:W-:Y:S01]  /*c0b0*/  R2UR UR36, R26 ;  /* 0x000000001a2472ca */ /* 0x000fe200000e0000 */
[----:B------:R-:W-:Y:S06]  /*c0c0*/  BAR.ARV 0x4, 0x200 ;  /* 0x0108000000007b1d */ /* 0x000fec0000002000 */
[----:B------:R-:W-:Y:S08]  /*c0d0*/  BRA `(.L_x_1800) ;  /* 0x0000000800b07947 */ /* 0x000ff00003800000 */
.L_x_1799:
[----:B0-----:R-:W0:Y:S01]  /*c0e0*/  S2R R2, SR_TID.X ;  /* 0x0000000000027919 */ /* 0x001e220000002100 */
        /* <DEDUP_REMOVED lines=40> */
.L_x_1805:
        /* <DEDUP_REMOVED lines=14> */
.L_x_1804:
[----:B------:R-:W-:Y:S05]  /*c450*/  BSYNC B0 ;  /* 0x0000000000007941 */ /* 0x000fea0003800000 */
.L_x_1803:
        /* <DEDUP_REMOVED lines=21> */
.L_x_1801:
        /* <DEDUP_REMOVED lines=25> */
.L_x_1806:
        /* <DEDUP_REMOVED lines=57> */
.L_x_1802:
[----:B------:R-:W-:Y:S01]  /*cad0*/  IMAD.MOV.U32 R24, RZ, RZ, R7 ;  /* 0x000000ffff187224 */ /* 0x000fe200078e0007 */
[----:B------:R-:W-:Y:S01]  /*cae0*/  UMOV UR36, URZ ;  /* 0x0000003f00247c82 */ /* 0x000fe20008000000 */
[----:B------:R-:W-:-:S07]  /*caf0*/  IMAD.MOV.U32 R25, RZ, RZ, RZ ;  /* 0x000000ffff197224 */ /* 0x000fce00078e00ff */
.L_x_1807:
        /* <DEDUP_REMOVED lines=10> */
.L_x_1800:
        /* <DEDUP_REMOVED lines=58> */
.L_x_1881:
[----:B------:R-:W-:Y:S01]  /*cf40*/  ULDC.64 UR4, c[0x0][0xc88] ;  /* 0x0003220000047ab9 */ /* 0x000fe20000000a00 */
[----:B------:R-:W-:Y:S01]  /*cf50*/  ULDC.64 UR6, c[0x0][0xa18] ;  /* 0x0002860000067ab9 */ /* 0x000fe20000000a00 */
[----:B------:R-:W-:-:S06]  /*cf60*/  UIMAD.WIDE UR4, UR43, 0x4, UR4 ;  /* 0x000000042b0478a5 */ /* 0x000fcc000f8e0204 */
[----:B0-----:R-:W-:Y:S02]  /*cf70*/  IMAD.U32 R2, RZ, RZ, UR4 ;  /* 0x00000004ff027e24 */ /* 0x001fe4000f8e00ff */
[----:B------:R-:W-:Y:S01]  /*cf80*/  IMAD.U32 R3, RZ, RZ, UR5 ;  /* 0x00000005ff037e24 */ /* 0x000fe2000f8e00ff */
[----:B------:R-:W-:Y:S01]  /*cf90*/  UISETP.NE.U32.AND UP0, UPT, UR6, URZ, UPT ;  /* 0x0000003f0600728c */ /* 0x000fe2000bf05070 */
[----:B------:R-:W-:Y:S01]  /*cfa0*/  ULDC UR8, c[0x0][0x288] ;  /* 0x0000a20000087ab9 */ /* 0x000fe20000000800 */
[----:B------:R-:W-:Y:S02]  /*cfb0*/  ULDC.64 UR4, c[0x0][0xa28] ;  /* 0x00028a0000047ab9 */ /* 0x000fe40000000a00 */
[----:B------:R-:W2:Y:S01]  /*cfc0*/  LDG.E R2, desc[UR50][R2.64] ;  /* 0x0000003202027981 */ /* 0x000ea2000c1e1900 */
[----:B------:R-:W-:Y:S01]  /*cfd0*/  UISETP.NE.AND.EX UP0, UPT, UR7, URZ, UPT, UP0 ;  /* 0x0000003f0700728c */ /* 0x000fe2000bf05300 */
[----:B------:R-:W-:Y:S01]  /*cfe0*/  IMAD.U32 R0, RZ, RZ, UR8 ;  /* 0x00000008ff007e24 */ /* 0x000fe2000f8e00ff */
[----:B------:R-:W-:-:S04]  /*cff0*/  UISETP.NE.U32.AND UP1, UPT, UR4, URZ, UPT ;  /* 0x0000003f0400728c */ /* 0x000fc8000bf25070 */
[----:B------:R-:W-:Y:S01]  /*d000*/  PLOP3.LUT P3, PT, PT, PT, UP0, 0x80, 0x0 ;  /* 0x000000000000781c */ /* 0x000fe20003f6f008 */
[----:B------:R-:W-:-:S06]  /*d010*/  UISETP.NE.AND.EX UP1, UPT, UR5, URZ, UPT, UP1 ;  /* 0x0000003f0500728c */ /* 0x000fcc000bf25310 */
        /* <DEDUP_REMOVED lines=8> */
[----:B------:R-:W-:Y:S01]  /*d0a0*/  IMAD.U32 R2, RZ, RZ, UR6 ;  /* 0x00000006ff027e24 */ /* 0x000fe2000f8e00ff */
[----:B------:R-:W-:-:S03]  /*d0b0*/  @UP1 ULEA.HI.X UR5, UR44, UR5, UR46, 0x2, UP2 ;  /* 0x000000052c051291 */ /* 0x000fc600090f142e */
[----:B------:R-:W-:Y:S01]  /*d0c0*/  IMAD.U32 R3, RZ, RZ, UR7 ;  /* 0x00000007ff037e24 */ /* 0x000fe2000f8e00ff */
[----:B------:R-:W-:-:S04]  /*d0d0*/  ULDC.64 UR6, c[0x0][0xa08] ;  /* 0x0002820000067ab9 */ /* 0x000fc80000000a00 */
[----:B------:R0:W2:Y:S01]  /*d0e0*/  @P3 LDG.E R0, desc[UR50][R2.64] ;  /* 0x0000003202003981 */ /* 0x0000a2000c1e1900 */
[----:B------:R-:W-:Y:S01]  /*d0f0*/  ISETP.NE.U32.AND P1, PT, RZ, UR6, PT ;  /* 0x00000006ff007c0c */ /* 0x000fe2000bf25070 */
[----:B------:R-:W-:Y:S01]  /*d100*/  UIADD3 UR6, UP1, UR45, UR6, URZ ;  /* 0x000000062d067290 */ /* 0x000fe2000ff3e03f */
[----:B0-----:R-:W-:Y:S02]  /*d110*/  IMAD.U32 R2, RZ, RZ, UR4 ;  /* 0x00000004ff027e24 */ /* 0x001fe4000f8e00ff */
[----:B------:R-:W-:Y:S01]  /*d120*/  IMAD.U32 R3, RZ, RZ, UR5 ;  /* 0x00000005ff037e24 */ /* 0x000fe2000f8e00ff */
[----:B------:R-:W-:Y:S02]  /*d130*/  ULDC.64 UR4, c[0x0][0xa00] ;  /* 0x0002800000047ab9 */ /* 0x000fe40000000a00 */
[----:B------:R-:W-:Y:S01]  /*d140*/  ISETP.NE.U32.AND P0, PT, RZ, UR4, PT ;  /* 0x00000004ff007c0c */ /* 0x000fe2000bf05070 */
[----:B------:R-:W-:Y:S01]  /*d150*/  UIADD3 UR4, UP0, UR45, UR4, URZ ;  /* 0x000000042d047290 */ /* 0x000fe2000ff1e03f */
[----:B------:R-:W-:-:S02]  /*d160*/  ISETP.NE.AND.EX P1, PT, RZ, UR7, PT, P1 ;  /* 0x00000007ff007c0c */ /* 0x000fc4000bf25310 */
[----:B------:R-:W-:Y:S01]  /*d170*/  ISETP.NE.AND.EX P0, PT, RZ, UR5, PT, P0 ;  /* 0x00000005ff007c0c */ /* 0x000fe2000bf05300 */
[----:B------:R-:W-:Y:S02]  /*d180*/  UIADD3.X UR5, UR47, UR5, URZ, UP0, !UPT ;  /* 0x000000052f057290 */ /* 0x000fe400087fe43f */
[----:B------:R-:W-:Y:S01]  /*d190*/  UIADD3.X UR7, UR47, UR7, URZ, UP1, !UPT ;  /* 0x000000072f077290 */ /* 0x000fe20008ffe43f */
[----:B-1----:R-:W-:-:S05]  /*d1a0*/  IMAD.U32 R4, RZ, RZ, UR6 ;  /* 0x00000006ff047e24 */ /* 0x002fca000f8e00ff */
[----:B------:R-:W-:-:S05]  /*d1b0*/  IMAD.U32 R5, RZ, RZ, UR7 ;  /* 0x00000007ff057e24 */ /* 0x000fca000f8e00ff */
[----:B------:R-:W5:Y:S04]  /*d1c0*/  @P1 LDG.E R6, desc[UR50][R4.64] ;  /* 0x0000003204061981 */ /* 0x000f68000c1e1900 */
[----:B--2---:R0:W-:Y:S01]  /*d1d0*/  STL [R1+0x8], R0 ;  /* 0x0000080001007387 */ /* 0x0041e20000100800 */
[----:B------:R-:W-:-:S03]  /*d1e0*/  IMAD.MOV.U32 R9, RZ, RZ, R0 ;  /* 0x000000ffff097224 */ /* 0x000fc600078e0000 */
[----:B0-----:R0:W2:Y:S02]  /*d1f0*/  @P2 LDG.E R0, desc[UR50][R2.64] ;  /* 0x0000003202002981 */ /* 0x0010a4000c1e1900 */
[----:B0-----:R-:W-:Y:S02]  /*d200*/  IMAD.U32 R2, RZ, RZ, UR4 ;  /* 0x00000004ff027e24 */ /* 0x001fe4000f8e00ff */
[----:B------:R-:W-:-:S05]  /*d210*/  IMAD.U32 R3, RZ, RZ, UR5 ;  /* 0x00000005ff037e24 */ /* 0x000fca000f8e00ff */
[----:B------:R0:W5:Y:S01]  /*d220*/  @P0 LDG.E R8, desc[UR50][R2.64] ;  /* 0x0000003202080981 */ /* 0x000162000c1e1900 */
[----:B------:R-:W-:Y:S01]  /*d230*/  UMOV UR4, URZ ;  /* 0x0000003f00047c82 */ /* 0x000fe20008000000 */
[----:B--2---:R-:W-:Y:S01]  /*d240*/  @P2 R2UR UR4, R0 ;  /* 0x00000000000422ca */ /* 0x004fe200000e0000 */
[----:B0-----:R-:W-:-:S14]  /*d250*/  @P3 BRA `(.L_x_1809) ;  /* 0x0000000000143947 */ /* 0x001fdc0003800000 */
[----:B------:R-:W-:Y:S05]  /*d260*/  @!P0 BRA `(.L_x_1809) ;  /* 0x0000000000108947 */ /* 0x000fea0003800000 */
[----:B------:R-:W2:Y:S04]  /*d270*/  LDG.E R7, desc[UR50][R2.64] ;  /* 0x0000003202077981 */ /* 0x000ea8000c1e1900 */
[----:B------:R-:W2:Y:S02]  /*d280*/  LDG.E R0, desc[UR50][R2.64+0x4] ;  /* 0x0000043202007981 */ /* 0x000ea4000c1e1900 */
[----:B--2---:R-:W-:-:S05]  /*d290*/  IMAD.IADD R9, R0, 0x1, -R7 ;  /* 0x0000000100097824 */ /* 0x004fca00078e0a07 */
[----:B------:R0:W-:Y:S02]  /*d2a0*/  STL [R1+0x8], R9 ;  /* 0x0000080901007387 */ /* 0x0001e40000100800 */
.L_x_1809:
[----:B------:R-:W-:Y:S01]  /*d2b0*/  ULDC.64 UR6, c[0x0][0x418] ;  /* 0x0001060000067ab9 */ /* 0x000fe20000000a00 */
[----:B------:R-:W-:Y:S01]  /*d2c0*/  UMOV UR52, URZ ;  /* 0x0000003f00347c82 */ /* 0x000fe20008000000 */
[----:B------:R-:W-:Y:S01]  /*d2d0*/  UISETP.NE.U32.AND UP0, UPT, UR6, URZ, UPT ;  /* 0x0000003f0600728c */ /* 0x000fe2000bf05070 */
[----:B-----5:R-:W-:Y:S01]  /*d2e0*/  @P0 R2UR UR52, R8 ;  /* 0x00000000083402ca */ /* 0x020fe200000e0000 */
[----:B------:R-:W-:Y:S01]  /*d2f0*/  ULDC.64 UR8, c[0x0][0xa20] ;  /* 0x0002880000087ab9 */ /* 0x000fe20000000a00 */
[----:B------:R-:W-:Y:S01]  /*d300*/  UMOV UR39, URZ ;  /* 0x0000003f00277c82 */ /* 0x000fe20008000000 */
[----:B------:R-:W-:Y:S01]  /*d310*/  ISETP.NE.U32.AND P0, PT, RZ, UR8, PT ;  /* 0x00000008ff007c0c */ /* 0x000fe2000bf05070 */
[----:B------:R-:W-:Y:S01]  /*d320*/  UISETP.NE.AND.EX UP0, UPT, UR7, URZ, UPT, UP0 ;  /* 0x0000003f0700728c */ /* 0x000fe2000bf05300 */
[----:B------:R-:W-:Y:S01]  /*d330*/  @P1 R2UR UR39, R6 ;  /* 0x00000000062712ca */ /* 0x000fe200000e0000 */
[----:B------:R-:W-:Y:S01]  /*d340*/  ULDC UR5, c[0x0][0x424] ;  /* 0x0001090000057ab9 */ /* 0x000fe20000000800 */
[----:B------:R-:W-:Y:S01]  /*d350*/  ISETP.NE.AND.EX P0, PT, RZ, UR9, PT, P0 ;  /* 0x00000009ff007c0c */ /* 0x000fe2000bf05300 */
[----:B------:R-:W-:Y:S01]  /*d360*/  USEL UR5, UR5, 0x1, UP0 ;  /* 0x0000000105057887 */ /* 0x000fe20008000000 */
[----:B------:R-:W-:Y:S01]  /*d370*/  IMAD.U32 R22, RZ, RZ, UR44 ;  /* 0x0000002cff167e24 */ /* 0x000fe2000f8e00ff */
[----:B------:R-:W-:-:S02]  /*d380*/  ULDC UR6, c[0x0][0x2f0] ;  /* 0x0000bc0000067ab9 */ /* 0x000fc40000000800 */
[----:B------:R-:W-:-:S06]  /*d390*/  UIMAD UR5, UR5, UR6, URZ ;  /* 0x00000006050572a4 */ /* 0x000fcc000f8e023f */
[----:B------:R-:W-:Y:S01]  /*d3a0*/  UIADD3 UR39, UR39, UR4, URZ ;  /* 0x0000000427277290 */ /* 0x000fe2000fffe03f */
[----:B------:R-:W-:Y:S01]  /*d3b0*/  IMAD.U32 R2, RZ, RZ, UR5 ;  /* 0x00000005ff027e24 */ /* 0x000fe2000f8e00ff */
[----:B------:R-:W-:Y:S10]  /*d3c0*/  @!P0 BRA `(.L_x_1810) ;  /* 0x0000000000188947 */ /* 0x000ff40003800000 */
[----:B------:R-:W-:-:S04]  /*d3d0*/  UIADD3 UR5, UP0, UR45, UR8, URZ ;  /* 0x000000082d057290 */ /* 0x000fc8000ff1e03f */
[----:B------:R-:W-:Y:S02]  /*d3e0*/  UIADD3.X UR6, UR47, UR9, URZ, UP0, !UPT ;  /* 0x000000092f067290 */ /* 0x000fe400087fe43f */
[----:B------:R-:W-:-:S04]  /*d3f0*/  IMAD.U32 R2, RZ, RZ, UR5 ;  /* 0x00000005ff027e24 */ /* 0x000fc8000f8e00ff */
[----:B------:R-:W-:-:S05]  /*d400*/  IMAD.U32 R3, RZ, RZ, UR6 ;  /* 0x00000006ff037e24 */ /* 0x000fca000f8e00ff */
[----:B------:R1:W5:Y:S01]  /*d410*/  LDG.E R2, desc[UR50][R2.64] ;  /* 0x0000003202027981 */ /* 0x000362000c1e1900 */
[----:B------:R-:W-:Y:S05]  /*d420*/  BRA `(.L_x_1811) ;  /* 0x0000000000107947 */ /* 0x000fea0003800000 */
.L_x_1810:
[----:B------:R-:W-:Y:S05]  /*d430*/  @!P1 BRA `(.L_x_1811) ;  /* 0x00000000000c9947 */ /* 0x000fea0003800000 */
[----:B------:R-:W2:Y:S04]  /*d440*/  LDG.E R3, desc[UR50][R4.64] ;  /* 0x0000003204037981 */ /* 0x000ea8000c1e1900 */
[----:B------:R-:W2:Y:S02]  /*d450*/  LDG.E R2, desc[UR50][R4.64+0x4] ;  /* 0x0000043204027981 */ /* 0x000ea4000c1e1900 */
[----:B--2---:R-:W-:-:S07]  /*d460*/  IMAD.IADD R2, R2, 0x1, -R3 ;  /* 0x0000000102027824 */ /* 0x004fce00078e0a03 */
.L_x_1811:
[----:B------:R-:W2:Y:S01]  /*d470*/  LDC R0, c[0x0][0x448] ;  /* 0x00011200ff007b82 */ /* 0x000ea20000000800 */
[----:B-----5:R-:W-:Y:S01]  /*d480*/  VIADD R2, R2, -UR4 ;  /* 0x8000000402027c36 */ /* 0x020fe20008000000 */
[----:B------:R-:W-:Y:S01]  /*d490*/  BSSY B7, `(.L_x_1812) ;  /* 0x000030d000077945 */ /* 0x000fe20003800000 */
[----:B--2---:R-:W-:Y:S01]  /*d4a0*/  ISETP.NE.AND P0, PT, R0, 0x1, PT ;  /* 0x000000010000780c */ /* 0x004fe20003f05270 */
[----:B------:R-:W-:-:S04]  /*d4b0*/  IMAD R0, R25, 0xc0, RZ ;  /* 0x000000c019007824 */ /* 0x000fc800078e02ff */
[----:B------:R-:W-:-:S08]  /*d4c0*/  VIADD R0, R0, 0xbf ;  /* 0x000000bf00007836 */ /* 0x000fd00000000000 */
[----:B-1----:R-:W1:Y:S08]  /*d4d0*/  @P0 LDC R3, c[0x0][0x44c] ;  /* 0x00011300ff030b82 */ /* 0x002e700000000800 */
[----:B------:R-:W2:Y:S01]  /*d4e0*/  @P0 LDC R4, c[0x0][0x450] ;  /* 0x00011400ff040b82 */ /* 0x000ea20000000800 */
[----:B-1----:R-:W-:-:S05]  /*d4f0*/  @P0 IMAD.HI.U32 R3, R0, R3, RZ ;  /* 0x0000000300030227 */ /* 0x002fca00078e00ff */
[----:B--2---:R-:W-:Y:S02]  /*d500*/  @P0 SHF.R.U32.HI R0, RZ, R4, R3 ;  /* 0x00000004ff000219 */ /* 0x004fe40000011603 */
[C---:B------:R-:W-:Y:S01]  /*d510*/  IADD3 R3, R2.reuse, 0x80, -R9 ;  /* 0x0000008002037810 */ /* 0x040fe20007ffe809 */
[----:B------:R-:W-:-:S04]  /*d520*/  VIADD R2, R2, 0x7f ;  /* 0x0000007f02027836 */ /* 0x000fc80000000000 */
[----:B------:R-:W-:Y:S01]  /*d530*/  IMAD.IADD R0, R3, 0x1, R0 ;  /* 0x0000000103007824 */ /* 0x000fe200078e0200 */
[----:B------:R-:W-:-:S04]  /*d540*/  SHF.R.S32.HI R3, RZ, 0x1f, R2 ;  /* 0x0000001fff037819 */ /* 0x000fc80000011402 */
[----:B------:R-:W-:Y:S02]  /*d550*/  SHF.R.S32.HI R5, RZ, 0x1f, R0 ;  /* 0x0000001fff057819 */ /* 0x000fe40000011400 */
[----:B------:R-:W-:Y:S02]  /*d560*/  LEA.HI R3, R3, R2, RZ, 0x7 ;  /* 0x0000000203037211 */ /* 0x000fe400078f38ff */
[----:B------:R-:W-:Y:S02]  /*d570*/  LEA.HI R5, R5, R0, RZ, 0x7 ;  /* 0x0000000005057211 */ /* 0x000fe400078f38ff */
[----:B------:R-:W-:Y:S02]  /*d580*/  SHF.R.S32.HI R3, RZ, 0x7, R3 ;  /* 0x00000007ff037819 */ /* 0x000fe40000011403 */
[----:B------:R-:W-:-:S04]  /*d590*/  SHF.R.S32.HI R0, RZ, 0x7, R5 ;  /* 0x00000007ff007819 */ /* 0x000fc80000011405 */
[----:B------:R-:W-:-:S04]  /*d5a0*/  VIMNMX R27, R3, R0, PT ;  /* 0x00000000031b7248 */ /* 0x000fc80003fe0100 */
[----:B------:R-:W-:-:S13]  /*d5b0*/  ISETP.GT.AND P0, PT, R27, RZ, PT ;  /* 0x000000ff1b00720c */ /* 0x000fda0003f04270 */
[----:B------:R-:W-:Y:S05]  /*d5c0*/  @P0 BRA `(.L_x_1813) ;  /* 0x0000000000440947 */ /* 0x000fea0003800000 */
[----:B------:R-:W1:Y:S02]  /*d5d0*/  S2R R6, SR_TID.X ;  /* 0x0000000000067919 */ /* 0x000e640000002100 */
[----:B-1----:R-:W-:-:S04]  /*d5e0*/  LOP3.LUT R6, R6, 0x7f, RZ, 0xc0, !PT ;  /* 0x0000007f06067812 */ /* 0x002fc800078ec0ff */
[----:B------:R-:W-:-:S13]  /*d5f0*/  ISETP.NE.AND P0, PT, R6, RZ, PT ;  /* 0x000000ff0600720c */ /* 0x000fda0003f05270 */
[----:B------:R-:W-:Y:S05]  /*d600*/  @P0 BRA `(.L_x_1814) ;  /* 0x0000002c00d40947 */ /* 0x000fea0003800000 */
[----:B------:R-:W1:Y:S01]  /*d610*/  S2R R5, SR_LANEID ;  /* 0x0000000000057919 */ /* 0x000e620000000000 */
        /* <DEDUP_REMOVED lines=12> */
.L_x_1813:
        /* <DEDUP_REMOVED lines=19> */
[----:B01----:R-:W-:Y:S05]  /*d810*/  CALL.ABS.NOINC R2 ;  /* 0x0000000002007343 */ /* 0x003fea0003c00000 */
.L_x_1816:
[----:B------:R-:W-:Y:S05]  /*d820*/  BSYNC B6 ;  /* 0x0000000000067941 */ /* 0x000fea0003800000 */
.L_x_1815:
[----:B------:R-:W-:Y:S01]  /*d830*/  VIADD R0, R17, 0x9000 ;  /* 0x0000900011007836 */ /* 0x000fe20000000000 */
[----:B------:R-:W-:Y:S04]  /*d840*/  BSSY B6, `(.L_x_1817) ;  /* 0x0000014000067945 */ /* 0x000fe80003800000 */
[----:B------:R-:W-:-:S04]  /*d850*/  LOP3.LUT P0, RZ, R0, 0x9f, RZ, 0xc0, !PT ;  /* 0x0000009f00ff7812 */ /* 0x000fc8000780c0ff */
[----:B------:R-:W-:-:S09]  /*d860*/  P2R R16, PR, RZ, 0x1 ;  /* 0x00000001ff107803 */ /* 0x000fd20000000000 */
        /* <DEDUP_REMOVED lines=17> */
.L_x_1818:
[----:B------:R-:W-:Y:S05]  /*d980*/  BSYNC B6 ;  /* 0x0000000000067941 */ /* 0x000fea0003800000 */
.L_x_1817:
        /* <DEDUP_REMOVED lines=20> */
.L_x_1820:
[----:B------:R-:W-:Y:S05]  /*dad0*/  BSYNC B6 ;  /* 0x0000000000067941 */ /* 0x000fea0003800000 */
.L_x_1819:
[----:B------:R-:W-:Y:S01]  /*dae0*/  ISETP.NE.AND P6, PT, R16, RZ, PT ;  /* 0x000000ff1000720c */ /* 0x000fe20003fc5270 */
[----:B------:R-:W-:-:S12]  /*daf0*/  BSSY B6, `(.L_x_1821) ;  /* 0x0000012000067945 */ /* 0x000fd80003800000 */
        /* <DEDUP_REMOVED lines=17> */
.L_x_1822:
[----:B------:R-:W-:Y:S05]  /*dc10*/  BSYNC B6 ;  /* 0x0000000000067941 */ /* 0x000fea0003800000 */
.L_x_1821:
        /* <DEDUP_REMOVED lines=8> */
[----:B------:R-:W1:Y:S01]  /*dca0*/  S2R R16, SR_TID.X ;  /* 0x0000000000107919 */ /* 0x000e620000002100 */
[----:B------:R-:W-:-:S03]  /*dcb0*/  ULDC.64 UR4, c[0x0][0xa08] ;  /* 0x0002820000047ab9 */ /* 0x000fc60000000a00 */
[----:B------:R2:W3:Y:S02]  /*dcc0*/  @P0 LDG.E R22, desc[UR50][R2.64] ;  /* 0x0000003202160981 */ /* 0x0004e4000c1e1900 */
[----:B--2---:R-:W2:Y:S01]  /*dcd0*/  LDC.64 R2, c[0x0][0x418] ;  /* 0x00010600ff027b82 */ /* 0x004ea20000000a00 */
[----:B-1----:R-:W-:-:S04]  /*dce0*/  SHF.R.U32.HI R20, RZ, 0x5, R16 ;  /* 0x00000005ff147819 */ /* 0x002fc80000011610 */
[----:B------:R-:W-:Y:S02]  /*dcf0*/  LOP3.LUT R20, R20, 0x3, RZ, 0xc0, !PT ;  /* 0x0000000314147812 */ /* 0x000fe400078ec0ff */
[----:B--2---:R-:W-:Y:S01]  /*dd00*/  LOP3.LUT P0, RZ, R2, UR4, RZ, 0xfc, !PT ;  /* 0x0000000402ff7c12 */ /* 0x004fe2000f80fcff */
[----:B------:R-:W-:-:S03]  /*dd10*/  UMOV UR4, 0xffffffff ;  /* 0xffffffff00047882 */ /* 0x000fc60000000000 */
[----:B------:R-:W-:Y:S02]  /*dd20*/  LOP3.LUT P0, RZ, R3, UR5, RZ, 0xfc, P0 ;  /* 0x0000000503ff7c12 */ /* 0x000fe4000800fcff */
[----:B---3--:R-:W-:Y:S02]  /*dd30*/  SHF.R.S32.HI R23, RZ, 0x1f, R22 ;  /* 0x0000001fff177819 */ /* 0x008fe40000011416 */
[----:B------:R-:W-:Y:S01]  /*dd40*/  SEL R16, R22, RZ, !P0 ;  /* 0x000000ff16107207 */ /* 0x000fe20004000000 */
[----:B------:R-:W-:Y:S08]  /*dd50*/  BRA.DIV UR4, `(.L_x_1823) ;  /* 0x0000003a04ac7947 */ /* 0x000ff0000b800000 */
[----:B------:R1:W2:Y:S02]  /*dd60*/  SHFL.IDX PT, R14, R20, RZ, 0x1f ;  /* 0x00001fff140e7589 */ /* 0x0002a400000e0000 */
.L_x_1900:
[----:B--2---:R-:W-:Y:S02]  /*dd70*/  ISETP.NE.AND P0, PT, R14, RZ, PT ;  /* 0x000000ff0e00720c */ /* 0x004fe40003f05270 */
[----:B------:R-:W-:-:S04]  /*dd80*/  PLOP3.LUT P1, PT, PT, PT, PT, 0x8, 0x0 ;  /* 0x000000000000781c */ /* 0x000fc80003f2e170 */
[----:B------:R-:W-:-:S07]  /*dd90*/  P2R R26, PR, RZ, 0x2 ;  /* 0x00000002ff1a7803 */ /* 0x000fce0000000000 */
[----:B------:R-:W-:Y:S05]  /*dda0*/  @P0 BRA `(.L_x_1824) ;  /* 0x0000000400b00947 */ /* 0x000fea0003800000 */
[----:B------:R-:W-:Y:S01]  /*ddb0*/  UMOV UR4, 0xffffffff ;  /* 0xffffffff00047882 */ /* 0x000fe20000000000 */
[----:B------:R-:W-:Y:S02]  /*ddc0*/  VIADD R0, R27, 0xffffffff ;  /* 0xffffffff1b007836 */ /* 0x000fe40000000000 */
[----:B------:R-:W-:Y:S05]  /*ddd0*/  BRA.DIV UR4, `(.L_x_1825) ;  /* 0x0000003a04ac7947 */ /* 0x000fea000b800000 */
[----:B------:R-:W-:-:S13]  /*dde0*/  ELECT P6, URZ, PT ;  /* 0x00000000003f782f */ /* 0x000fda00038c0000 */
.L_x_1903:
[----:B------:R-:W-:Y:S05]  /*ddf0*/  @!P6 BRA `(.L_x_1824) ;  /* 0x00000004009ce947 */ /* 0x000fea0003800000 */
[----:B------:R-:W-:-:S04]  /*de00*/  ISETP.NE.U32.AND P0, PT, R2, RZ, PT ;  /* 0x000000ff0200720c */ /* 0x000fc80003f05070 */
[----:B------:R-:W-:-:S13]  /*de10*/  ISETP.NE.AND.EX P0, PT, R3, RZ, PT, P0 ;  /* 0x000000ff0300720c */ /* 0x000fda0003f05300 */
[----:B------:R-:W-:Y:S05]  /*de20*/  @!P0 BRA `(.L_x_1826) ;  /* 0x0000000000448947 */ /* 0x000fea0003800000 */
[----:B------:R-:W2:Y:S01]  /*de30*/  LDC R6, c[0x0][0x43c] ;  /* 0x00010f00ff067b82 */ /* 0x000ea20000000800 */
[----:B------:R-:W-:Y:S01]  /*de40*/  ULDC.64 UR4, c[0x0][0x428] ;  /* 0x00010a0000047ab9 */ /* 0x000fe20000000a00 */
[----:B--2---:R-:W-:-:S13]  /*de50*/  ISETP.NE.AND P0, PT, R6, 0x1, PT ;  /* 0x000000010600780c */ /* 0x004fda0003f05270 */
[----:B------:R-:W2:Y:S02]  /*de60*/  @P0 LDC.64 R4, c[0x0][0x440] ;  /* 0x00011000ff040b82 */ /* 0x000ea40000000a00 */
[----:B--2---:R-:W-:-:S04]  /*de70*/  @P0 IMAD.HI.U32 R7, R0, R4, RZ ;  /* 0x0000000400070227 */ /* 0x004fc800078e00ff */
        /* <DEDUP_REMOVED lines=12> */
.L_x_1826:
[----:B--2---:R-:W2:Y:S01]  /*df40*/  S2R R2, SR_TID.X ;  /* 0x0000000000027919 */ /* 0x004ea20000002100 */
[----:B------:R-:W-:Y:S01]  /*df50*/  IMAD R3, R18, 0x8, R17 ;  /* 0x0000000812037824 */ /* 0x000fe200078e0211 */
[----:B--2---:R-:W-:Y:S02]  /*df60*/  LOP3.LUT R4, R2, 0x7f, RZ, 0xc0, !PT ;  /* 0x0000007f02047812 */ /* 0x004fe400078ec0ff */
[----:B------:R-:W-:Y:S02]  /*df70*/  SHF.L.U32 R2, R19, 0x1f, RZ ;  /* 0x0000001f13027819 */ /* 0x000fe400000006ff */
[----:B------:R-:W-:Y:S02]  /*df80*/  ISETP.NE.AND P1, PT, R4, RZ, PT ;  /* 0x000000ff0400720c */ /* 0x000fe40003f25270 */
[----:B------:R-:W2:Y:S02]  /*df90*/  SYNCS.PHASECHK.TRANS64.TRYWAIT P0, [R3+URZ+0x19c80], R2 ;  /* 0x019c8002030075a7 */ /* 0x000ea4000800017f */
[----:B--2---:R-:W-:Y:S09]  /*dfa0*/  @!P0 BRA `(.L_x_1827) ;  /* 0x0000003800588947 */ /* 0x004ff20003800000 */
.L_x_1904:
[----:B------:R-:W-:Y:S05]  /*dfb0*/  @P1 BRA `(.L_x_1828) ;  /* 0x00000000001c1947 */ /* 0x000fea0003800000 */
[----:B------:R-:W3:Y:S02]  /*dfc0*/  S2R R4, SR_TID.X ;  /* 0x0000000000047919 */ /* 0x000ee40000002100 */
[----:B---3--:R-:W-:Y:S01]  /*dfd0*/  LOP3.LUT R5, R4, 0x1f, RZ, 0xc0, !PT ;  /* 0x0000001f04057812 */ /* 0x008fe200078ec0ff */
[----:B------:R-:W-:-:S03]  /*dfe0*/  IMAD.MOV.U32 R4, RZ, RZ, 0x3000 ;  /* 0x00003000ff047424 */ /* 0x000fc600078e00ff */
[----:B------:R-:W-:Y:S01]  /*dff0*/  ISETP.NE.AND P0, PT, R5, RZ, PT ;  /* 0x000000ff0500720c */ /* 0x000fe20003f05270 */
[----:B------:R3:W-:-:S12]  /*e000*/  SYNCS.ARRIVE.TRANS64 RZ, [R3+URZ+0x19c70], R4 ;  /* 0x019c700403ff79a7 */ /* 0x0007d8000800003f */
[----:B---3--:R-:W-:Y:S05]  /*e010*/  @!P0 BRA `(.L_x_1828) ;  /* 0x0000000000048947 */ /* 0x008fea0003800000 */
[----:B------:R-:W-:Y:S01]  /*e020*/  BPT.TRAP 0x1 ;  /* 0x000000040000795c */ /* 0x000fe20000300000 */
.L_x_1828:
        /* <DEDUP_REMOVED lines=28> */
[----:B------:R-:W4:Y:S02]  /*e1f0*/  SYNCS.PHASECHK.TRANS64.TRYWAIT P0, [R3+URZ+0x19c40], R2 ;  /* 0x019c4002030075a7 */ /* 0x000f24000800017f */
[----:B---34-:R-:W-:Y:S05]  /*e200*/  @!P0 BRA `(.L_x_1829) ;  /* 0x0000003400d48947 */ /* 0x018fea0003800000 */
.L_x_1905:
[----:B------:R-:W-:Y:S05]  /*e210*/  @P1 BRA `(.L_x_1830) ;  /* 0x00000000001c1947 */ /* 0x000fea0003800000 */
[----:B------:R-:W4:Y:S01]  /*e220*/  S2R R5, SR_TID.X ;  /* 0x0000000000057919 */ /* 0x000f220000002100 */
[----:B--23--:R-:W-:-:S04]  /*e230*/  IMAD.MOV.U32 R2, RZ, RZ, 0x3000 ;  /* 0x00003000ff027424 */ /* 0x00cfc800078e00ff */
[----:B------:R2:W-:Y:S01]  /*e240*/  SYNCS.ARRIVE.TRANS64 RZ, [R3+URZ+0x19c30], R2 ;  /* 0x019c300203ff79a7 */ /* 0x0005e2000800003f */
[----:B----4-:R-:W-:-:S04]  /*e250*/  LOP3.LUT R5, R5, 0x1f, RZ, 0xc0, !PT ;  /* 0x0000001f05057812 */ /* 0x010fc800078ec0ff */
[----:B------:R-:W-:-:S13]  /*e260*/  ISETP.NE.AND P0, PT, R5, RZ, PT ;  /* 0x000000ff0500720c */ /* 0x000fda0003f05270 */
[----:B--2---:R-:W-:Y:S05]  /*e270*/  @!P0 BRA `(.L_x_1830) ;  /* 0x0000000000048947 */ /* 0x004fea0003800000 */
[----:B------:R-:W-:Y:S01]  /*e280*/  BPT.TRAP 0x1 ;  /* 0x000000040000795c */ /* 0x000fe20000300000 */
.L_x_1830:
        /* <DEDUP_REMOVED lines=15> */
[----:B------:R-:W-:-:S02]  /*e380*/  UIADD3 UR25, UR25, 0x19c30, URZ ;  /* 0x00019c3019197890 */ /* 0x000fc4000fffe03f */
[----:B------:R-:W-:Y:S01]  /*e390*/  UIADD3 UR16, UR8, 0x14800, URZ ;  /* 0x0001480008107890 */ /* 0x000fe2000fffe03f */
[----:B------:R-:W-:Y:S01]  /*e3a0*/  P2R R26, PR, RZ, 0x1 ;  /* 0x00000001ff1a7803 */ /* 0x000fe20000000000 */
        /* <DEDUP_REMOVED lines=9> */
[----:B------:R4:W-:Y:S01]  /*e440*/  UTMALDG.4D [UR16], [UR4], desc[UR6] ;  /* 0x00000610040075b4 */ /* 0x0009e20008019000 */
[----:B------:R4:W-:Y:S02]  /*e450*/  UTMALDG.4D [UR8], [UR4], desc[UR6] ;  /* 0x00000608040075b4 */ /* 0x0009e40008019000 */
[----:B----4-:R-:W-:Y:S01]  /*e460*/  NOP ;  /* 0x0000000000007918 */ /* 0x010fe20000000000 */
.L_x_1824:
        /* <DEDUP_REMOVED lines=18> */
[----:B--23--:R-:W-:Y:S01]  /*e590*/  MOV R2, 0x0 ;  /* 0x0000000000027802 */ /* 0x00cfe20000000f00 */
[----:B------:R-:W-:Y:S01]  /*e5a0*/  ULDC.64 UR6, c[0x4][0x98] ;  /* 0x0100260000067ab9 */ /* 0x000fe20000000a00 */
[----:B------:R-:W-:Y:S01]  /*e5b0*/  ULDC.64 UR8, c[0x4][0xa0] ;  /* 0x0100280000087ab9 */ /* 0x000fe20000000a00 */
[----:B------:R-:W-:Y:S01]  /*e5c0*/  ULDC.64 UR4, c[0x4][0x28] ;  /* 0x01000a0000047ab9 */ /* 0x000fe20000000a00 */
[----:B------:R-:W-:Y:S02]  /*e5d0*/  IMAD.U32 R4, RZ, RZ, UR6 ;  /* 0x00000006ff047e24 */ /* 0x000fe4000f8e00ff */
[----:B------:R-:W2:Y:S01]  /*e5e0*/  LDC.64 R2, c[0x4][R2] ;  /* 0x0100000002027b82 */ /* 0x000ea20000000a00 */
        /* <DEDUP_REMOVED lines=8> */
[----:B-1----:R-:W-:-:S07]  /*e670*/  LEPC R20, `(.L_x_1832) ;  /* 0x000000001014794e */ /* 0x002fce0000000000 */
[----:B0-2---:R-:W-:Y:S05]  /*e680*/  CALL.ABS.NOINC R2 ;  /* 0x0000000002007343 */ /* 0x005fea0003c00000 */
.L_x_1832:
[----:B------:R-:W-:Y:S05]  /*e690*/  BSYNC B6 ;  /* 0x0000000000067941 */ /* 0x000fea0003800000 */
.L_x_1831:
[----:B------:R-:W4:Y:S01]  /*e6a0*/  LDC R8, c[0x0][0x448] ;  /* 0x00011200ff087b82 */ /* 0x000f220000000800 */
[----:B--23--:R-:W1:Y:S01]  /*e6b0*/  S2R R2, SR_TID.X ;  /* 0x0000000000027919 */ /* 0x00ce620000002100 */
[----:B------:R-:W-:Y:S01]  /*e6c0*/  ULDC.64 UR8, c[0x0][0x2d8] ;  /* 0x0000b60000087ab9 */ /* 0x000fe20000000a00 */
[----:B------:R-:W-:Y:S01]  /*e6d0*/  UMOV UR46, UR54 ;  /* 0x00000036002e7c82 */ /* 0x000fe20008000000 */
[----:B------:R-:W-:Y:S01]  /*e6e0*/  UIMAD UR6, UR45, UR8, URZ ;  /* 0x000000082d0672a4 */ /* 0x000fe2000f8e023f */
[----:B0-----:R-:W0:Y:S01]  /*e6f0*/  S2R R9, SR_TID.X ;  /* 0x0000000000097919 */ /* 0x001e220000002100 */
[----:B------:R-:W-:Y:S02]  /*e700*/  UIMAD.WIDE.U32 UR4, UR36, UR8, UR46 ;  /* 0x00000008240472a5 */ /* 0x000fe4000f8e002e */
[----:B------:R-:W-:Y:S01]  /*e710*/  UIMAD UR6, UR36, UR9, UR6 ;  /* 0x00000009240672a4 */ /* 0x000fe2000f8e0206 */
[----:B------:R-:W2:Y:S01]  /*e720*/  S2R R21, SR_TID.X ;  /* 0x0000000000157919 */ /* 0x000ea20000002100 */
[----:B------:R-:W-:Y:S01]  /*e730*/  ULDC.64 UR10, c[0x0][0x280] ;  /* 0x0000a000000a7ab9 */ /* 0x000fe20000000a00 */
[----:B------:R-:W-:Y:S01]  /*e740*/  ULDC.64 UR8, c[0x0][0x2e0] ;  /* 0x0000b80000087ab9 */ /* 0x000fe20000000a00 */
[----:B------:R-:W-:-:S02]  /*e750*/  UIADD3 UR5, UR5, UR6, URZ ;  /* 0x0000000605057290 */ /* 0x000fc4000fffe03f */
[----:B------:R-:W-:Y:S02]  /*e760*/  UIMAD UR6, UR37, UR8, URZ ;  /* 0x00000008250672a4 */ /* 0x000fe4000f8e023f */
[----:B------:R-:W-:Y:S02]  /*e770*/  UIMAD.WIDE.U32 UR4, UR44, UR8, UR4 ;  /* 0x000000082c0472a5 */ /* 0x000fe4000f8e0004 */
[----:B------:R-:W-:-:S03]  /*e780*/  UIMAD UR6, UR44, UR9, UR6 ;  /* 0x000000092c0672a4 */ /* 0x000fc6000f8e0206 */
[----:B------:R-:W-:Y:S01]  /*e790*/  ULDC.64 UR8, c[0x0][0x2c8] ;  /* 0x0000b20000087ab9 */ /* 0x000fe20000000a00 */
[----:B------:R-:W-:Y:S01]  /*e7a0*/  UIADD3 UR5, UR5, UR6, URZ ;  /* 0x0000000605057290 */ /* 0x000fe2000fffe03f */
[----:B----4-:R-:W-:Y:S02]  /*e7b0*/  ISETP.NE.AND P1, PT, R8, 0x1, PT ;  /* 0x000000010800780c */ /* 0x010fe40003f25270 */
[----:B------:R-:W-:Y:S02]  /*e7c0*/  ULDC.64 UR6, c[0x0][0x2d0] ;  /* 0x0000b40000067ab9 */ /* 0x000fe40000000a00 */
[----:B------:R-:W-:Y:S01]  /*e7d0*/  IMAD.U32 R5, RZ, RZ, UR6 ;  /* 0x00000006ff057e24 */ /* 0x000fe2000f8e00ff */
[C---:B-1----:R-:W-:Y:S01]  /*e7e0*/  LOP3.LUT R20, R2.reuse, 0x7f, RZ, 0xc0, !PT ;  /* 0x0000007f02147812 */ /* 0x042fe200078ec0ff */
[----:B------:R-:W-:-:S07]  /*e7f0*/  IMAD.SHL.U32 R2, R2, 0x40, RZ ;  /* 0x0000004002027824 */ /* 0x000fce00078e00ff */
[----:B------:R-:W1:Y:S01]  /*e800*/  @P1 LDC R3, c[0x0][0x44c] ;  /* 0x00011300ff031b82 */ /* 0x000e620000000800 */
[----:B------:R-:W-:Y:S01]  /*e810*/  SHF.R.U32.HI R20, RZ, 0x1, R20 ;  /* 0x00000001ff147819 */ /* 0x000fe20000011614 */
[----:B0-----:R-:W-:-:S03]  /*e820*/  IMAD.SHL.U32 R9, R9, 0x10, RZ ;  /* 0x0000001009097824 */ /* 0x001fc600078e00ff */
[----:B------:R-:W-:Y:S01]  /*e830*/  LOP3.LUT R2, R20, 0x40, R2, 0xf8, !PT ;  /* 0x0000004014027812 */ /* 0x000fe200078ef802 */
[----:B--2---:R-:W-:Y:S01]  /*e840*/  IMAD.SHL.U32 R20, R21, 0x10, RZ ;  /* 0x0000001015147824 */ /* 0x004fe200078e00ff */
[----:B------:R-:W-:Y:S01]  /*e850*/  LOP3.LUT R9, R9, 0x10, RZ, 0xc0, !PT ;  /* 0x0000001009097812 */ /* 0x000fe200078ec0ff */
[----:B------:R-:W0:Y:S02]  /*e860*/  @P1 LDC R0, c[0x0][0x450] ;  /* 0x00011400ff001b82 */ /* 0x000e240000000800 */
[----:B------:R-:W-:Y:S01]  /*e870*/  IMAD R6, R25, 0xc0, R2 ;  /* 0x000000c019067824 */ /* 0x000fe200078e0202 */
[C---:B------:R-:W-:Y:S02]  /*e880*/  LOP3.LUT R10, R9.reuse, 0x20, RZ, 0xfc, !PT ;  /* 0x00000020090a7812 */ /* 0x040fe400078efcff */
[----:B------:R-:W-:Y:S01]  /*e890*/  LOP3.LUT R20, R20, 0x10, RZ, 0xc0, !PT ;  /* 0x0000001014147812 */ /* 0x000fe200078ec0ff */
[----:B------:R-:W-:Y:S01]  /*e8a0*/  IMAD.MOV.U32 R2, RZ, RZ, R6 ;  /* 0x000000ffff027224 */ /* 0x000fe200078e0006 */
[----:B------:R-:W-:Y:S01]  /*e8b0*/  LOP3.LUT R9, R9, 0x40, RZ, 0xfc, !PT ;  /* 0x0000004009097812 */ /* 0x000fe200078efcff */
[----:B-1----:R-:W-:-:S05]  /*e8c0*/  @P1 IMAD.HI.U32 R3, R6, R3, RZ ;  /* 0x0000000306031227 */ /* 0x002fca00078e00ff */
[----:B0-----:R-:W-:-:S04]  /*e8d0*/  @P1 SHF.R.U32.HI R2, RZ, R0, R3 ;  /* 0x00000000ff021219 */ /* 0x001fc80000011603 */
[--C-:B------:R-:W-:Y:S01]  /*e8e0*/  SHF.R.S32.HI R4, RZ, 0x1f, R2.reuse ;  /* 0x0000001fff047819 */ /* 0x100fe20000011402 */
[----:B------:R-:W-:-:S04]  /*e8f0*/  IMAD.MOV R0, RZ, RZ, -R2 ;  /* 0x000000ffff007224 */ /* 0x000fc800078e0a02 */
[----:B------:R-:W-:Y:S02]  /*e900*/  IMAD R4, R4, UR6, RZ ;  /* 0x0000000604047c24 */ /* 0x000fe4000f8e02ff */
[----:B------:R-:W-:Y:S02]  /*e910*/  IMAD R0, R8, R0, R6 ;  /* 0x0000000008007224 */ /* 0x000fe400078e0206 */
[C---:B------:R-:W-:Y:S02]  /*e920*/  IMAD R4, R2.reuse, UR7, R4 ;  /* 0x0000000702047c24 */ /* 0x040fe4000f8e0204 */
[----:B------:R-:W-:-:S04]  /*e930*/  IMAD.WIDE.U32 R2, R2, R5, UR4 ;  /* 0x0000000402027e25 */ /* 0x000fc8000f8e0005 */
[----:B------:R-:W-:Y:S01]  /*e940*/  IMAD.IADD R3, R3, 0x1, R4 ;  /* 0x0000000103037824 */ /* 0x000fe200078e0204 */
[----:B------:R-:W-:Y:S01]  /*e950*/  SHF.R.S32.HI R4, RZ, 0x1f, R0 ;  /* 0x0000001fff047819 */ /* 0x000fe20000011400 */
[----:B------:R-:W-:Y:S02]  /*e960*/  VIADD R6, R6, 0x80 ;  /* 0x0000008006067836 */ /* 0x000fe40000000000 */
[----:B------:R-:W-:-:S04]  /*e970*/  IMAD.WIDE.U32 R2, R0, UR8, R2 ;  /* 0x0000000800027c25 */ /* 0x000fc8000f8e0002 */
[----:B------:R-:W-:-:S04]  /*e980*/  IMAD R4, R4, UR8, RZ ;  /* 0x0000000804047c24 */ /* 0x000fc8000f8e02ff */
[----:B------:R-:W-:Y:S01]  /*e990*/  IMAD R0, R0, UR9, R4 ;  /* 0x0000000900007c24 */ /* 0x000fe2000f8e0204 */
[----:B------:R-:W-:Y:S02]  /*e9a0*/  IADD3 R4, P0, R2, UR10, RZ ;  /* 0x0000000a02047c10 */ /* 0x000fe4000ff1e0ff */
[----:B------:R-:W0:Y:S02]  /*e9b0*/  @P1 LDC R2, c[0x0][0x44c] ;  /* 0x00011300ff021b82 */ /* 0x000e240000000800 */
[----:B------:R-:W-:-:S06]  /*e9c0*/  IADD3.X R0, R3, UR11, R0, P0, !PT ;  /* 0x0000000b03007c10 */ /* 0x000fcc00087fe400 */
        /* <DEDUP_REMOVED lines=26> */
[----:B------:R-:W2:Y:S01]  /*eb70*/  LDL.LU R2, [R1+0x8] ;  /* 0x0000080001027983 */ /* 0x000ea20000300800 */
[----:B------:R-:W-:-:S03]  /*eb80*/  IMAD R25, R25, 0xc0, R21 ;  /* 0x000000c019197824 */ /* 0x000fc600078e0215 */
[----:B------:R-:W0:Y:S04]  /*eb90*/  SHFL.IDX PT, R3, R4, RZ, 0x1e1f ;  /* 0x001e1fff04037589 */ /* 0x000e2800000e0000 */
[----:B------:R-:W-:Y:S04]  /*eba0*/  SHFL.IDX PT, R4, R4, 0x1, 0x1e1f ;  /* 0x003e1f0004047f89 */ /* 0x000fe800000e0000 */
[----:B------:R-:W-:Y:S04]  /*ebb0*/  SHFL.IDX PT, R6, R6, RZ, 0x1e1f ;  /* 0x001e1fff06067589 */ /* 0x000fe800000e0000 */
[----:B------:R-:W-:Y:S01]  /*ebc0*/  SHFL.IDX PT, R14, R5, RZ, 0x1e1f ;  /* 0x001e1fff050e7589 */ /* 0x000fe200000e0000 */
[----:B--2---:R-:W-:-:S03]  /*ebd0*/  IMAD R7, R2, R8, RZ ;  /* 0x0000000802077224 */ /* 0x004fc600078e02ff */
[----:B------:R-:W1:Y:S02]  /*ebe0*/  SHFL.IDX PT, R2, R0, RZ, 0x1e1f ;  /* 0x001e1fff00027589 */ /* 0x000e6400000e0000 */
[----:B------:R-:W-:Y:S02]  /*ebf0*/  ISETP.GE.AND P4, PT, R25, R7, PT ;  /* 0x000000071900720c */ /* 0x000fe40003f86270 */
[----:B------:R-:W2:Y:S11]  /*ec00*/  SHFL.IDX PT, R0, R0, 0x1, 0x1e1f ;  /* 0x003e1f0000007f89 */ /* 0x000eb600000e0000 */
        /* <DEDUP_REMOVED lines=10> */
[----:B------:R-:W-:-:S05]  /*ecb0*/  @!P4 IADD3 R8, P3, R20, R4, RZ ;  /* 0x000000041408c210 */ /* 0x000fca0007f7e0ff */
[----:B--2---:R-:W-:Y:S02]  /*ecc0*/  @!P4 IMAD.X R9, RZ, RZ, R0, P3 ;  /* 0x000000ffff09c224 */ /* 0x004fe400018e0600 */
[----:B------:R-:W-:Y:S02]  /*ecd0*/  @!P4 IMAD.MOV.U32 R2, RZ, RZ, R8 ;  /* 0x000000ffff02c224 */ /* 0x000fe400078e0008 */
[----:B------:R-:W-:-:S05]  /*ece0*/  @!P4 IMAD.MOV.U32 R3, RZ, RZ, R9 ;  /* 0x000000ffff03c224 */ /* 0x000fca00078e0009 */
[----:B------:R1:W-:Y:S04]  /*ecf0*/  @!P4 LDGSTS.E.BYPASS.LTC128B.128 [R10+0xf800], desc[UR50][R2.64], !P2 ;  /* 0x0f800000020acfae */ /* 0x0003e8000d101d72 */
[----:B------:R1:W-:Y:S04]  /*ed00*/  @!P4 LDGSTS.E.BYPASS.LTC128B.128 [R10+0x11000], desc[UR50][R2.64+0x20], !P1 ;  /* 0x11000020020acfae */ /* 0x0003e8000c901d72 */
[----:B------:R1:W-:Y:S02]  /*ed10*/  @!P4 LDGSTS.E.BYPASS.LTC128B.128 [R10+0x12800], desc[UR50][R2.64+0x40], !P0 ;  /* 0x12800040020acfae */ /* 0x0003e4000c101d72 */
.L_x_1912:
        /* <DEDUP_REMOVED lines=12> */
.L_x_1835:
[----:B------:R-:W-:Y:S05]  /*ede0*/  BSYNC B0 ;  /* 0x0000000000007941 */ /* 0x000fea0003800000 */
.L_x_1834:
[----:B------:R-:W-:Y:S01]  /*edf0*/  NOP ;  /* 0x0000000000007918 */ /* 0x000fe20000000000 */
[----:B------:R-:W-:-:S13]  /*ee00*/  PLOP3.LUT P0, PT, PT, PT, PT, 0x80, 0x0 ;  /* 0x000000000000781c */ /* 0x000fda0003f0f070 */
.L_x_1836:
        /* <DEDUP_REMOVED lines=16> */
[----:B------:R-:W-:Y:S01]  /*ef10*/  ISETP.GE.AND P1, PT, R27, 0x2, PT ;  /* 0x000000021b00780c */ /* 0x000fe20003f26270 */
[----:B------:R-:W1:Y:S02]  /*ef20*/  SYNCS.PHASECHK.TRANS64.TRYWAIT P0, [R17+URZ+0x19c20], R0 ;  /* 0x019c2000110075a7 */ /* 0x000e64000800017f */
[----:B01----:R-:W-:Y:S10]  /*ef30*/  @!P0 BRA `(.L_x_1838) ;  /* 0x0000002c00888947 */ /* 0x003ff40003800000 */
.L_x_1913:
[----:B------:R-:W-:Y:S05]  /*ef40*/  BSYNC B0 ;  /* 0x0000000000007941 */ /* 0x000fea0003800000 */
.L_x_1837:
[----:B------:R-:W-:Y:S05]  /*ef50*/  @!P1 BRA `(.L_x_1839) ;  /* 0x0000000c00f89947 */ /* 0x000fea0003800000 */
[----:B0-----:R-:W-:Y:S02]  /*ef60*/  VIADD R0, R27, 0xfffffffe ;  /* 0xfffffffe1b007836 */ /* 0x001fe40000000000 */
[----:B------:R-:W-:Y:S02]  /*ef70*/  IMAD.MOV.U32 R6, RZ, RZ, R19 ;  /* 0x000000ffff067224 */ /* 0x000fe400078e0013 */
[----:B------:R-:W-:-:S07]  /*ef80*/  IMAD.MOV.U32 R7, RZ, RZ, R18 ;  /* 0x000000ffff077224 */ /* 0x000fce00078e0012 */
.L_x_1863:
[----:B------:R-:W-:Y:S01]  /*ef90*/  ISETP.NE.AND P1, PT, R26, RZ, PT ;  /* 0x000000ff1a00720c */ /* 0x000fe20003f25270 */
        /* <DEDUP_REMOVED lines=19> */
[----:B------:R-:W-:-:S04]  /*f0d0*/  @P0 SHF.R.U32.HI R2, RZ, R3, R4 ;  /* 0x00000003ff020219 */ /* 0x000fc80000011604 */
[--C-:B------:R-:W-:Y:S01]  /*f0e0*/  SHF.R.S32.HI R3, RZ, 0x1f, R2.reuse ;  /* 0x0000001fff037819 */ /* 0x100fe20000011402 */
[----:B------:R-:W-:-:S04]  /*f0f0*/  IMAD.MOV R8, RZ, RZ, -R2 ;  /* 0x000000ffff087224 */ /* 0x000fc800078e0a02 */
[----:B------:R-:W-:Y:S02]  /*f100*/  IMAD R8, R5, R8, R0 ;  /* 0x0000000805087224 */ /* 0x000fe400078e0200 */
[----:B------:R-:W-:Y:S02]  /*f110*/  IMAD R5, R23, UR6, RZ ;  /* 0x0000000617057c24 */ /* 0x000fe4000f8e02ff */
[----:B------:R-:W-:-:S04]  /*f120*/  IMAD.WIDE.U32 R2, R22, UR6, R2 ;  /* 0x0000000616027c25 */ /* 0x000fc8000f8e0002 */
[----:B------:R-:W-:-:S04]  /*f130*/  IMAD R4, R22, UR7, R5 ;  /* 0x0000000716047c24 */ /* 0x000fc8000f8e0205 */
[----:B------:R-:W-:Y:S01]  /*f140*/  IMAD.IADD R3, R4, 0x1, R3 ;  /* 0x0000000104037824 */ /* 0x000fe200078e0203 */
[----:B------:R-:W-:-:S04]  /*f150*/  LEA R4, P0, R2, UR4, 0x2 ;  /* 0x0000000402047c11 */ /* 0x000fc8000f8010ff */
[----:B------:R-:W-:-:S05]  /*f160*/  LEA.HI.X R5, R2, UR5, R3, 0x2, P0 ;  /* 0x0000000502057c11 */ /* 0x000fca00080f1403 */
[----:B------:R0:W5:Y:S04]  /*f170*/  LDG.E R16, desc[UR50][R4.64] ;  /* 0x0000003204107981 */ /* 0x000168000c1e1900 */
.L_x_1842:
        /* <DEDUP_REMOVED lines=8> */
.L_x_1914:
[----:B------:R-:W-:Y:S05]  /*f200*/  BSYNC B1 ;  /* 0x0000000000017941 */ /* 0x000fea0003800000 */
.L_x_1843:
        /* <DEDUP_REMOVED lines=9> */
.L_x_1846:
[----:B------:R-:W-:Y:S05]  /*f2a0*/  BSYNC B1 ;  /* 0x0000000000017941 */ /* 0x000fea0003800000 */
.L_x_1845:
        /* <DEDUP_REMOVED lines=11> */
.L_x_1847:
        /* <DEDUP_REMOVED lines=16> */
.L_x_1848:
        /* <DEDUP_REMOVED lines=16> */
.L_x_1849:
        /* <DEDUP_REMOVED lines=13> */
.L_x_1915:
[----:B------:R-:W-:Y:S05]  /*f630*/  BSYNC B1 ;  /* 0x0000000000017941 */ /* 0x000fea0003800000 */
.L_x_1850:
        /* <DEDUP_REMOVED lines=11> */
.L_x_1853:
[----:B------:R-:W-:Y:S05]  /*f6f0*/  BSYNC B1 ;  /* 0x0000000000017941 */ /* 0x000fea0003800000 */
.L_x_1852:
        /* <DEDUP_REMOVED lines=8> */
.L_x_1854:
        /* <DEDUP_REMOVED lines=15> */
.L_x_1855:
        /* <DEDUP_REMOVED lines=15> */
.L_x_1856:
        /* <DEDUP_REMOVED lines=10> */
.L_x_1841:
[----:B------:R-:W-:Y:S05]  /*fa00*/  BSYNC B0 ;  /* 0x0000000000007941 */ /* 0x000fea0003800000 */
.L_x_1840:
[----:B------:R-:W-:-:S06]  /*fa10*/  UISETP.NE.AND UP0, UPT, UR38, 0x3, UPT ;  /* 0x000000032600788c */ /* 0x000fcc000bf05270 */
[----:B------:R-:W-:-:S13]  /*fa20*/  PLOP3.LUT P0, PT, PT, PT, UP0, 0x80, 0x0 ;  /* 0x000000000000781c */ /* 0x000fda0003f0f008 */
[----:B------:R-:W-:Y:S05]  /*fa30*/  @!P0 BRA `(.L_x_1857) ;  /* 0x0000000000048947 */ /* 0x000fea0003800000 */
[----:B------:R-:W-:Y:S01]  /*fa40*/  BPT.TRAP 0x1 ;  /* 0x000000040000795c */ /* 0x000fe20000300000 */
.L_x_1857:
        /* <DEDUP_REMOVED lines=8> */
.L_x_1916:
[----:B------:R-:W-:Y:S05]  /*fad0*/  BSYNC B0 ;  /* 0x0000000000007941 */ /* 0x000fea0003800000 */
.L_x_1858:
[----:B------:R-:W-:Y:S05]  /*fae0*/  @!P1 BRA `(.L_x_1860) ;  /* 0x0000000000049947 */ /* 0x000fea0003800000 */
[----:B------:R-:W-:Y:S01]  /*faf0*/  BPT.TRAP 0x1 ;  /* 0x000000040000795c */ /* 0x000fe20000300000 */
.L_x_1860:
[----:B0-----:R-:W-:Y:S01]  /*fb00*/  SHF.L.U32 R2, R6, 0x1f, RZ ;  /* 0x0000001f06027819 */ /* 0x001fe200000006ff */
[----:B------:R-:W-:-:S03]  /*fb10*/  IMAD R10, R7, 0x3000, RZ ;  /* 0x00003000070a7824 */ /* 0x000fc600078e02ff */
[----:B------:R-:W0:Y:S02]  /*fb20*/  SYNCS.PHASECHK.TRANS64.TRYWAIT P0, [R3+URZ+0x19c60], R2 ;  /* 0x019c6002030075a7 */ /* 0x000e24000800017f */
[----:B0-----:R-:W-:Y:S05]  /*fb30*/  @!P0 BRA `(.L_x_1861) ;  /* 0x0000002000d88947 */ /* 0x001fea0003800000 */
.L_x_1917:
        /* <DEDUP_REMOVED lines=51> */
.L_x_1862:
        /* <DEDUP_REMOVED lines=10> */
[C---:B------:R-:W-:Y:S01]  /*ff10*/  ISETP.GT.AND P0, PT, R0.reuse, RZ, PT ;  /* 0x000000ff0000720c */ /* 0x040fe20003f04270 */
[----:B------:R-:W-:-:S12]  /*ff20*/  VIADD R0, R0, 0xffffffff ;  /* 0xffffffff00007836 */ /* 0x000fd80000000000 */
[----:B-1----:R-:W-:Y:S05]  /*ff30*/  @P0 BRA `(.L_x_1863) ;  /* 0xfffffff000140947 */ /* 0x002fea000383ffff */
.L_x_1839:
        /* <DEDUP_REMOVED lines=17> */
.L_x_1865:
[----:B------:R-:W-:Y:S05]  /*10050*/  BSYNC B0 ;  /* 0x0000000000007941 */ /* 0x000fea0003800000 */
.L_x_1864:
[----:B------:R-:W-:-:S06]  /*10060*/  UISETP.NE.AND UP0, UPT, UR38, 0x3, UPT ;  /* 0x000000032600788c */ /* 0x000fcc000bf05270 */
[----:B------:R-:W-:-:S13]  /*10070*/  PLOP3.LUT P1, PT, PT, PT, UP0, 0x80, 0x0 ;  /* 0x000000000000781c */ /* 0x000fda0003f2f008 */
[----:B------:R-:W-:Y:S05]  /*10080*/  @!P1 BRA `(.L_x_1866) ;  /* 0x0000000000049947 */ /* 0x000fea0003800000 */
[----:B------:R-:W-:Y:S01]  /*10090*/  BPT.TRAP 0x1 ;  /* 0x000000040000795c */ /* 0x000fe20000300000 */
.L_x_1866:
        /* <DEDUP_REMOVED lines=8> */
.L_x_1918:
[----:B------:R-:W-:Y:S05]  /*10120*/  BSYNC B0 ;  /* 0x0000000000007941 */ /* 0x000fea0003800000 */
.L_x_1867:
[----:B------:R-:W-:Y:S05]  /*10130*/  @!P2 BRA `(.L_x_1869) ;  /* 0x000000000004a947 */ /* 0x000fea0003800000 */
[----:B------:R-:W-:Y:S01]  /*10140*/  BPT.TRAP 0x1 ;  /* 0x000000040000795c */ /* 0x000fe20000300000 */
.L_x_1869:
[----:B0-----:R-:W-:-:S04]  /*10150*/  SHF.L.U32 R0, R19, 0x1f, RZ ;  /* 0x0000001f13007819 */ /* 0x001fc800000006ff */
[----:B------:R-:W0:Y:S02]  /*10160*/  SYNCS.PHASECHK.TRANS64.TRYWAIT P1, [R3+URZ+0x19c60], R0 ;  /* 0x019c6000030075a7 */ /* 0x000e24000802017f */
[----:B0-----:R-:W-:Y:S05]  /*10170*/  @!P1 BRA `(.L_x_1870) ;  /* 0x0000001c00709947 */ /* 0x001fea0003800000 */
.L_x_1919:
        /* <DEDUP_REMOVED lines=52> */
.L_x_1871:
[----:B-1----:R-:W-:Y:S01]  /*104c0*/  SYNCS.ARRIVE.TRANS64.A1T0 RZ, [R3+URZ+0x19c50], RZ ;  /* 0x019c50ff03ff79a7 */ /* 0x002fe2000810003f */
[----:B------:R-:W-:Y:S02]  /*104d0*/  @!P0 VIADD R0, R3, 0x19c80 ;  /* 0x00019c8003008836 */ /* 0x000fe40000000000 */
[----:B------:R-:W-:-:S03]  /*104e0*/  VIADD R18, R18, 0x1 ;  /* 0x0000000112127836 */ /* 0x000fc60000000000 */
[----:B------:R-:W-:Y:S01]  /*104f0*/  @!P0 PRMT R0, RZ, 0x654, R0 ;  /* 0x00000654ff008816 */ /* 0x000fe20000000000 */
[----:B------:R-:W-:Y:S06]  /*10500*/  BAR.SYNC.DEFER_BLOCKING 0x2, 0x80 ;  /* 0x0082000000007b1d */ /* 0x000fec0000010000 */
[----:B------:R1:W-:Y:S01]  /*10510*/  @!P0 SYNCS.ARRIVE.TRANS64.RED.A1T0 RZ, [R0+URZ], RZ ;  /* 0x000000ff00ff89a7 */ /* 0x0003e2000810043f */
[----:B------:R-:W-:-:S04]  /*10520*/  ISETP.NE.AND P0, PT, R18, 0x2, PT ;  /* 0x000000021200780c */ /* 0x000fc80003f05270 */
[----:B------:R-:W-:Y:S02]  /*10530*/  SEL R18, R18, RZ, P0 ;  /* 0x000000ff12127207 */ /* 0x000fe40000000000 */
[----:B-1----:R-:W-:-:S04]  /*10540*/  SEL R0, RZ, 0x1, P0 ;  /* 0x00000001ff007807 */ /* 0x002fc80000000000 */
[----:B------:R-:W-:-:S07]  /*10550*/  LOP3.LUT R19, R19, R0, RZ, 0x3c, !PT ;  /* 0x0000000013137212 */ /* 0x000fce00078e3cff */
.L_x_1814:
[----:B------:R-:W-:Y:S05]  /*10560*/  BSYNC B7 ;  /* 0x0000000000077941 */ /* 0x000fea0003800000 */
.L_x_1812:
[----:B------:R-:W2:Y:S02]  /*10570*/  LDL R0, [R1+0x10] ;  /* 0x0000100001007983 */ /* 0x000ea40000100800 */
[----:B--2---:R-:W-:-:S13]  /*10580*/  ISETP.NE.AND P0, PT, R0, RZ, PT ;  /* 0x000000ff0000720c */ /* 0x004fda0003f05270 */
        /* <DEDUP_REMOVED lines=11> */
.L_x_1872:
        /* <DEDUP_REMOVED lines=39> */
.L_x_1878:
        /* <DEDUP_REMOVED lines=14> */
.L_x_1877:
[----:B------:R-:W-:Y:S05]  /*10990*/  BSYNC B0 ;  /* 0x0000000000007941 */ /* 0x000fea0003800000 */
.L_x_1876:
        /* <DEDUP_REMOVED lines=22> */
.L_x_1874:
        /* <DEDUP_REMOVED lines=25> */
.L_x_1879:
        /* <DEDUP_REMOVED lines=57> */
.L_x_1875:
[----:B------:R-:W-:Y:S01]  /*11020*/  IMAD.MOV.U32 R24, RZ, RZ, R5 ;  /* 0x000000ffff187224 */ /* 0x000fe200078e0005 */
[----:B------:R-:W-:Y:S01]  /*11030*/  ULDC UR43, c[0x0][0xc3c] ;  /* 0x00030f00002b7ab9 */ /* 0x000fe20000000800 */
[----:B------:R-:W-:Y:S01]  /*11040*/  IMAD.MOV.U32 R25, RZ, RZ, RZ ;  /* 0x000000ffff197224 */ /* 0x000fe200078e00ff */
[----:B------:R-:W-:-:S06]  /*11050*/  UMOV UR36, URZ ;  /* 0x0000003f00247c82 */ /* 0x000fcc0008000000 */
.L_x_1880:
        /* <DEDUP_REMOVED lines=13> */
.L_x_1873:
[----:B------:R-:W-:Y:S02]  /*11130*/  ULDC UR4, c[0x0][0xc3c] ;  /* 0x00030f0000047ab9 */ /* 0x000fe40000000800 */
[----:B------:R-:W-:-:S06]  /*11140*/  UISETP.GE.AND UP0, UPT, UR43, UR4, UPT ;  /* 0x000000042b00728c */ /* 0x000fcc000bf06270 */
[----:B------:R-:W-:-:S13]  /*11150*/  PLOP3.LUT P0, PT, PT, PT, UP0, 0x80, 0x0 ;  /* 0x000000000000781c */ /* 0x000fda0003f0f008 */
[----:B------:R-:W-:Y:S05]  /*11160*/  @!P0 BRA `(.L_x_1881) ;  /* 0xffffffbc00748947 */ /* 0x000fea000383ffff */
.L_x_1808:
        /* <DEDUP_REMOVED lines=12> */
.L_x_1920:
[----:B------:R-:W-:Y:S05]  /*11230*/  BSYNC B0 ;  /* 0x0000000000007941 */ /* 0x000fea0003800000 */
.L_x_1882:
[----:B------:R-:W-:-:S03]  /*11240*/  UMOV UR4, 0xffffffff ;  /* 0xffffffff00047882 */ /* 0x000fc60000000000 */
[----:B------:R-:W-:Y:S05]  /*11250*/  BRA.DIV UR4, `(.L_x_1884) ;  /* 0x0000000e04607947 */ /* 0x000fea000b800000 */
[----:B0-----:R-:W0:Y:S02]  /*11260*/  S2R R0, SR_TID.X ;  /* 0x0000000000007919 */ /* 0x001e240000002100 */
[----:B0-----:R-:W-:-:S04]  /*11270*/  SHF.R.U32.HI R0, RZ, 0x5, R0 ;  /* 0x00000005ff007819 */ /* 0x001fc80000011600 */
[----:B------:R-:W-:-:S05]  /*11280*/  LOP3.LUT R0, R0, 0x3, RZ, 0xc0, !PT ;  /* 0x0000000300007812 */ /* 0x000fca00078ec0ff */
[----:B------:R0:W1:Y:S02]  /*11290*/  SHFL.IDX PT, R14, R0, RZ, 0x1f ;  /* 0x00001fff000e7589 */ /* 0x00006400000e0000 */
.L_x_1923:
[----:B-1----:R-:W-:Y:S01]  /*112a0*/  ISETP.NE.AND P0, PT, R14, RZ, PT ;  /* 0x000000ff0e00720c */ /* 0x002fe20003f05270 */
[----:B------:R-:W-:-:S12]  /*112b0*/  BSSY B0, `(.L_x_1885) ;  /* 0x000002b000007945 */ /* 0x000fd80003800000 */
[----:B------:R-:W-:Y:S05]  /*112c0*/  @P0 BRA `(.L_x_1886) ;  /* 0x0000000000a40947 */ /* 0x000fea0003800000 */
[----:B------:R-:W-:-:S03]  /*112d0*/  UMOV UR4, 0xffffffff ;  /* 0xffffffff00047882 */ /* 0x000fc60000000000 */
[----:B------:R-:W-:Y:S05]  /*112e0*/  BRA.DIV UR4, `(.L_x_1887) ;  /* 0x0000000e04707947 */ /* 0x000fea000b800000 */
[----:B------:R-:W-:-:S13]  /*112f0*/  ELECT P6, URZ, PT ;  /* 0x00000000003f782f */ /* 0x000fda00038c0000 */
.L_x_1926:
[----:B------:R-:W-:Y:S05]  /*11300*/  @!P6 BRA `(.L_x_1886) ;  /* 0x000000000094e947 */ /* 0x000fea0003800000 */
[----:B------:R-:W-:-:S06]  /*11310*/  ULOP3.LUT UR4, UR40, 0x2, URZ, 0xfc, !UPT ;  /* 0x0000000228047892 */ /* 0x000fcc000f8efc3f */
[----:B0-----:R-:W-:-:S05]  /*11320*/  IMAD.U32 R0, RZ, RZ, UR4 ;  /* 0x00000004ff007e24 */ /* 0x001fca000f8e00ff */
[----:B------:R-:W-:-:S13]  /*11330*/  ISETP.NE.AND P0, PT, R0, 0x3, PT ;  /* 0x000000030000780c */ /* 0x000fda0003f05270 */
[----:B------:R-:W-:Y:S05]  /*11340*/  @!P0 BRA `(.L_x_1888) ;  /* 0x0000000000048947 */ /* 0x000fea0003800000 */
[----:B------:R-:W-:Y:S01]  /*11350*/  BPT.TRAP 0x1 ;  /* 0x000000040000795c */ /* 0x000fe20000300000 */
.L_x_1888:
        /* <DEDUP_REMOVED lines=12> */
.L_x_1927:
[----:B------:R-:W1:Y:S02]  /*11420*/  SYNCS.PHASECHK.TRANS64.TRYWAIT P1, [R3+URZ], R0 ;  /* 0x00000000030075a7 */ /* 0x000e64000802017f */
[----:B-1----:R-:W-:Y:S05]  /*11430*/  @!P1 BRA `(.L_x_1890) ;  /* 0x0000000c00509947 */ /* 0x002fea0003800000 */
.L_x_1928:
[----:B------:R-:W-:Y:S05]  /*11440*/  @!P0 BRA `(.L_x_1891) ;  /* 0x0000000000048947 */ /* 0x000fea0003800000 */
[----:B------:R-:W-:Y:S01]  /*11450*/  BPT.TRAP 0x1 ;  /* 0x000000040000795c */ /* 0x000fe20000300000 */
.L_x_1891:
[----:B-1----:R-:W-:-:S04]  /*11460*/  IMAD R3, R18, 0x8, R7 ;  /* 0x0000000812037824 */ /* 0x002fc800078e0207 */
[----:B------:R-:W1:Y:S02]  /*11470*/  SYNCS.PHASECHK.TRANS64.TRYWAIT P1, [R3+URZ+0x19c60], R4 ;  /* 0x019c6004030075a7 */ /* 0x000e64000802017f */
[----:B-1----:R-:W-:Y:S05]  /*11480*/  @!P1 BRA `(.L_x_1892) ;  /* 0x0000000c00509947 */ /* 0x002fea0003800000 */
.L_x_1929:
[----:B------:R-:W-:Y:S05]  /*11490*/  @!P0 BRA `(.L_x_1893) ;  /* 0x0000000000048947 */ /* 0x000fea0003800000 */
[----:B------:R-:W-:Y:S01]  /*114a0*/  BPT.TRAP 0x1 ;  /* 0x000000040000795c */ /* 0x000fe20000300000 */
.L_x_1893:
[----:B0-----:R-:W-:-:S04]  /*114b0*/  IMAD R5, R6, 0x8, R7 ;  /* 0x0000000806057824 */ /* 0x001fc800078e0207 */
[----:B------:R-:W0:Y:S02]  /*114c0*/  SYNCS.PHASECHK.TRANS64.TRYWAIT P1, [R5+URZ+0x19c60], R0 ;  /* 0x019c6000050075a7 */ /* 0x000e24000802017f */
[----:B0-----:R-:W-:Y:S05]  /*114d0*/  @!P1 BRA `(.L_x_1894) ;  /* 0x0000000c00509947 */ /* 0x001fea0003800000 */
.L_x_1930:
[----:B------:R-:W-:Y:S05]  /*114e0*/  @!P0 BRA `(.L_x_1895) ;  /* 0x0000000000048947 */ /* 0x000fea0003800000 */
[----:B------:R-:W-:Y:S01]  /*114f0*/  BPT.TRAP 0x1 ;  /* 0x000000040000795c */ /* 0x000fe20000300000 */
.L_x_1895:
[----:B------:R-:W2:Y:S02]  /*11500*/  SYNCS.PHASECHK.TRANS64.TRYWAIT P0, [R3+URZ+0x19c80], R4 ;  /* 0x019c8004030075a7 */ /* 0x000ea4000800017f */
[----:B--2---:R-:W-:Y:S05]  /*11510*/  @!P0 BRA `(.L_x_1896) ;  /* 0x0000000c00548947 */ /* 0x004fea0003800000 */
.L_x_1897:
[----:B---3--:R3:W4:Y:S02]  /*11520*/  SYNCS.PHASECHK.TRANS64.TRYWAIT P0, [R5+URZ+0x19c80], R0 ;  /* 0x019c8000050075a7 */ /* 0x008724000800017f */
[----:B----4-:R-:W-:Y:S05]  /*11530*/  @!P0 NANOSLEEP.SYNCS 0x989680 ;  /* 0x009896800000895d */ /* 0x010fea0003900000 */
[----:B------:R-:W4:Y:S02]  /*11540*/  @!P0 SYNCS.PHASECHK.TRANS64 P0, [R5+URZ+0x19c80], R0 ;  /* 0x019c8000050085a7 */ /* 0x000f24000800007f */
[----:B----4-:R-:W-:Y:S05]  /*11550*/  @!P0 BRA `(.L_x_1897) ;  /* 0xfffffffc00f08947 */ /* 0x010fea000383ffff */
.L_x_1886:
[----:B------:R-:W-:Y:S05]  /*11560*/  BSYNC B0 ;  /* 0x0000000000007941 */ /* 0x000fea0003800000 */
.L_x_1885:
[----:B------:R-:W-:Y:S05]  /*11570*/  EXIT ;  /* 0x000000000000794d */ /* 0x000fea0003800000 */
.L_x_1755:
[----:B0-----:R-:W-:-:S04]  /*11580*/  IMAD.U32 R3, RZ, RZ, UR45 ;  /* 0x0000002dff037e24 */ /* 0x001fc8000f8e00ff */
[----:B------:R0:W1:Y:S03]  /*11590*/  SYNCS.PHASECHK.TRANS64.TRYWAIT P1, [R3+URZ+0x19c00], R6 ;  /* 0x019c0006030075a7 */ /* 0x000066000802017f */
[----:B-1----:R-:W-:Y:S05]  /*115a0*/  @!P1 NANOSLEEP.SYNCS 0x989680 ;  /* 0x009896800000995d */ /* 0x002fea0003900000 */
[----:B------:R-:W1:Y:S02]  /*115b0*/  @!P1 SYNCS.PHASECHK.TRANS64 P1, [R3+URZ+0x19c00], R6 ;  /* 0x019c0006030095a7 */ /* 0x000e64000802007f */
[----:B-1----:R-:W-:Y:S05]  /*115c0*/  @!P1 BRA `(.L_x_1755) ;  /* 0xfffffffc00ec9947 */ /* 0x002fea000383ffff */
[----:B------:R-:W-:Y:S05]  /*115d0*/  BRA `(.L_x_1898) ;  /* 0xffffff0400387947 */ /* 0x000fea000383ffff */
.L_x_1759:
[----:B-1----:R1:W2:Y:S02]  /*115e0*/  SYNCS.PHASECHK.TRANS64.TRYWAIT P2, [R2+URZ+0x19c30], R3 ;  /* 0x019c3003020075a7 */ /* 0x0022a4000804017f */
[----:B--2---:R-:W-:Y:S05]  /*115f0*/  @!P2 NANOSLEEP.SYNCS 0x989680 ;  /* 0x009896800000a95d */ /* 0x004fea0003900000 */
[----:B------:R-:W2:Y:S02]  /*11600*/  @!P2 SYNCS.PHASECHK.TRANS64 P2, [R2+URZ+0x19c30], R3 ;  /* 0x019c30030200a5a7 */ /* 0x000ea4000804007f */
[----:B--2---:R-:W-:Y:S05]  /*11610*/  @!P2 BRA `(.L_x_1759) ;  /* 0xfffffffc00f0a947 */ /* 0x004fea000383ffff */
[----:B------:R-:W-:Y:S05]  /*11620*/  BRA `(.L_x_1758) ;  /* 0xffffff04005c7947 */ /* 0x000fea000383ffff */
.L_x_1764:
[----:B-1----:R-:W-:-:S04]  /*11630*/  IMAD.U32 R7, RZ, RZ, UR22 ;  /* 0x00000016ff077e24 */ /* 0x002fc8000f8e00ff */
[----:B------:R1:W2:Y:S03]  /*11640*/  SYNCS.PHASECHK.TRANS64.TRYWAIT P3, [R7+URZ+0x19c30], R6 ;  /* 0x019c3006070075a7 */ /* 0x0002a6000806017f */
[----:B--2---:R-:W-:Y:S05]  /*11650*/  @!P3 NANOSLEEP.SYNCS 0x989680 ;  /* 0x009896800000b95d */ /* 0x004fea0003900000 */
[----:B------:R-:W2:Y:S02]  /*11660*/  @!P3 SYNCS.PHASECHK.TRANS64 P3, [R7+URZ+0x19c30], R6 ;  /* 0x019c30060700b5a7 */ /* 0x000ea4000806007f */
[----:B--2---:R-:W-:Y:S05]  /*11670*/  @!P3 BRA `(.L_x_1764) ;  /* 0xfffffffc00ecb947 */ /* 0x004fea000383ffff */
[----:B------:R-:W-:Y:S05]  /*11680*/  BRA `(.L_x_1763) ;  /* 0xffffff2c00bc7947 */ /* 0x000fea000383ffff */
.L_x_1768:
[----:B-1----:R-:W-:-:S04]  /*11690*/  IMAD.U32 R7, RZ, RZ, UR14 ;  /* 0x0000000eff077e24 */ /* 0x002fc8000f8e00ff */
[----:B------:R1:W2:Y:S03]  /*116a0*/  SYNCS.PHASECHK.TRANS64.TRYWAIT P3, [R7+URZ+0x19c50], R6 ;  /* 0x019c5006070075a7 */ /* 0x0002a6000806017f */
[----:B--2---:R-:W-:Y:S05]  /*116b0*/  @!P3 NANOSLEEP.SYNCS 0x989680 ;  /* 0x009896800000b95d */ /* 0x004fea0003900000 */
[----:B------:R-:W2:Y:S02]  /*116c0*/  @!P3 SYNCS.PHASECHK.TRANS64 P3, [R7+URZ+0x19c50], R6 ;  /* 0x019c50060700b5a7 */ /* 0x000ea4000806007f */
[----:B--2---:R-:W-:Y:S05]  /*116d0*/  @!P3 BRA `(.L_x_1768) ;  /* 0xfffffffc00ecb947 */ /* 0x004fea000383ffff */
[----:B------:R-:W-:Y:S05]  /*116e0*/  BRA `(.L_x_1767) ;  /* 0xffffff30000c7947 */ /* 0x000fea000383ffff */
.L_x_1775:
[----:B-1----:R-:W-:-:S04]  /*116f0*/  IMAD.U32 R7, RZ, RZ, UR6 ;  /* 0x00000006ff077e24 */ /* 0x002fc8000f8e00ff */
[----:B------:R1:W2:Y:S03]  /*11700*/  SYNCS.PHASECHK.TRANS64.TRYWAIT P2, [R7+URZ+0x19c30], R6 ;  /* 0x019c3006070075a7 */ /* 0x0002a6000804017f */
[----:B--2---:R-:W-:Y:S05]  /*11710*/  @!P2 NANOSLEEP.SYNCS 0x989680 ;  /* 0x009896800000a95d */ /* 0x004fea0003900000 */
[----:B------:R-:W2:Y:S02]  /*11720*/  @!P2 SYNCS.PHASECHK.TRANS64 P2, [R7+URZ+0x19c30], R6 ;  /* 0x019c30060700a5a7 */ /* 0x000ea4000804007f */
[----:B--2---:R-:W-:Y:S05]  /*11730*/  @!P2 BRA `(.L_x_1775) ;  /* 0xfffffffc00eca947 */ /* 0x004fea000383ffff */
[----:B------:R-:W-:Y:S05]  /*11740*/  BRA `(.L_x_1774) ;  /* 0xffffff5800d87947 */ /* 0x000fea000383ffff */
.L_x_1779:
[----:B-1----:R-:W-:-:S04]  /*11750*/  IMAD.U32 R7, RZ, RZ, UR14 ;  /* 0x0000000eff077e24 */ /* 0x002fc8000f8e00ff */
[----:B------:R1:W2:Y:S03]  /*11760*/  SYNCS.PHASECHK.TRANS64.TRYWAIT P2, [R7+URZ+0x19c50], R6 ;  /* 0x019c5006070075a7 */ /* 0x0002a6000804017f */
[----:B--2---:R-:W-:Y:S05]  /*11770*/  @!P2 NANOSLEEP.SYNCS 0x989680 ;  /* 0x009896800000a95d */ /* 0x004fea0003900000 */
[----:B------:R-:W2:Y:S02]  /*11780*/  @!P2 SYNCS.PHASECHK.TRANS64 P2, [R7+URZ+0x19c50], R6 ;  /* 0x019c50060700a5a7 */ /* 0x000ea4000804007f */
[----:B--2---:R-:W-:Y:S05]  /*11790*/  @!P2 BRA `(.L_x_1779) ;  /* 0xfffffffc00eca947 */ /* 0x004fea000383ffff */
[----:B------:R-:W-:Y:S05]  /*117a0*/  BRA `(.L_x_1778) ;  /* 0xffffff5c00287947 */ /* 0x000fea000383ffff */
.L_x_1785:
[----:B-1----:R-:W-:-:S04]  /*117b0*/  IMAD.U32 R5, RZ, RZ, UR16 ;  /* 0x00000010ff057e24 */ /* 0x002fc8000f8e00ff */
[----:B------:R1:W2:Y:S03]  /*117c0*/  SYNCS.PHASECHK.TRANS64.TRYWAIT P1, [R5+URZ+0x19c50], R0 ;  /* 0x019c5000050075a7 */ /* 0x0002a6000802017f */
[----:B--2---:R-:W-:Y:S05]  /*117d0*/  @!P1 NANOSLEEP.SYNCS 0x989680 ;  /* 0x009896800000995d */ /* 0x004fea0003900000 */
[----:B------:R-:W2:Y:S02]  /*117e0*/  @!P1 SYNCS.PHASECHK.TRANS64 P1, [R5+URZ+0x19c50], R0 ;  /* 0x019c5000050095a7 */ /* 0x000ea4000802007f */
[----:B--2---:R-:W-:Y:S05]  /*117f0*/  @!P1 BRA `(.L_x_1785) ;  /* 0xfffffffc00ec9947 */ /* 0x004fea000383ffff */
[----:B------:R-:W-:Y:S05]  /*11800*/  BRA `(.L_x_1784) ;  /* 0xffffff7c00787947 */ /* 0x000fea000383ffff */
.L_x_1823:
[----:B------:R-:W-:Y:S02]  /*11810*/  IMAD.MOV.U32 R13, RZ, RZ, R20 ;  /* 0x000000ffff0d7224 */ /* 0x000fe400078e0014 */
[----:B------:R-:W-:Y:S02]  /*11820*/  IMAD.MOV.U32 R12, RZ, RZ, RZ ;  /* 0x000000ffff0c7224 */ /* 0x000fe400078e00ff */
[----:B------:R-:W-:Y:S02]  /*11830*/  IMAD.MOV.U32 R11, RZ, RZ, 0x1f ;  /* 0x0000001fff0b7424 */ /* 0x000fe400078e00ff */
[----:B------:R-:W-:-:S07]  /*11840*/  IMAD.MOV.U32 R15, RZ, RZ, -0x1 ;  /* 0xffffffffff0f7424 */ /* 0x000fce00078e00ff */
[----:B0-----:R-:W-:Y:S05]  /*11850*/  WARPSYNC.COLLECTIVE R15, `(.L_x_1899) ;  /* 0x000000000f087348 */ /* 0x001fea0003c00000 */
[----:B------:R1:W2:Y:S02]  /*11860*/  SHFL.IDX P6, R14, R13, R12, R11 ;  /* 0x0000000c0d0e7389 */ /* 0x0002a400000c000b */
[----:B012---:R-:W-:Y:S01]  /*11870*/  ENDCOLLECTIVE ;  /* 0x000000000000791b */ /* 0x007fe20003800000 */
.L_x_1899:
[----:B------:R-:W-:Y:S05]  /*11880*/  BRA `(.L_x_1900) ;  /* 0xffffffc400387947 */ /* 0x000fea000383ffff */
.L_x_1825:
[----:B------:R-:W-:Y:S01]  /*11890*/  BSSY B0, `(.L_x_1901) ;  /* 0x0000006000007945 */ /* 0x000fe20003800000 */
[----:B------:R-:W-:-:S07]  /*118a0*/  IMAD.MOV.U32 R15, RZ, RZ, -0x1 ;  /* 0xffffffffff0f7424 */ /* 0x000fce00078e00ff */
[----:B01----:R-:W-:Y:S05]  /*118b0*/  WARPSYNC.COLLECTIVE R15, `(.L_x_1902) ;  /* 0x000000000f0c7348 */ /* 0x003fea0003c00000 */
[----:B------:R-:W-:Y:S02]  /*118c0*/  ELECT P6, UR62, PT ;  /* 0x00000000003e782f */ /* 0x000fe400038c0000 */
[----:B------:R-:W-:Y:S01]  /*118d0*/  MOV R14, UR62 ;  /* 0x0000003e000e7c02 */ /* 0x000fe20008000f00 */
[----:B01----:R-:W-:Y:S10]  /*118e0*/  ENDCOLLECTIVE ;  /* 0x000000000000791b */ /* 0x003ff40003800000 */
.L_x_1902:
[----:B------:R-:W-:Y:S05]  /*118f0*/  BSYNC B0 ;  /* 0x0000000000007941 */ /* 0x000fea0003800000 */
.L_x_1901:
[----:B------:R-:W-:Y:S05]  /*11900*/  BRA `(.L_x_1903) ;  /* 0xffffffc400387947 */ /* 0x000fea000383ffff */
.L_x_1827:
[----:B--2---:R2:W3:Y:S02]  /*11910*/  SYNCS.PHASECHK.TRANS64.TRYWAIT P0, [R3+URZ+0x19c80], R2 ;  /* 0x019c8002030075a7 */ /* 0x0044e4000800017f */
[----:B---3--:R-:W-:Y:S05]  /*11920*/  @!P0 NANOSLEEP.SYNCS 0x989680 ;  /* 0x009896800000895d */ /* 0x008fea0003900000 */
[----:B------:R-:W3:Y:S02]  /*11930*/  @!P0 SYNCS.PHASECHK.TRANS64 P0, [R3+URZ+0x19c80], R2 ;  /* 0x019c8002030085a7 */ /* 0x000ee4000800007f */
[----:B---3--:R-:W-:Y:S05]  /*11940*/  @!P0 BRA `(.L_x_1827) ;  /* 0xfffffffc00f08947 */ /* 0x008fea000383ffff */
[----:B------:R-:W-:Y:S05]  /*11950*/  BRA `(.L_x_1904) ;  /* 0xffffffc400947947 */ /* 0x000fea000383ffff */
.L_x_1829:
[----:B---3--:R3:W4:Y:S02]  /*11960*/  SYNCS.PHASECHK.TRANS64.TRYWAIT P0, [R3+URZ+0x19c40], R2 ;  /* 0x019c4002030075a7 */ /* 0x008724000800017f */
[----:B----4-:R-:W-:Y:S05]  /*11970*/  @!P0 NANOSLEEP.SYNCS 0x989680 ;  /* 0x009896800000895d */ /* 0x010fea0003900000 */
[----:B------:R-:W4:Y:S02]  /*11980*/  @!P0 SYNCS.PHASECHK.TRANS64 P0, [R3+URZ+0x19c40], R2 ;  /* 0x019c4002030085a7 */ /* 0x000f24000800007f */
[----:B----4-:R-:W-:Y:S05]  /*11990*/  @!P0 BRA `(.L_x_1829) ;  /* 0xfffffffc00f08947 */ /* 0x010fea000383ffff */
[----:B------:R-:W-:Y:S05]  /*119a0*/  BRA `(.L_x_1905) ;  /* 0xffffffc800187947 */ /* 0x000fea000383ffff */
.L_x_1833:
[----:B------:R0:W5:Y:S01]  /*119b0*/  LDL.LU R9, [R1+0x8] ;  /* 0x0000080001097983 */ /* 0x0001620000300800 */
[----:B------:R-:W-:Y:S02]  /*119c0*/  IMAD.MOV.U32 R13, RZ, RZ, R0 ;  /* 0x000000ffff0d7224 */ /* 0x000fe400078e0000 */
[----:B------:R-:W-:Y:S02]  /*119d0*/  IMAD.MOV.U32 R12, RZ, RZ, RZ ;  /* 0x000000ffff0c7224 */ /* 0x000fe400078e00ff */
[----:B------:R-:W-:Y:S02]  /*119e0*/  IMAD.MOV.U32 R11, RZ, RZ, 0x1e1f ;  /* 0x00001e1fff0b7424 */ /* 0x000fe400078e00ff */
[----:B------:R-:W-:Y:S02]  /*119f0*/  IMAD.MOV.U32 R15, RZ, RZ, -0x1 ;  /* 0xffffffffff0f7424 */ /* 0x000fe400078e00ff */
[----:B0-----:R-:W-:-:S07]  /*11a00*/  IMAD R25, R25, 0xc0, R21 ;  /* 0x000000c019197824 */ /* 0x001fce00078e0215 */
[----:B-----5:R-:W-:Y:S05]  /*11a10*/  WARPSYNC.COLLECTIVE R15, `(.L_x_1906) ;  /* 0x000000000f087348 */ /* 0x020fea0003c00000 */
[----:B------:R0:W1:Y:S02]  /*11a20*/  SHFL.IDX P6, R14, R13, R12, R11 ;  /* 0x0000000c0d0e7389 */ /* 0x00006400000c000b */
[----:B01---5:R-:W-:Y:S01]  /*11a30*/  ENDCOLLECTIVE ;  /* 0x000000000000791b */ /* 0x023fe20003800000 */
.L_x_1906:
[----:B------:R-:W-:Y:S02]  /*11a40*/  IMAD.MOV.U32 R13, RZ, RZ, R4 ;  /* 0x000000ffff0d7224 */ /* 0x000fe400078e0004 */
[----:B------:R-:W-:-:S07]  /*11a50*/  IMAD.MOV.U32 R2, RZ, RZ, R14 ;  /* 0x000000ffff027224 */ /* 0x000fce00078e000e */
[----:B------:R-:W-:Y:S05]  /*11a60*/  WARPSYNC.COLLECTIVE R15, `(.L_x_1907) ;  /* 0x000000000f087348 */ /* 0x000fea0003c00000 */
[----:B------:R0:W1:Y:S02]  /*11a70*/  SHFL.IDX P6, R14, R13, R12, R11 ;  /* 0x0000000c0d0e7389 */ /* 0x00006400000c000b */
[----:B01----:R-:W-:Y:S01]  /*11a80*/  ENDCOLLECTIVE ;  /* 0x000000000000791b */ /* 0x003fe20003800000 */
.L_x_1907:
[----:B------:R-:W-:Y:S02]  /*11a90*/  IMAD.MOV.U32 R13, RZ, RZ, R0 ;  /* 0x000000ffff0d7224 */ /* 0x000fe400078e0000 */
[----:B------:R-:W-:Y:S02]  /*11aa0*/  IMAD.MOV.U32 R12, RZ, RZ, 0x1 ;  /* 0x00000001ff0c7424 */ /* 0x000fe400078e00ff */
[----:B------:R-:W-:-:S07]  /*11ab0*/  IMAD.MOV.U32 R3, RZ, RZ, R14 ;  /* 0x000000ffff037224 */ /* 0x000fce00078e000e */
[----:B------:R-:W-:Y:S05]  /*11ac0*/  WARPSYNC.COLLECTIVE R15, `(.L_x_1908) ;  /* 0x000000000f087348 */ /* 0x000fea0003c00000 */
[----:B------:R0:W1:Y:S02]  /*11ad0*/  SHFL.IDX P6, R14, R13, R12, R11 ;  /* 0x0000000c0d0e7389 */ /* 0x00006400000c000b */
[----:B01----:R-:W-:Y:S01]  /*11ae0*/  ENDCOLLECTIVE ;  /* 0x000000000000791b */ /* 0x003fe20003800000 */
.L_x_1908:
[----:B------:R-:W-:Y:S02]  /*11af0*/  IMAD.MOV.U32 R13, RZ, RZ, R4 ;  /* 0x000000ffff0d7224 */ /* 0x000fe400078e0004 */
[----:B------:R-:W-:-:S07]  /*11b00*/  IMAD.MOV.U32 R0, RZ, RZ, R14 ;  /* 0x000000ffff007224 */ /* 0x000fce00078e000e */
[----:B------:R-:W-:Y:S05]  /*11b10*/  WARPSYNC.COLLECTIVE R15, `(.L_x_1909) ;  /* 0x000000000f087348 */ /* 0x000fea0003c00000 */
[----:B------:R0:W1:Y:S02]  /*11b20*/  SHFL.IDX P6, R14, R13, R12, R11 ;  /* 0x0000000c0d0e7389 */ /* 0x00006400000c000b */
[----:B01----:R-:W-:Y:S01]  /*11b30*/  ENDCOLLECTIVE ;  /* 0x000000000000791b */ /* 0x003fe20003800000 */
.L_x_1909:
[----:B------:R-:W-:Y:S02]  /*11b40*/  IMAD.MOV.U32 R13, RZ, RZ, R6 ;  /* 0x000000ffff0d7224 */ /* 0x000fe400078e0006 */
[----:B------:R-:W-:Y:S02]  /*11b50*/  IMAD.MOV.U32 R12, RZ, RZ, RZ ;  /* 0x000000ffff0c7224 */ /* 0x000fe400078e00ff */
[----:B------:R-:W-:-:S07]  /*11b60*/  IMAD.MOV.U32 R4, RZ, RZ, R14 ;  /* 0x000000ffff047224 */ /* 0x000fce00078e000e */
[----:B------:R-:W-:Y:S05]  /*11b70*/  WARPSYNC.COLLECTIVE R15, `(.L_x_1910) ;  /* 0x000000000f087348 */ /* 0x000fea0003c00000 */
[----:B------:R0:W1:Y:S02]  /*11b80*/  SHFL.IDX P6, R14, R13, R12, R11 ;  /* 0x0000000c0d0e7389 */ /* 0x00006400000c000b */
[----:B01----:R-:W-:Y:S01]  /*11b90*/  ENDCOLLECTIVE ;  /* 0x000000000000791b */ /* 0x003fe20003800000 */
.L_x_1910:
[----:B------:R-:W-:Y:S02]  /*11ba0*/  IMAD.MOV.U32 R13, RZ, RZ, R5 ;  /* 0x000000ffff0d7224 */ /* 0x000fe400078e0005 */
[----:B------:R-:W-:-:S07]  /*11bb0*/  IMAD.MOV.U32 R6, RZ, RZ, R14 ;  /* 0x000000ffff067224 */ /* 0x000fce00078e000e */
[----:B------:R-:W-:Y:S05]  /*11bc0*/  WARPSYNC.COLLECTIVE R15, `(.L_x_1911) ;  /* 0x000000000f087348 */ /* 0x000fea0003c00000 */
[----:B------:R0:W1:Y:S02]  /*11bd0*/  SHFL.IDX P6, R14, R13, R12, R11 ;  /* 0x0000000c0d0e7389 */ /* 0x00006400000c000b */
[----:B01----:R-:W-:Y:S01]  /*11be0*/  ENDCOLLECTIVE ;  /* 0x000000000000791b */ /* 0x003fe20003800000 */
.L_x_1911:
[----:B------:R-:W-:-:S05]  /*11bf0*/  IMAD R7, R9, R8, RZ ;  /* 0x0000000809077224 */ /* 0x000fca00078e02ff */
[----:B------:R-:W-:-:S13]  /*11c00*/  ISETP.GE.AND P4, PT, R25, R7, PT ;  /* 0x000000071900720c */ /* 0x000fda0003f86270 */
[----:B------:R-:W-:-:S05]  /*11c10*/  @!P4 IADD3 R3, P3, R20, R3, RZ ;  /* 0x000000031403c210 */ /* 0x000fca0007f7e0ff */
[----:B------:R-:W-:-:S05]  /*11c20*/  @!P4 IMAD.X R2, RZ, RZ, R2, P3 ;  /* 0x000000ffff02c224 */ /* 0x000fca00018e0602 */
[----:B------:R-:W-:-:S04]  /*11c30*/  @!P4 LOP3.LUT R3, R3, R2, RZ, 0x3c, !PT ;  /* 0x000000020303c212 */ /* 0x000fc800078e3cff */
[----:B------:R-:W-:-:S04]  /*11c40*/  @!P4 LOP3.LUT R2, R3, R2, RZ, 0x3c, !PT ;  /* 0x000000020302c212 */ /* 0x000fc800078e3cff */
[----:B------:R-:W-:-:S05]  /*11c50*/  @!P4 LOP3.LUT R3, R3, R2, RZ, 0x3c, !PT ;  /* 0x000000020303c212 */ /* 0x000fca00078e3cff */
[----:B------:R-:W-:Y:S01]  /*11c60*/  @!PT LDS RZ, [RZ] ;  /* 0x00000000fffff984 */ /* 0x000fe20000000800 */
[----:B------:R-:W-:Y:S01]  /*11c70*/  @!PT LDS RZ, [RZ] ;  /* 0x00000000fffff984 */ /* 0x000fe20000000800 */
[----:B------:R-:W-:Y:S01]  /*11c80*/  @!PT LDS RZ, [RZ] ;  /* 0x00000000fffff984 */ /* 0x000fe20000000800 */
[----:B------:R-:W-:Y:S04]  /*11c90*/  @!P4 LDGSTS.E.BYPASS.LTC128B.128 [R10+0xf000], desc[UR50][R2.64], !P2 ;  /* 0x0f000000020acfae */ /* 0x000fe8000d101d72 */
[----:B------:R-:W-:Y:S04]  /*11ca0*/  @!P4 LDGSTS.E.BYPASS.LTC128B.128 [R10+0x10800], desc[UR50][R2.64+0x20], !P1 ;  /* 0x10800020020acfae */ /* 0x000fe8000c901d72 */
[----:B------:R0:W-:Y:S02]  /*11cb0*/  @!P4 LDGSTS.E.BYPASS.LTC128B.128 [R10+0x12000], desc[UR50][R2.64+0x40], !P0 ;  /* 0x12000040020acfae */ /* 0x0001e4000c101d72 */
[----:B0-----:R-:W-:-:S05]  /*11cc0*/  VIADD R2, R25, 0x40 ;  /* 0x0000004019027836 */ /* 0x001fca0000000000 */
[----:B------:R-:W-:-:S13]  /*11cd0*/  ISETP.GE.AND P4, PT, R2, R7, PT ;  /* 0x000000070200720c */ /* 0x000fda0003f86270 */
[----:B------:R-:W-:-:S05]  /*11ce0*/  @!P4 IADD3 R8, P3, R20, R4, RZ ;  /* 0x000000041408c210 */ /* 0x000fca0007f7e0ff */
[----:B------:R-:W-:Y:S02]  /*11cf0*/  @!P4 IMAD.X R9, RZ, RZ, R0, P3 ;  /* 0x000000ffff09c224 */ /* 0x000fe400018e0600 */
[----:B------:R-:W-:Y:S02]  /*11d00*/  @!P4 IMAD.MOV.U32 R2, RZ, RZ, R8 ;  /* 0x000000ffff02c224 */ /* 0x000fe400078e0008 */
[----:B------:R-:W-:-:S05]  /*11d10*/  @!P4 IMAD.MOV.U32 R3, RZ, RZ, R9 ;  /* 0x000000ffff03c224 */ /* 0x000fca00078e0009 */
[----:B------:R0:W-:Y:S04]  /*11d20*/  @!P4 LDGSTS.E.BYPASS.LTC128B.128 [R10+0xf800], desc[UR50][R2.64], !P2 ;  /* 0x0f800000020acfae */ /* 0x0001e8000d101d72 */
[----:B------:R0:W-:Y:S04]  /*11d30*/  @!P4 LDGSTS.E.BYPASS.LTC128B.128 [R10+0x11000], desc[UR50][R2.64+0x20], !P1 ;  /* 0x11000020020acfae */ /* 0x0001e8000c901d72 */
[----:B------:R0:W-:Y:S01]  /*11d40*/  @!P4 LDGSTS.E.BYPASS.LTC128B.128 [R10+0x12800], desc[UR50][R2.64+0x40], !P0 ;  /* 0x12800040020acfae */ /* 0x0001e2000c101d72 */
[----:B------:R-:W-:Y:S05]  /*11d50*/  BRA `(.L_x_1912) ;  /* 0xffffffcc00f07947 */ /* 0x000fea000383ffff */
.L_x_1838:
[----:B0-----:R0:W1:Y:S02]  /*11d60*/  SYNCS.PHASECHK.TRANS64.TRYWAIT P0, [R17+URZ+0x19c20], R0 ;  /* 0x019c2000110075a7 */ /* 0x001064000800017f */
[----:B-1----:R-:W-:Y:S05]  /*11d70*/  @!P0 NANOSLEEP.SYNCS 0x989680 ;  /* 0x009896800000895d */ /* 0x002fea0003900000 */
[----:B------:R-:W1:Y:S02]  /*11d80*/  @!P0 SYNCS.PHASECHK.TRANS64 P0, [R17+URZ+0x19c20], R0 ;  /* 0x019c2000110085a7 */ /* 0x000e64000800007f */
[----:B-1----:R-:W-:Y:S05]  /*11d90*/  @!P0 BRA `(.L_x_1838) ;  /* 0xfffffffc00f08947 */ /* 0x002fea000383ffff */
[----:B------:R-:W-:Y:S05]  /*11da0*/  BRA `(.L_x_1913) ;  /* 0xffffffd000647947 */ /* 0x000fea000383ffff */
.L_x_1844:
[----:B0-----:R0:W1:Y:S02]  /*11db0*/  SYNCS.PHASECHK.TRANS64.TRYWAIT P0, [R4+URZ+0x19c80], R2 ;  /* 0x019c8002040075a7 */ /* 0x001064000800017f */
[----:B-1----:R-:W-:Y:S05]  /*11dc0*/  @!P0 NANOSLEEP.SYNCS 0x989680 ;  /* 0x009896800000895d */ /* 0x002fea0003900000 */
[----:B------:R-:W1:Y:S02]  /*11dd0*/  @!P0 SYNCS.PHASECHK.TRANS64 P0, [R4+URZ+0x19c80], R2 ;  /* 0x019c8002040085a7 */ /* 0x000e64000800007f */
[----:B-1----:R-:W-:Y:S05]  /*11de0*/  @!P0 BRA `(.L_x_1844) ;  /* 0xfffffffc00f08947 */ /* 0x002fea000383ffff */
[----:B------:R-:W-:Y:S05]  /*11df0*/  BRA `(.L_x_1914) ;  /* 0xffffffd400007947 */ /* 0x000fea000383ffff */
.L_x_1851:
[----:B-1----:R1:W2:Y:S02]  /*11e00*/  SYNCS.PHASECHK.TRANS64.TRYWAIT P0, [R4+URZ+0x19c40], R2 ;  /* 0x019c4002040075a7 */ /* 0x0022a4000800017f */
[----:B--2---:R-:W-:Y:S05]  /*11e10*/  @!P0 NANOSLEEP.SYNCS 0x989680 ;  /* 0x009896800000895d */ /* 0x004fea0003900000 */
[----:B------:R-:W2:Y:S02]  /*11e20*/  @!P0 SYNCS.PHASECHK.TRANS64 P0, [R4+URZ+0x19c40], R2 ;  /* 0x019c4002040085a7 */ /* 0x000ea4000800007f */
[----:B--2---:R-:W-:Y:S05]  /*11e30*/  @!P0 BRA `(.L_x_1851) ;  /* 0xfffffffc00f08947 */ /* 0x004fea000383ffff */
[----:B------:R-:W-:Y:S05]  /*11e40*/  BRA `(.L_x_1915) ;  /* 0xffffffd400f87947 */ /* 0x000fea000383ffff */
.L_x_1859:
[----:B0-----:R0:W1:Y:S02]  /*11e50*/  SYNCS.PHASECHK.TRANS64.TRYWAIT P0, [R3+URZ+0x19c70], R2 ;  /* 0x019c7002030075a7 */ /* 0x001064000800017f */
[----:B-1----:R-:W-:Y:S05]  /*11e60*/  @!P0 NANOSLEEP.SYNCS 0x989680 ;  /* 0x009896800000895d */ /* 0x002fea0003900000 */
[----:B------:R-:W1:Y:S02]  /*11e70*/  @!P0 SYNCS.PHASECHK.TRANS64 P0, [R3+URZ+0x19c70], R2 ;  /* 0x019c7002030085a7 */ /* 0x000e64000800007f */
[----:B-1----:R-:W-:Y:S05]  /*11e80*/  @!P0 BRA `(.L_x_1859) ;  /* 0xfffffffc00f08947 */ /* 0x002fea000383ffff */
[----:B------:R-:W-:Y:S05]  /*11e90*/  BRA `(.L_x_1916) ;  /* 0xffffffdc000c7947 */ /* 0x000fea000383ffff */
.L_x_1861:
[----:B0-----:R0:W1:Y:S02]  /*11ea0*/  SYNCS.PHASECHK.TRANS64.TRYWAIT P0, [R3+URZ+0x19c60], R2 ;  /* 0x019c6002030075a7 */ /* 0x001064000800017f */
[----:B-1----:R-:W-:Y:S05]  /*11eb0*/  @!P0 NANOSLEEP.SYNCS 0x989680 ;  /* 0x009896800000895d */ /* 0x002fea0003900000 */
[----:B------:R-:W1:Y:S02]  /*11ec0*/  @!P0 SYNCS.PHASECHK.TRANS64 P0, [R3+URZ+0x19c60], R2 ;  /* 0x019c6002030085a7 */ /* 0x000e64000800007f */
[----:B-1----:R-:W-:Y:S05]  /*11ed0*/  @!P0 BRA `(.L_x_1861) ;  /* 0xfffffffc00f08947 */ /* 0x002fea000383ffff */
[----:B------:R-:W-:Y:S05]  /*11ee0*/  BRA `(.L_x_1917) ;  /* 0xffffffdc00147947 */ /* 0x000fea000383ffff */
.L_x_1868:
[----:B0-----:R0:W1:Y:S02]  /*11ef0*/  SYNCS.PHASECHK.TRANS64.TRYWAIT P1, [R3+URZ+0x19c70], R0 ;  /* 0x019c7000030075a7 */ /* 0x001064000802017f */
[----:B-1----:R-:W-:Y:S05]  /*11f00*/  @!P1 NANOSLEEP.SYNCS 0x989680 ;  /* 0x009896800000995d */ /* 0x002fea0003900000 */
[----:B------:R-:W1:Y:S02]  /*11f10*/  @!P1 SYNCS.PHASECHK.TRANS64 P1, [R3+URZ+0x19c70], R0 ;  /* 0x019c7000030095a7 */ /* 0x000e64000802007f */
[----:B-1----:R-:W-:Y:S05]  /*11f20*/  @!P1 BRA `(.L_x_1868) ;  /* 0xfffffffc00f09947 */ /* 0x002fea000383ffff */
[----:B------:R-:W-:Y:S05]  /*11f30*/  BRA `(.L_x_1918) ;  /* 0xffffffe000787947 */ /* 0x000fea000383ffff */
.L_x_1870:
[----:B0-----:R0:W1:Y:S02]  /*11f40*/  SYNCS.PHASECHK.TRANS64.TRYWAIT P1, [R3+URZ+0x19c60], R0 ;  /* 0x019c6000030075a7 */ /* 0x001064000802017f */
[----:B-1----:R-:W-:Y:S05]  /*11f50*/  @!P1 NANOSLEEP.SYNCS 0x989680 ;  /* 0x009896800000995d */ /* 0x002fea0003900000 */
[----:B------:R-:W1:Y:S02]  /*11f60*/  @!P1 SYNCS.PHASECHK.TRANS64 P1, [R3+URZ+0x19c60], R0 ;  /* 0x019c6000030095a7 */ /* 0x000e64000802007f */
[----:B-1----:R-:W-:Y:S05]  /*11f70*/  @!P1 BRA `(.L_x_1870) ;  /* 0xfffffffc00f09947 */ /* 0x002fea000383ffff */
[----:B------:R-:W-:Y:S05]  /*11f80*/  BRA `(.L_x_1919) ;  /* 0xffffffe0007c7947 */ /* 0x000fea000383ffff */
.L_x_1883:
[----:B0-----:R0:W1:Y:S02]  /*11f90*/  SYNCS.PHASECHK.TRANS64.TRYWAIT P0, [R7+URZ+0x19c20], R0 ;  /* 0x019c2000070075a7 */ /* 0x001064000800017f */
[----:B-1----:R-:W-:Y:S05]  /*11fa0*/  @!P0 NANOSLEEP.SYNCS 0x989680 ;  /* 0x009896800000895d */ /* 0x002fea0003900000 */
[----:B------:R-:W1:Y:S02]  /*11fb0*/  @!P0 SYNCS.PHASECHK.TRANS64 P0, [R7+URZ+0x19c20], R0 ;  /* 0x019c2000070085a7 */ /* 0x000e64000800007f */
[----:B-1----:R-:W-:Y:S05]  /*11fc0*/  @!P0 BRA `(.L_x_1883) ;  /* 0xfffffffc00f08947 */ /* 0x002fea000383ffff */
[----:B------:R-:W-:Y:S05]  /*11fd0*/  BRA `(.L_x_1920) ;  /* 0xfffffff000947947 */ /* 0x000fea000383ffff */
.L_x_1884:
        /* <DEDUP_REMOVED lines=11> */
.L_x_1922:
[----:B------:R-:W-:Y:S05]  /*12090*/  BSYNC B0 ;  /* 0x0000000000007941 */ /* 0x000fea0003800000 */
.L_x_1921:
[----:B------:R-:W-:Y:S05]  /*120a0*/  BRA `(.L_x_1923) ;  /* 0xfffffff0007c7947 */ /* 0x000fea000383ffff */
.L_x_1887:
[----:B------:R-:W-:Y:S01]  /*120b0*/  BSSY B1, `(.L_x_1924) ;  /* 0x0000006000017945 */ /* 0x000fe20003800000 */
[----:B------:R-:W-:-:S07]  /*120c0*/  IMAD.MOV.U32 R15, RZ, RZ, -0x1 ;  /* 0xffffffffff0f7424 */ /* 0x000fce00078e00ff */
[----:B0-----:R-:W-:Y:S05]  /*120d0*/  WARPSYNC.COLLECTIVE R15, `(.L_x_1925) ;  /* 0x000000000f0c7348 */ /* 0x001fea0003c00000 */
[----:B------:R-:W-:Y:S02]  /*120e0*/  ELECT P6, UR62, PT ;  /* 0x00000000003e782f */ /* 0x000fe400038c0000 */
[----:B------:R-:W-:Y:S01]  /*120f0*/  MOV R14, UR62 ;  /* 0x0000003e000e7c02 */ /* 0x000fe20008000f00 */
[----:B0-----:R-:W-:Y:S10]  /*12100*/  ENDCOLLECTIVE ;  /* 0x000000000000791b */ /* 0x001ff40003800000 */
.L_x_1925:
[----:B------:R-:W-:Y:S05]  /*12110*/  BSYNC B1 ;  /* 0x0000000000017941 */ /* 0x000fea0003800000 */
.L_x_1924:
[----:B------:R-:W-:Y:S05]  /*12120*/  BRA `(.L_x_1926) ;  /* 0xfffffff000747947 */ /* 0x000fea000383ffff */
.L_x_1889:
[----:B0-----:R0:W1:Y:S02]  /*12130*/  SYNCS.PHASECHK.TRANS64.TRYWAIT P1, [R5+URZ], R4 ;  /* 0x00000004050075a7 */ /* 0x001064000802017f */
[----:B-1----:R-:W-:Y:S05]  /*12140*/  @!P1 NANOSLEEP.SYNCS 0x989680 ;  /* 0x009896800000995d */ /* 0x002fea0003900000 */
[----:B------:R-:W1:Y:S02]  /*12150*/  @!P1 SYNCS.PHASECHK.TRANS64 P1, [R5+URZ], R4 ;  /* 0x00000004050095a7 */ /* 0x000e64000802007f */
[----:B-1----:R-:W-:Y:S05]  /*12160*/  @!P1 BRA `(.L_x_1889) ;  /* 0xfffffffc00f09947 */ /* 0x002fea000383ffff */
[----:B------:R-:W-:Y:S05]  /*12170*/  BRA `(.L_x_1927) ;  /* 0xfffffff000a87947 */ /* 0x000fea000383ffff */
.L_x_1890:
[----:B-1----:R1:W2:Y:S02]  /*12180*/  SYNCS.PHASECHK.TRANS64.TRYWAIT P1, [R3+URZ], R0 ;  /* 0x00000000030075a7 */ /* 0x0022a4000802017f */
[----:B--2---:R-:W-:Y:S05]  /*12190*/  @!P1 NANOSLEEP.SYNCS 0x989680 ;  /* 0x009896800000995d */ /* 0x004fea0003900000 */
[----:B------:R-:W2:Y:S02]  /*121a0*/  @!P1 SYNCS.PHASECHK.TRANS64 P1, [R3+URZ], R0 ;  /* 0x00000000030095a7 */ /* 0x000ea4000802007f */
[----:B--2---:R-:W-:Y:S05]  /*121b0*/  @!P1 BRA `(.L_x_1890) ;  /* 0xfffffffc00f09947 */ /* 0x004fea000383ffff */
[----:B------:R-:W-:Y:S05]  /*121c0*/  BRA `(.L_x_1928) ;  /* 0xfffffff0009c7947 */ /* 0x000fea000383ffff */
.L_x_1892:
[----:B-1----:R1:W2:Y:S02]  /*121d0*/  SYNCS.PHASECHK.TRANS64.TRYWAIT P1, [R3+URZ+0x19c60], R4 ;  /* 0x019c6004030075a7 */ /* 0x0022a4000802017f */
[----:B--2---:R-:W-:Y:S05]  /*121e0*/  @!P1 NANOSLEEP.SYNCS 0x989680 ;  /* 0x009896800000995d */ /* 0x004fea0003900000 */
[----:B------:R-:W2:Y:S02]  /*121f0*/  @!P1 SYNCS.PHASECHK.TRANS64 P1, [R3+URZ+0x19c60], R4 ;  /* 0x019c6004030095a7 */ /* 0x000ea4000802007f */
[----:B--2---:R-:W-:Y:S05]  /*12200*/  @!P1 BRA `(.L_x_1892) ;  /* 0xfffffffc00f09947 */ /* 0x004fea000383ffff */
[----:B------:R-:W-:Y:S05]  /*12210*/  BRA `(.L_x_1929) ;  /* 0xfffffff0009c7947 */ /* 0x000fea000383ffff */
.L_x_1894:
[----:B0-----:R0:W2:Y:S02]  /*12220*/  SYNCS.PHASECHK.TRANS64.TRYWAIT P1, [R5+URZ+0x19c60], R0 ;  /* 0x019c6000050075a7 */ /* 0x0010a4000802017f */
[----:B--2---:R-:W-:Y:S05]  /*12230*/  @!P1 NANOSLEEP.SYNCS 0x989680 ;  /* 0x009896800000995d */ /* 0x004fea0003900000 */
[----:B------:R-:W2:Y:S02]  /*12240*/  @!P1 SYNCS.PHASECHK.TRANS64 P1, [R5+URZ+0x19c60], R0 ;  /* 0x019c6000050095a7 */ /* 0x000ea4000802007f */
[----:B--2---:R-:W-:Y:S05]  /*12250*/  @!P1 BRA `(.L_x_1894) ;  /* 0xfffffffc00f09947 */ /* 0x004fea000383ffff */
[----:B------:R-:W-:Y:S05]  /*12260*/  BRA `(.L_x_1930) ;  /* 0xfffffff0009c7947 */ /* 0x000fea000383ffff */
.L_x_1896:
[----:B--2---:R2:W3:Y:S02]  /*12270*/  SYNCS.PHASECHK.TRANS64.TRYWAIT P0, [R3+URZ+0x19c80], R4 ;  /* 0x019c8004030075a7 */ /* 0x0044e4000800017f */
[----:B---3--:R-:W-:Y:S05]  /*12280*/  @!P0 NANOSLEEP.SYNCS 0x989680 ;  /* 0x009896800000895d */ /* 0x008fea0003900000 */
[----:B------:R-:W3:Y:S02]  /*12290*/  @!P0 SYNCS.PHASECHK.TRANS64 P0, [R3+URZ+0x19c80], R4 ;  /* 0x019c8004030085a7 */ /* 0x000ee4000800007f */
[----:B---3--:R-:W-:Y:S05]  /*122a0*/  @!P0 BRA `(.L_x_1896) ;  /* 0xfffffffc00f08947 */ /* 0x008fea000383ffff */
[----:B------:R-:W-:Y:S05]  /*122b0*/  BRA `(.L_x_1897) ;  /* 0xfffffff000987947 */ /* 0x000fea000383ffff */
.L_x_1931:
        /* <DEDUP_REMOVED lines=12> */
.L_x_2305:


//--------------------- .text._ZN7cutlass13device_kernelIN5flash11enable_sm90INS1_16FlashAttnFwdSm90INS1_25CollectiveMainloopFwdSm90ILi2EN4cute5tupleIJNS5_1CILi1EEES8_S8_EEENS6_IJNS7_ILi192EEENS7_ILi128EEENS7_ILi96EEEEEELi96ENS_12float_e4m3_tEfNS_4arch4Sm90ELb1ELb0ELb1ELb1ELb0ELb1ELb0ELb1ELb1ELb1ELb0ELb0EEENS1_21CollectiveEpilogueFwdINS6_IJSA_SC_SB_EEES9_NS_10bfloat16_tESG_Li384ELb1ELb1ELb0ELb1EEENS1_36VarlenDynamicPersistentTileSchedulerILi192ELi128ELi384ELi128ELb0ELb1ELb1ELb1ELb1ELb1EEEEEEEEEvNT_6ParamsE --------------------------
	.section	.text._ZN7cutlass13device_kernelIN5flash11enable_sm90INS1_16FlashAttnFwdSm90INS1_25CollectiveMainloopFwdSm90ILi2EN4cute5tupleIJNS5_1CILi1EEES8_S8_EEENS6_IJNS7_ILi192EEENS7_ILi128EEENS7_ILi96EEEEEELi96ENS_12float_e4m3_tEfNS_4arch4Sm90ELb1ELb0ELb1ELb1ELb0ELb1ELb0ELb1ELb1ELb1ELb0ELb0EEENS1_21CollectiveEpilogueFwdINS6_IJSA_SC_SB_EEES9_NS_10bfloat16_tESG_Li384ELb1ELb1ELb0ELb1EEENS1_36VarlenDynamicPersistentTileSchedulerILi192ELi128ELi384ELi128ELb0ELb1ELb1ELb1ELb1ELb1EEEEEEEEEvNT_6ParamsE,"ax",@progbits
	.align	128
.text._ZN7cutlass13device_kernelIN5flash11enable_sm90INS1_16FlashAttnFwdSm90INS1_25CollectiveMainloopFwdSm90ILi2EN4cute5tupleIJNS5_1CILi1EEES8_S8_EEENS6_IJNS7_ILi192EEENS7_ILi128EEENS7_ILi96EEEEEELi96ENS_12float_e4m3_tEfNS_4arch4Sm90ELb1ELb0ELb1ELb1ELb0ELb1ELb0ELb1ELb1ELb1ELb0ELb0EEENS1_21CollectiveEpilogueFwdINS6_IJSA_SC_SB_EEES9_NS_10bfloat16_tESG_Li384ELb1ELb1ELb0ELb1EEENS1_36VarlenDynamicPersistentTileSchedulerILi192ELi128ELi384ELi128ELb0ELb1ELb1ELb1ELb1ELb1EEEEEEEEEvNT_6ParamsE:
        .type           _ZN7cutlass13device_kernelIN5flash11enable_sm90INS1_16FlashAttnFwdSm90INS1_25CollectiveMainloopFwdSm90ILi2EN4cute5tupleIJNS5_1CILi1EEES8_S8_EEENS6_IJNS7_ILi192EEENS7_ILi128EEENS7_ILi96EEEEEELi96ENS_12float_e4m3_tEfNS_4arch4Sm90ELb1ELb0ELb1ELb1ELb0ELb1ELb0ELb1ELb1ELb1ELb0ELb0EEENS1_21CollectiveEpilogueFwdINS6_IJSA_SC_SB_EEES9_NS_10bfloat16_tESG_Li384ELb1ELb1ELb0ELb1EEENS1_36VarlenDynamicPersistentTileSchedulerILi192ELi128ELi384ELi128ELb0ELb1ELb1ELb1ELb1ELb1EEEEEEEEEvNT_6ParamsE,@function
        .size           _ZN7cutlass13device_kernelIN5flash11enable_sm90INS1_16FlashAttnFwdSm90INS1_25CollectiveMainloopFwdSm90ILi2EN4cute5tupleIJNS5_1CILi1EEES8_S8_EEENS6_IJNS7_ILi192EEENS7_ILi128EEENS7_ILi96EEEEEELi96ENS_12float_e4m3_tEfNS_4arch4Sm90ELb1ELb0ELb1ELb1ELb0ELb1ELb0ELb1ELb1ELb1ELb0ELb0EEENS1_21CollectiveEpilogueFwdINS6_IJSA_SC_SB_EEES9_NS_10bfloat16_tESG_Li384ELb1ELb1ELb0ELb1EEENS1_36VarlenDynamicPersistentTileSchedulerILi192ELi128ELi384ELi128ELb0ELb1ELb1ELb1ELb1ELb1EEEEEEEEEvNT_6ParamsE,(.L_x_2306 - _ZN7cutlass13device_kernelIN5flash11enable_sm90INS1_16FlashAttnFwdSm90INS1_25CollectiveMainloopFwdSm90ILi2EN4cute5tupleIJNS5_1CILi1EEES8_S8_EEENS6_IJNS7_ILi192EEENS7_ILi128EEENS7_ILi96EEEEEELi96ENS_12float_e4m3_tEfNS_4arch4Sm90ELb1ELb0ELb1ELb1ELb0ELb1ELb0ELb1ELb1ELb1ELb0ELb0EEENS1_21CollectiveEpilogueFwdINS6_IJSA_SC_SB_EEES9_NS_10bfloat16_tESG_Li384ELb1ELb1ELb0ELb1EEENS1_36VarlenDynamicPersistentTileSchedulerILi192ELi128ELi384ELi128ELb0ELb1ELb1ELb1ELb1ELb1EEEEEEEEEvNT_6ParamsE)
        .other          _ZN7cutlass13device_kernelIN5flash11enable_sm90INS1_16FlashAttnFwdSm90INS1_25CollectiveMainloopFwdSm90ILi2EN4cute5tupleIJNS5_1CILi1EEES8_S8_EEENS6_IJNS7_ILi192EEENS7_ILi128EEENS7_ILi96EEEEEELi96ENS_12float_e4m3_tEfNS_4arch4Sm90ELb1ELb0ELb1ELb1ELb0ELb1ELb0ELb1ELb1ELb1ELb0ELb0EEENS1_21CollectiveEpilogueFwdINS6_IJSA_SC_SB_EEES9_NS_10bfloat16_tESG_Li384ELb1ELb1ELb0ELb1EEENS1_36VarlenDynamicPersistentTileSchedulerILi192ELi128ELi384ELi128ELb0ELb1ELb1ELb1ELb1ELb1EEEEEEEEEvNT_6ParamsE,@"STO_CUDA_ENTRY STV_DEFAULT"
_ZN7cutlass13device_kernelIN5flash11enable_sm90INS1_16FlashAttnFwdSm90INS1_25CollectiveMainloopFwdSm90ILi2EN4cute5tupleIJNS5_1CILi1EEES8_S8_EEENS6_IJNS7_ILi192EEENS7_ILi128EEENS7_ILi96EEEEEELi96ENS_12float_e4m3_tEfNS_4arch4Sm90ELb1ELb0ELb1ELb1ELb0ELb1ELb0ELb1ELb1ELb1ELb0ELb0EEENS1_21CollectiveEpilogueFwdINS6_IJSA_SC_SB_EEES9_NS_10bfloat16_tESG_Li384ELb1ELb1ELb0ELb1EEENS1_36VarlenDynamicPersistentTileSchedulerILi192ELi128ELi384ELi128ELb0ELb1ELb1ELb1ELb1ELb1EEEEEEEEEvNT_6ParamsE:
        /* <DEDUP_REMOVED lines=24> */
.L_x_1933:
[----:B------:R-:W-:Y:S05]  /*0180*/  BSYNC B0 ;  /* 0x0000000000007941 */ /* 0x000fea0003800000 */
.L_x_1932:
        /* <DEDUP_REMOVED lines=41> */
.L_x_1934:
        /* <DEDUP_REMOVED lines=22> */
.L_x_1935:
        /* <DEDUP_REMOVED lines=18> */
.L_x_1936:
        /* <DEDUP_REMOVED lines=22> */
.L_x_1937:
        /* <DEDUP_REMOVED lines=22> */
.L_x_1938:
        /* <DEDUP_REMOVED lines=8> */
.L_x_1941:
        /* <DEDUP_REMOVED lines=36> */
[----:B------:R-:W-:Y:S01]  /*0c20*/  VIADD R25, R154, 0x20 ;  /* 0x000000209a197836 */ /* 0x000fe20000000000 */
[----:B------:R-:W-:Y:S01]  /*0c30*/  LEA.HI R6, R6, R19, RZ, 0x2 ;  /* 0x0000001306067211 */ /* 0x000fe200078f10ff */
[----:B------:R-:W-:Y:S01]  /*0c40*/  IMAD.SHL.U32 R22, R22, 0x10, RZ ;  /* 0x0000001016167824 */ /* 0x000fe200078e00ff */
[----:B------:R-:W-:Y:S01]  /*0c50*/  SHF.R.S32.HI R27, RZ, 0x7, R2 ;  /* 0x00000007ff1b7819 */ /* 0x000fe20000011402 */
[----:B------:R-:W-:Y:S01]  /*0c60*/  IMAD.IADD R21, R18, 0x1, -R8 ;  /* 0x0000000112157824 */ /* 0x000fe200078e0a08 */
[----:B------:R-:W-:Y:S01]  /*0c70*/  SHF.R.S32.HI R2, RZ, 0x4, R3 ;  /* 0x00000004ff027819 */ /* 0x000fe20000011403 */
[----:B------:R-:W-:Y:S01]  /*0c80*/  IMAD.IADD R14, R154, 0x1, R25 ;  /* 0x000000019a0e7824 */ /* 0x000fe200078e0219 */
[----:B------:R-:W-:Y:S01]  /*0c90*/  LOP3.LUT R6, R6, 0x7fffffc, RZ, 0xc0, !PT ;  /* 0x07fffffc06067812 */ /* 0x000fe200078ec0ff */
[----:B------:R-:W-:Y:S01]  /*0ca0*/  STL [R1+0x8], R25 ;  /* 0x0000081901007387 */ /* 0x000fe20000100800 */
[----:B------:R-:W-:-:S02]  /*0cb0*/  SHF.R.S32.HI R8, RZ, 0x1f, R21 ;  /* 0x0000001fff087819 */ /* 0x000fc40000011415 */
[----:B------:R-:W-:Y:S01]  /*0cc0*/  LEA.HI R3, R3, R2, RZ, 0x1 ;  /* 0x0000000203037211 */ /* 0x000fe200078f08ff */
[----:B------:R-:W-:Y:S01]  /*0cd0*/  IMAD.IADD R7, R19, 0x1, -R6 ;  /* 0x0000000113077824 */ /* 0x000fe200078e0a06 */
[----:B------:R-:W-:Y:S02]  /*0ce0*/  LEA.HI R12, R8, R21, RZ, 0x2 ;  /* 0x00000015080c7211 */ /* 0x000fe400078f10ff */
[----:B------:R-:W-:Y:S01]  /*0cf0*/  LEA.HI R5, R0, R18, RZ, 0x3 ;  /* 0x0000001200057211 */ /* 0x000fe200078f18ff */
[----:B------:R-:W-:Y:S01]  /*0d00*/  IMAD R17, R2, 0x8, R7 ;  /* 0x0000000802117824 */ /* 0x000fe200078e0207 */
[--C-:B------:R-:W-:Y:S02]  /*0d10*/  SHF.R.S32.HI R6, RZ, 0x2, R12.reuse ;  /* 0x00000002ff067819 */ /* 0x100fe4000001140c */
[----:B------:R-:W-:Y:S01]  /*0d20*/  SHF.R.S32.HI R13, RZ, 0x1f, R12 ;  /* 0x0000001fff0d7819 */ /* 0x000fe2000001140c */
[----:B------:R-:W-:Y:S01]  /*0d30*/  IMAD.SHL.U32 R20, R17, 0x20, RZ ;  /* 0x0000002011147824 */ /* 0x000fe200078e00ff */
[----:B------:R-:W-:Y:S01]  /*0d40*/  LOP3.LUT R3, R3, 0x1ffffffe, RZ, 0xc0, !PT ;  /* 0x1ffffffe03037812 */ /* 0x000fe200078ec0ff */
[----:B------:R-:W-:Y:S01]  /*0d50*/  IMAD.MOV.U32 R17, RZ, RZ, RZ ;  /* 0x000000ffff117224 */ /* 0x000fe200078e00ff */
[----:B------:R-:W-:-:S02]  /*0d60*/  SHF.R.S32.HI R5, RZ, 0x3, R5 ;  /* 0x00000003ff057819 */ /* 0x000fc40000011405 */
[----:B------:R-:W-:Y:S01]  /*0d70*/  LEA.HI R13, R13, R6, RZ, 0x3 ;  /* 0x000000060d0d7211 */ /* 0x000fe200078f18ff */
[----:B------:R-:W-:Y:S01]  /*0d80*/  IMAD.IADD R3, R2, 0x1, -R3 ;  /* 0x0000000102037824 */ /* 0x000fe200078e0a03 */
[----:B------:R-:W-:Y:S01]  /*0d90*/  SHF.R.S32.HI R7, RZ, 0x1f, R14 ;  /* 0x0000001fff077819 */ /* 0x000fe2000001140e */
[----:B------:R-:W-:Y:S01]  /*0da0*/  IMAD.HI R2, R27, 0x55555556, RZ ;  /* 0x555555561b027827 */ /* 0x000fe200078e02ff */
[----:B------:R-:W-:Y:S02]  /*0db0*/  LOP3.LUT R13, R13, 0xfffffff8, RZ, 0xc0, !PT ;  /* 0xfffffff80d0d7812 */ /* 0x000fe400078ec0ff */
[----:B------:R-:W-:Y:S01]  /*0dc0*/  LEA.HI R8, R8, R21, RZ, 0x5 ;  /* 0x0000001508087211 */ /* 0x000fe200078f28ff */
[----:B------:R-:W-:Y:S01]  /*0dd0*/  IMAD.SHL.U32 R5, R5, 0x80, RZ ;  /* 0x0000008005057824 */ /* 0x000fe200078e00ff */
[CC--:B------:R-:W-:Y:S02]  /*0de0*/  LEA.HI R15, R7.reuse, R14.reuse, RZ, 0x4 ;  /* 0x0000000e070f7211 */ /* 0x0c0fe400078f20ff */
[----:B------:R-:W-:-:S02]  /*0df0*/  LEA.HI R7, R7, R14, RZ, 0x5 ;  /* 0x0000000e07077211 */ /* 0x000fc400078f28ff */
[----:B------:R-:W-:Y:S01]  /*0e00*/  IADD3 R13, R6, -R13, RZ ;  /* 0x8000000d060d7210 */ /* 0x000fe20007ffe0ff */
[----:B------:R-:W-:Y:S01]  /*0e10*/  IMAD R6, R3, 0x8, R4 ;  /* 0x0000000803067824 */ /* 0x000fe200078e0204 */
[----:B------:R-:W-:Y:S02]  /*0e20*/  LEA.HI R2, R2, R2, RZ, 0x1 ;  /* 0x0000000202027211 */ /* 0x000fe400078f08ff */
[----:B------:R-:W-:Y:S02]  /*0e30*/  SHF.R.S32.HI R8, RZ, 0x5, R8 ;  /* 0x00000005ff087819 */ /* 0x000fe40000011408 */
[----:B------:R-:W-:Y:S01]  /*0e40*/  LOP3.LUT R26, R5, 0x80, RZ, 0xc0, !PT ;  /* 0x00000080051a7812 */ /* 0x000fe200078ec0ff */
[----:B------:R-:W-:Y:S01]  /*0e50*/  IMAD R2, R2, -0x3, R27 ;  /* 0xfffffffd02027824 */ /* 0x000fe200078e021b */
[----:B------:R-:W-:Y:S01]  /*0e60*/  SHF.R.S32.HI R7, RZ, 0x5, R7 ;  /* 0x00000005ff077819 */ /* 0x000fe20000011407 */
[----:B------:R-:W-:Y:S01]  /*0e70*/  IMAD R13, R8, 0x10, R13 ;  /* 0x00000010080d7824 */ /* 0x000fe200078e020d */
[----:B------:R-:W-:Y:S01]  /*0e80*/  SHF.R.U32.HI R24, RZ, 0x3, R26 ;  /* 0x00000003ff187819 */ /* 0x000fe2000001161a */
[----:B------:R-:W-:Y:S01]  /*0e90*/  STL [R1], R26 ;  /* 0x0000001a01007387 */ /* 0x000fe20000100800 */
[----:B------:R-:W-:Y:S01]  /*0ea0*/  LOP3.LUT R5, R26, 0x10, R15, 0xf8, !PT ;  /* 0x000000101a057812 */ /* 0x000fe200078ef80f */
[----:B------:R-:W-:Y:S01]  /*0eb0*/  IMAD R7, R7, 0x1800, R20 ;  /* 0x0000180007077824 */ /* 0x000fe200078e0214 */
[----:B------:R-:W-:Y:S01]  /*0ec0*/  LEA.HI R0, R0, R18, RZ, 0x2 ;  /* 0x0000001200007211 */ /* 0x000fe200078f10ff */
[----:B------:R-:W-:Y:S01]  /*0ed0*/  IMAD R3, R2, 0x40, R13 ;  /* 0x0000004002037824 */ /* 0x000fe200078e020d */
[----:B------:R-:W-:Y:S01]  /*0ee0*/  LOP3.LUT R5, R5, R24, RZ, 0x3c, !PT ;  /* 0x0000001805057212 */ /* 0x000fe200078e3cff */
[----:B------:R-:W-:Y:S01]  /*0ef0*/  STL [R1+0xc], R20 ;  /* 0x00000c1401007387 */ /* 0x000fe20000100800 */
[----:B------:R-:W-:-:S02]  /*0f00*/  LOP3.LUT R2, R0, 0xfffffffc, RZ, 0xc0, !PT ;  /* 0xfffffffc00027812 */ /* 0x000fc400078ec0ff */
[----:B------:R-:W-:Y:S01]  /*0f10*/  IADD3 R4, R16, R7, R5 ;  /* 0x0000000710047210 */ /* 0x000fe20007ffe005 */
[----:B------:R-:W-:Y:S01]  /*0f20*/  STL [R1+0x70], R24 ;  /* 0x0000701801007387 */ /* 0x000fe20000100800 */
[----:B------:R-:W-:Y:S01]  /*0f30*/  VIADD R7, R154, 0x10 ;  /* 0x000000109a077836 */ /* 0x000fe20000000000 */
[----:B------:R-:W-:Y:S02]  /*0f40*/  SHF.R.S32.HI R0, RZ, 0x2, R0 ;  /* 0x00000002ff007819 */ /* 0x000fe40000011400 */
[----:B------:R0:W-:Y:S01]  /*0f50*/  STL [R1+0x78], R6 ;  /* 0x0000780601007387 */ /* 0x0001e20000100800 */
[----:B------:R-:W-:Y:S02]  /*0f60*/  LOP3.LUT R12, R12, 0x7ffffffc, RZ, 0xc0, !PT ;  /* 0x7ffffffc0c0c7812 */ /* 0x000fe400078ec0ff */
[----:B------:R-:W-:Y:S01]  /*0f70*/  SHF.R.S32.HI R8, RZ, 0x1f, R7 ;  /* 0x0000001fff087819 */ /* 0x000fe20000011407 */
[----:B------:R1:W-:Y:S04]  /*0f80*/  STL [R1+0x6c], R4 ;  /* 0x00006c0401007387 */ /* 0x0003e80000100800 */
[----:B------:R-:W-:Y:S01]  /*0f90*/  STL [R1+0x24], R9 ;  /* 0x0000240901007387 */ /* 0x000fe20000100800 */
[----:B0-----:R-:W-:Y:S01]  /*0fa0*/  IMAD.IADD R6, R18, 0x1, -R2 ;  /* 0x0000000112067824 */ /* 0x001fe200078e0a02 */
[----:B------:R-:W-:-:S02]  /*0fb0*/  SHF.R.S32.HI R2, RZ, 0x1f, R19 ;  /* 0x0000001fff027819 */ /* 0x000fc40000011413 */
[----:B------:R-:W-:Y:S01]  /*0fc0*/  STL [R1+0x28], R10 ;  /* 0x0000280a01007387 */ /* 0x000fe20000100800 */
[----:B------:R-:W-:Y:S02]  /*0fd0*/  IMAD.MOV.U32 R18, RZ, RZ, RZ ;  /* 0x000000ffff127224 */ /* 0x000fe400078e00ff */
[C---:B-1----:R-:W-:Y:S01]  /*0fe0*/  IMAD.SHL.U32 R4, R6.reuse, 0x8, RZ ;  /* 0x0000000806047824 */ /* 0x042fe200078e00ff */
[----:B------:R-:W-:Y:S01]  /*0ff0*/  STL [R1+0x74], R3 ;  /* 0x0000740301007387 */ /* 0x000fe20000100800 */
[----:B------:R-:W-:Y:S02]  /*1000*/  LEA.HI R0, R6, R6, RZ, 0x1 ;  /* 0x0000000606007211 */ /* 0x000fe400078f08ff */
[----:B------:R-:W-:Y:S01]  /*1010*/  VIADD R5, R4, 0x20 ;  /* 0x0000002004057836 */ /* 0x000fe20000000000 */
[----:B------:R-:W-:Y:S01]  /*1020*/  STL [R1+0x2c], R11 ;  /* 0x00002c0b01007387 */ /* 0x000fe20000100800 */
[----:B------:R-:W-:Y:S02]  /*1030*/  LOP3.LUT R2, R0, 0x1ffffffe, RZ, 0xc0, !PT ;  /* 0x1ffffffe00027812 */ /* 0x000fe400078ec0ff */
[----:B------:R-:W-:Y:S01]  /*1040*/  LOP3.LUT R0, R26, 0x10, R22, 0xf8, !PT ;  /* 0x000000101a007812 */ /* 0x000fe200078ef816 */
[----:B------:R-:W-:Y:S02]  /*1050*/  STL [R1+0x50], RZ ;  /* 0x000050ff01007387 */ /* 0x000fe40000100800 */
[----:B------:R-:W-:Y:S01]  /*1060*/  IMAD.IADD R2, R6, 0x1, -R2 ;  /* 0x0000000106027824 */ /* 0x000fe200078e0a02 */
[----:B------:R-:W-:Y:S01]  /*1070*/  LOP3.LUT R0, R0, R24, RZ, 0x3c, !PT ;  /* 0x0000001800007212 */ /* 0x000fe200078e3cff */
[----:B------:R0:W-:Y:S01]  /*1080*/  STL [R1+0x40], R4 ;  /* 0x0000400401007387 */ /* 0x0001e20000100800 */
[----:B------:R-:W-:-:S03]  /*1090*/  IMAD.IADD R6, R21, 0x1, -R12 ;  /* 0x0000000115067824 */ /* 0x000fc600078e0a0c */
        /* <DEDUP_REMOVED lines=12> */
[----:B------:R-:W-:-:S03]  /*1160*/  LEA R0, R2, R3, 0x3 ;  /* 0x0000000302007211 */ /* 0x000fc600078e18ff */
[----:B------:R1:W-:Y:S04]  /*1170*/  STL [R1+0x34], R6 ;  /* 0x0000340601007387 */ /* 0x0003e80000100800 */
[----:B------:R1:W-:Y:S01]  /*1180*/  STL [R1+0x30], R5 ;  /* 0x0000300501007387 */ /* 0x0003e20000100800 */
[----:B0-----:R-:W-:-:S03]  /*1190*/  SHF.R.S32.HI R4, RZ, 0x4, R15 ;  /* 0x00000004ff047819 */ /* 0x001fc6000001140f */
[----:B------:R1:W-:Y:S04]  /*11a0*/  STL [R1+0x38], R0 ;  /* 0x0000380001007387 */ /* 0x0003e80000100800 */
[----:B------:R1:W-:Y:S02]  /*11b0*/  STL [R1+0x60], R4 ;  /* 0x0000600401007387 */ /* 0x0003e40000100800 */
.L_x_2071:
[----:B-1----:R-:W2:Y:S01]  /*11c0*/  LDL.LU R0, [R1+0x2c] ;  /* 0x00002c0001007983 */ /* 0x002ea20000300800 */
[----:B---34-:R-:W2:Y:S01]  /*11d0*/  LDC.64 R2, c[0x0][0xc88] ;  /* 0x00032200ff027b82 */ /* 0x018ea20000000a00 */
[----:B------:R-:W-:Y:S01]  /*11e0*/  ULDC.64 UR4, c[0x0][0xa28] ;  /* 0x00028a0000047ab9 */ /* 0x000fe20000000a00 */
[----:B------:R-:W-:Y:S01]  /*11f0*/  ULDC.64 UR8, c[0x0][0xa18] ;  /* 0x0002860000087ab9 */ /* 0x000fe20000000a00 */
[----:B------:R-:W-:Y:S01]  /*1200*/  ISETP.NE.U32.AND P2, PT, RZ, UR4, PT ;  /* 0x00000004ff007c0c */ /* 0x000fe2000bf45070 */
[----:B------:R-:W-:Y:S01]  /*1210*/  IMAD.MOV.U32 R9, RZ, RZ, RZ ;  /* 0x000000ffff097224 */ /* 0x000fe200078e00ff */
        /* <DEDUP_REMOVED lines=17> */
[----:B------:R-:W-:Y:S01]  /*1330*/  ULDC UR4, c[0x0][0x288] ;  /* 0x0000a20000047ab9 */ /* 0x000fe20000000800 */
[C---:B------:R-:W-:Y:S02]  /*1340*/  IADD3 R6, P4, R32.reuse, UR6, RZ ;  /* 0x0000000620067c10 */ /* 0x040fe4000ff9e0ff */
[----:B-----5:R1:W5:Y:S01]  /*1350*/  @P2 LDG.E R9, desc[UR42][R2.64] ;  /* 0x0000002a02092981 */ /* 0x020362000c1e1900 */
[----:B------:R-:W-:Y:S01]  /*1360*/  IMAD.U32 R8, RZ, RZ, UR4 ;  /* 0x00000004ff087e24 */ /* 0x000fe2000f8e00ff */
[----:B------:R-:W-:Y:S01]  /*1370*/  IADD3.X R7, R31, UR7, RZ, P4, !PT ;  /* 0x000000071f077c10 */ /* 0x000fe2000a7fe4ff */
[----:B------:R-:W-:Y:S01]  /*1380*/  ULDC.64 UR4, c[0x0][0x418] ;  /* 0x0001060000047ab9 */ /* 0x000fe20000000a00 */
[----:B------:R1:W-:Y:S01]  /*1390*/  STL [R1+0x48], R32 ;  /* 0x0000482001007387 */ /* 0x0003e20000100800 */
[----:B0-----:R-:W-:-:S03]  /*13a0*/  @P1 IADD3 R4, P2, R32, UR8, RZ ;  /* 0x0000000820041c10 */ /* 0x001fc6000ff5e0ff */
[----:B------:R1:W5:Y:S01]  /*13b0*/  @P0 LDG.E R29, desc[UR42][R6.64] ;  /* 0x0000002a061d0981 */ /* 0x000362000c1e1900 */
[----:B------:R-:W-:Y:S01]  /*13c0*/  @P1 IADD3.X R5, R31, UR9, RZ, P2, !PT ;  /* 0x000000091f051c10 */ /* 0x000fe200097fe4ff */
[----:B------:R-:W-:Y:S02]  /*13d0*/  UISETP.NE.U32.AND UP0, UPT, UR4, URZ, UPT ;  /* 0x0000003f0400728c */ /* 0x000fe4000bf05070 */
[----:B------:R1:W-:Y:S01]  /*13e0*/  STL [R1+0x4c], R31 ;  /* 0x00004c1f01007387 */ /* 0x0003e20000100800 */
[----:B------:R-:W-:Y:S01]  /*13f0*/  ULDC.64 UR8, c[0x0][0xa20] ;  /* 0x0002880000087ab9 */ /* 0x000fe20000000a00 */
[----:B------:R-:W-:Y:S02]  /*1400*/  ULDC UR4, c[0x0][0x424] ;  /* 0x0001090000047ab9 */ /* 0x000fe40000000800 */
[----:B------:R-:W2:Y:S01]  /*1410*/  @P1 LDG.E R8, desc[UR42][R4.64] ;  /* 0x0000002a04081981 */ /* 0x000ea2000c1e1900 */
[----:B------:R-:W-:Y:S01]  /*1420*/  UISETP.NE.AND.EX UP0, UPT, UR5, URZ, UPT, UP0 ;  /* 0x0000003f0500728c */ /* 0x000fe2000bf05300 */
[----:B------:R-:W-:-:S02]  /*1430*/  ISETP.NE.U32.AND P2, PT, RZ, UR8, PT ;  /* 0x00000008ff007c0c */ /* 0x000fc4000bf45070 */
[----:B------:R-:W-:Y:S01]  /*1440*/  ULDC UR5, c[0x0][0x2f0] ;  /* 0x0000bc0000057ab9 */ /* 0x000fe20000000800 */
[----:B------:R-:W-:Y:S01]  /*1450*/  USEL UR4, UR4, 0x1, UP0 ;  /* 0x0000000104047887 */ /* 0x000fe20008000000 */
[----:B------:R-:W-:-:S03]  /*1460*/  ISETP.NE.AND.EX P2, PT, RZ, UR9, PT, P2 ;  /* 0x00000009ff007c0c */ /* 0x000fc6000bf45320 */
[----:B------:R-:W-:-:S03]  /*1470*/  UIMAD UR4, UR4, UR5, URZ ;  /* 0x00000005040472a4 */ /* 0x000fc6000f8e023f */
[----:B------:R-:W-:Y:S01]  /*1480*/  ULDC UR5, c[0x0][0x348] ;  /* 0x0000d20000057ab9 */ /* 0x000fe20000000800 */
[----:B------:R-:W-:Y:S01]  /*1490*/  IMAD.MOV.U32 R27, RZ, RZ, R0 ;  /* 0x000000ffff1b7224 */ /* 0x000fe200078e0000 */
[----:B--2---:R1:W-:Y:S04]  /*14a0*/  STL [R1+0x1c], R8 ;  /* 0x00001c0801007387 */ /* 0x0043e80000100800 */
[----:B---3--:R1:W-:Y:S01]  /*14b0*/  STL [R1+0x44], R30 ;  /* 0x0000441e01007387 */ /* 0x0083e20000100800 */
[----:B------:R-:W-:Y:S05]  /*14c0*/  @P1 BRA `(.L_x_1943) ;  /* 0x0000000000281947 */ /* 0x000fea0003800000 */
[----:B------:R-:W-:Y:S02]  /*14d0*/  ULDC.64 UR6, c[0x0][0xa00] ;  /* 0x0002800000067ab9 */ /* 0x000fe40000000a00 */
[----:B------:R-:W-:-:S04]  /*14e0*/  ISETP.NE.U32.AND P1, PT, RZ, UR6, PT ;  /* 0x00000006ff007c0c */ /* 0x000fc8000bf25070 */
[----:B------:R-:W-:-:S13]  /*14f0*/  ISETP.NE.AND.EX P1, PT, RZ, UR7, PT, P1 ;  /* 0x00000007ff007c0c */ /* 0x000fda000bf25310 */
[----:B------:R-:W-:Y:S05]  /*1500*/  @!P1 BRA `(.L_x_1943) ;  /* 0x0000000000189947 */ /* 0x000fea0003800000 */
[----:B-1----:R-:W0:Y:S02]  /*1510*/  LDC.64 R2, c[0x0][0xa00] ;  /* 0x00028000ff027b82 */ /* 0x002e240000000a00 */
[----:B0-----:R-:W-:-:S05]  /*1520*/  IMAD.WIDE R2, R27, 0x4, R2 ;  /* 0x000000041b027825 */ /* 0x001fca00078e0202 */
[----:B------:R-:W2:Y:S04]  /*1530*/  LDG.E R0, desc[UR42][R2.64] ;  /* 0x0000002a02007981 */ /* 0x000ea8000c1e1900 */
[----:B------:R-:W2:Y:S02]  /*1540*/  LDG.E R5, desc[UR42][R2.64+0x4] ;  /* 0x0000042a02057981 */ /* 0x000ea4000c1e1900 */
[----:B--2---:R-:W-:-:S05]  /*1550*/  IMAD.IADD R8, R5, 0x1, -R0 ;  /* 0x0000000105087824 */ /* 0x004fca00078e0a00 */
[----:B------:R0:W-:Y:S02]  /*1560*/  STL [R1+0x1c], R8 ;  /* 0x00001c0801007387 */ /* 0x0001e40000100800 */
.L_x_1943:
[----:B------:R-:W-:Y:S02]  /*1570*/  IMAD.U32 R26, RZ, RZ, UR5 ;  /* 0x00000005ff1a7e24 */ /* 0x000fe4000f8e00ff */
[----:B------:R-:W-:Y:S01]  /*1580*/  IMAD.U32 R28, RZ, RZ, UR4 ;  /* 0x00000004ff1c7e24 */ /* 0x000fe2000f8e00ff */
[----:B------:R-:W-:Y:S06]  /*1590*/  @!P2 BRA `(.L_x_1944) ;  /* 0x000000000010a947 */ /* 0x000fec0003800000 */
[----:B-1----:R-:W-:-:S04]  /*15a0*/  IADD3 R2, P0, R32, UR8, RZ ;  /* 0x0000000820027c10 */ /* 0x002fc8000ff1e0ff */
[----:B------:R-:W-:-:S05]  /*15b0*/  IADD3.X R3, R31, UR9, RZ, P0, !PT ;  /* 0x000000091f037c10 */ /* 0x000fca00087fe4ff */
[----:B------:R2:W5:Y:S01]  /*15c0*/  LDG.E R28, desc[UR42][R2.64] ;  /* 0x0000002a021c7981 */ /* 0x000562000c1e1900 */
[----:B------:R-:W-:Y:S05]  /*15d0*/  BRA `(.L_x_1945) ;  /* 0x0000000000107947 */ /* 0x000fea0003800000 */
.L_x_1944:
[----:B------:R-:W-:Y:S05]  /*15e0*/  @!P0 BRA `(.L_x_1945) ;  /* 0x00000000000c8947 */ /* 0x000fea0003800000 */
[----:B-1----:R-:W2:Y:S04]  /*15f0*/  LDG.E R3, desc[UR42][R6.64] ;  /* 0x0000002a06037981 */ /* 0x002ea8000c1e1900 */
[----:B------:R-:W2:Y:S02]  /*1600*/  LDG.E R28, desc[UR42][R6.64+0x4] ;  /* 0x0000042a061c7981 */ /* 0x000ea4000c1e1900 */
[----:B--2---:R-:W-:-:S07]  /*1610*/  IMAD.IADD R28, R28, 0x1, -R3 ;  /* 0x000000011c1c7824 */ /* 0x004fce00078e0a03 */
.L_x_1945:
[----:B------:R-:W-:Y:S01]  /*1620*/  ULDC.64 UR4, c[0x0][0xa10] ;  /* 0x0002840000047ab9 */ /* 0x000fe20000000a00 */
[----:B------:R-:W3:Y:S01]  /*1630*/  LDL R10, [R1+0x24] ;  /* 0x00002400010a7983 */ /* 0x000ee20000100800 */
[----:B------:R-:W-:Y:S01]  /*1640*/  ISETP.NE.U32.AND P0, PT, RZ, UR4, PT ;  /* 0x00000004ff007c0c */ /* 0x000fe2000bf05070 */
[----:B-1----:R-:W1:Y:S03]  /*1650*/  LDC R6, c[0x0][0x448] ;  /* 0x00011200ff067b82 */ /* 0x002e660000000800 */
[----:B------:R-:W-:Y:S01]  /*1660*/  ISETP.NE.AND.EX P0, PT, RZ, UR5, PT, P0 ;  /* 0x00000005ff007c0c */ /* 0x000fe2000bf05300 */
[----:B------:R-:W-:-:S12]  /*1670*/  ULDC.64 UR4, c[0x0][0xa30] ;  /* 0x00028c0000047ab9 */ /* 0x000fd80000000a00 */
[----:B--2---:R-:W2:Y:S02]  /*1680*/  @P0 LDC.64 R2, c[0x0][0xa10] ;  /* 0x00028400ff020b82 */ /* 0x004ea40000000a00 */
[----:B--2---:R-:W-:-:S05]  /*1690*/  @P0 IMAD.WIDE R2, R27, 0x4, R2 ;  /* 0x000000041b020825 */ /* 0x004fca00078e0202 */
[----:B------:R-:W2:Y:S04]  /*16a0*/  @P0 LDG.E R0, desc[UR42][R2.64] ;  /* 0x0000002a02000981 */ /* 0x000ea8000c1e1900 */
[----:B------:R4:W2:Y:S01]  /*16b0*/  @P0 LDG.E R7, desc[UR42][R2.64+0x4] ;  /* 0x0000042a02070981 */ /* 0x0008a2000c1e1900 */
[----:B------:R-:W-:Y:S01]  /*16c0*/  ISETP.NE.U32.AND P1, PT, RZ, UR4, PT ;  /* 0x00000004ff007c0c */ /* 0x000fe2000bf25070 */
[----:B-----5:R-:W-:-:S03]  /*16d0*/  IMAD.MOV.U32 R24, RZ, RZ, R28 ;  /* 0x000000ffff187224 */ /* 0x020fc600078e001c */
[----:B------:R-:W-:-:S13]  /*16e0*/  ISETP.NE.AND.EX P1, PT, RZ, UR5, PT, P1 ;  /* 0x00000005ff007c0c */ /* 0x000fda000bf25310 */
[----:B------:R-:W-:-:S04]  /*16f0*/  @P1 IADD3 R4, P2, R32, UR4, RZ ;  /* 0x0000000420041c10 */ /* 0x000fc8000ff5e0ff */
[----:B------:R-:W-:-:S05]  /*1700*/  @P1 IADD3.X R5, R31, UR5, RZ, P2, !PT ;  /* 0x000000051f051c10 */ /* 0x000fca00097fe4ff */
[----:B------:R0:W5:Y:S01]  /*1710*/  @P1 LDG.E R24, desc[UR42][R4.64] ;  /* 0x0000002a04181981 */ /* 0x000162000c1e1900 */
[----:B-1----:R-:W-:Y:S01]  /*1720*/  ISETP.NE.AND P1, PT, R6, 0x1, PT ;  /* 0x000000010600780c */ /* 0x002fe20003f25270 */
[----:B------:R-:W-:Y:S01]  /*1730*/  IMAD.IADD R9, R28, 0x1, -R9 ;  /* 0x000000011c097824 */ /* 0x000fe200078e0a09 */
[----:B------:R-:W-:-:S03]  /*1740*/  PLOP3.LUT P3, PT, PT, PT, PT, 0x80, 0x0 ;  /* 0x000000000000781c */ /* 0x000fc60003f6f070 */
[----:B------:R-:W-:-:S05]  /*1750*/  IMAD.MOV R25, RZ, RZ, -R9 ;  /* 0x000000ffff197224 */ /* 0x000fca00078e0a09 */
[----:B------:R-:W-:-:S03]  /*1760*/  VIMNMX R25, RZ, R25, !PT ;  /* 0x00000019ff197248 */ /* 0x000fc60007fe0100 */
[----:B------:R-:W1:Y:S08]  /*1770*/  @P1 LDC R11, c[0x0][0x44c] ;  /* 0x00011300ff0b1b82 */ /* 0x000e700000000800 */
[----:B----4-:R-:W4:Y:S01]  /*1780*/  @P1 LDC R3, c[0x0][0x450] ;  /* 0x00011400ff031b82 */ /* 0x010f220000000800 */
[----:B---3--:R-:W-:-:S04]  /*1790*/  IMAD R10, R10, 0xc0, RZ ;  /* 0x000000c00a0a7824 */ /* 0x008fc800078e02ff */
[----:B------:R-:W-:Y:S01]  /*17a0*/  VIADD R2, R10, 0xbf ;  /* 0x000000bf0a027836 */ /* 0x000fe20000000000 */
[----:B------:R3:W-:Y:S01]  /*17b0*/  STL [R1+0x18], R10 ;  /* 0x0000180a01007387 */ /* 0x0007e20000100800 */
[----:B--2---:R-:W-:Y:S02]  /*17c0*/  @P0 IMAD.IADD R26, R7, 0x1, -R0 ;  /* 0x00000001071a0824 */ /* 0x004fe400078e0a00 */
[----:B-1----:R-:W-:-:S04]  /*17d0*/  @P1 IMAD.HI.U32 R0, R2, R11, RZ ;  /* 0x0000000b02001227 */ /* 0x002fc800078e00ff */
[----:B0-----:R-:W-:Y:S01]  /*17e0*/  IMAD.IADD R4, R9, 0x1, R26 ;  /* 0x0000000109047824 */ /* 0x001fe200078e021a */
[----:B----4-:R-:W-:-:S03]  /*17f0*/  @P1 SHF.R.U32.HI R2, RZ, R3, R0 ;  /* 0x00000003ff021219 */ /* 0x010fc60000011600 */
[C---:B------:R-:W-:Y:S01]  /*1800*/  VIADD R0, R4.reuse, 0x7f ;  /* 0x0000007f04007836 */ /* 0x040fe20000000000 */
[----:B------:R-:W-:Y:S01]  /*1810*/  IADD3 R87, R4, 0x80, -R8 ;  /* 0x0000008004577810 */ /* 0x000fe20007ffe808 */
[----:B------:R3:W-:Y:S03]  /*1820*/  STL [R1+0x20], R4 ;  /* 0x0000200401007387 */ /* 0x0007e60000100800 */
[----:B------:R-:W-:Y:S02]  /*1830*/  IADD3 R2, R87, R2, RZ ;  /* 0x0000000257027210 */ /* 0x000fe40007ffe0ff */
[----:B------:R-:W-:Y:S02]  /*1840*/  SHF.R.S32.HI R3, RZ, 0x1f, R0 ;  /* 0x0000001fff037819 */ /* 0x000fe40000011400 */
[----:B------:R-:W-:Y:S02]  /*1850*/  SHF.R.S32.HI R5, RZ, 0x1f, R2 ;  /* 0x0000001fff057819 */ /* 0x000fe40000011402 */
[----:B------:R-:W-:-:S02]  /*1860*/  LEA.HI R3, R3, R0, RZ, 0x7 ;  /* 0x0000000003037211 */ /* 0x000fc400078f38ff */
[----:B------:R-:W-:Y:S02]  /*1870*/  LEA.HI R5, R5, R2, RZ, 0x7 ;  /* 0x0000000205057211 */ /* 0x000fe400078f38ff */
[----:B------:R-:W-:Y:S02]  /*1880*/  SHF.R.S32.HI R88, RZ, 0x7, R3 ;  /* 0x00000007ff587819 */ /* 0x000fe40000011403 */
[----:B------:R-:W-:-:S04]  /*1890*/  SHF.R.S32.HI R5, RZ, 0x7, R5 ;  /* 0x00000007ff057819 */ /* 0x000fc80000011405 */
[----:B------:R-:W-:-:S05]  /*18a0*/  VIMNMX R5, R88, R5, PT ;  /* 0x0000000558057248 */ /* 0x000fca0003fe0100 */
[----:B------:R-:W-:-:S05]  /*18b0*/  IMAD R5, R5, 0x80, -R9 ;  /* 0x0000008005057824 */ /* 0x000fca00078e0a09 */
[----:B------:R-:W-:-:S04]  /*18c0*/  VIMNMX R0, R5, R26, PT ;  /* 0x0000001a05007248 */ /* 0x000fc80003fe0100 */
[----:B------:R-:W-:Y:S02]  /*18d0*/  ISETP.GT.AND P0, PT, R0, R25, PT ;  /* 0x000000190000720c */ /* 0x000fe40003f04270 */
[----:B------:R-:W-:-:S05]  /*18e0*/  SHF.R.U32.HI R25, RZ, 0x7, R25 ;  /* 0x00000007ff197819 */ /* 0x000fca0000011619 */
[----:B------:R-:W-:-:S06]  /*18f0*/  IMAD.MOV.U32 R2, RZ, RZ, R25 ;  /* 0x000000ffff027224 */ /* 0x000fcc00078e0019 */
[----:B------:R-:W-:-:S05]  /*1900*/  @P0 VIADD R0, R0, 0x7f ;  /* 0x0000007f00000836 */ /* 0x000fca0000000000 */
[----:B------:R-:W-:-:S04]  /*1910*/  @P0 SHF.R.S32.HI R3, RZ, 0x1f, R0 ;  /* 0x0000001fff030819 */ /* 0x000fc80000011400 */
[----:B------:R-:W-:-:S04]  /*1920*/  @P0 LEA.HI R3, R3, R0, RZ, 0x7 ;  /* 0x0000000003030211 */ /* 0x000fc800078f38ff */
[----:B------:R-:W-:-:S04]  /*1930*/  @P0 SHF.R.S32.HI R2, RZ, 0x7, R3 ;  /* 0x00000007ff020819 */ /* 0x000fc80000011403 */
[----:B------:R-:W-:-:S13]  /*1940*/  ISETP.GT.AND P0, PT, R2, R25, PT ;  /* 0x000000190200720c */ /* 0x000fda0003f04270 */
[----:B---3--:R-:W-:Y:S05]  /*1950*/  @!P0 BRA `(.L_x_1946) ;  /* 0x0000004c00408947 */ /* 0x008fea0003800000 */
        /* <DEDUP_REMOVED lines=20> */
.L_x_1948:
[----:B------:R-:W-:Y:S05]  /*1aa0*/  BSYNC B6 ;  /* 0x0000000000067941 */ /* 0x000fea0003800000 */
.L_x_1947:
[----:B------:R-:W-:Y:S01]  /*1ab0*/  VIADD R0, R16, 0x9000 ;  /* 0x0000900010007836 */ /* 0x000fe20000000000 */
[----:B------:R-:W-:Y:S04]  /*1ac0*/  BSSY B6, `(.L_x_1949) ;  /* 0x0000013000067945 */ /* 0x000fe80003800000 */
[----:B------:R-:W-:-:S13]  /*1ad0*/  LOP3.LUT P0, RZ, R0, 0x9f, RZ, 0xc0, !PT ;  /* 0x0000009f00ff7812 */ /* 0x000fda000780c0ff */
[----:B------:R-:W-:Y:S05]  /*1ae0*/  @!P0 BRA `(.L_x_1950) ;  /* 0x0000000000408947 */ /* 0x000fea0003800000 */
[----:B------:R-:W-:Y:S01]  /*1af0*/  MOV R0, 0x0 ;  /* 0x0000000000007802 */ /* 0x000fe20000000f00 */
[----:B------:R-:W-:Y:S01]  /*1b00*/  ULDC.64 UR4, c[0x4][0x98] ;  /* 0x0100260000047ab9 */ /* 0x000fe20000000a00 */
[----:B------:R-:W-:Y:S01]  /*1b10*/  ULDC.64 UR6, c[0x4][0x20] ;  /* 0x0100080000067ab9 */ /* 0x000fe20000000a00 */
[----:B------:R-:W-:Y:S01]  /*1b20*/  MOV R4, UR4 ;  /* 0x0000000400047c02 */ /* 0x000fe20008000f00 */
        /* <DEDUP_REMOVED lines=12> */
.L_x_1950:
[----:B------:R-:W-:Y:S05]  /*1bf0*/  BSYNC B6 ;  /* 0x0000000000067941 */ /* 0x000fea0003800000 */
.L_x_1949:
[----:B------:R-:W-:Y:S01]  /*1c00*/  ULDC.64 UR4, c[0x0][0x9f8] ;  /* 0x00027e0000047ab9 */ /* 0x000fe20000000a00 */
[----:B------:R-:W0:Y:S01]  /*1c10*/  LDC.64 R6, c[0x0][0x300] ;  /* 0x0000c000ff067b82 */ /* 0x000e220000000a00 */
[----:B------:R-:W-:Y:S01]  /*1c20*/  ISETP.NE.U32.AND P0, PT, RZ, UR4, PT ;  /* 0x00000004ff007c0c */ /* 0x000fe2000bf05070 */
[----:B------:R-:W-:Y:S01]  /*1c30*/  IMAD.IADD R46, R29, 0x1, R28 ;  /* 0x000000011d2e7824 */ /* 0x000fe200078e021c */
[----:B------:R-:W-:Y:S01]  /*1c40*/  ULDC.64 UR6, c[0x0][0x330] ;  /* 0x0000cc0000067ab9 */ /* 0x000fe20000000a00 */
[----:B------:R-:W-:Y:S01]  /*1c50*/  SHF.R.S32.HI R23, RZ, 0x1f, R22 ;  /* 0x0000001fff177819 */ /* 0x000fe20000011416 */
[----:B------:R-:W2:Y:S01]  /*1c60*/  LDL R28, [R1+0x70] ;  /* 0x00007000011c7983 */ /* 0x000ea20000100800 */
[----:B------:R-:W-:Y:S01]  /*1c70*/  ISETP.NE.AND.EX P0, PT, RZ, UR5, PT, P0 ;  /* 0x00000005ff007c0c */ /* 0x000fe2000bf05300 */
[----:B------:R-:W-:Y:S01]  /*1c80*/  ULDC.64 UR8, c[0x0][0xa08] ;  /* 0x0002820000087ab9 */ /* 0x000fe20000000a00 */
[----:B------:R-:W1:Y:S01]  /*1c90*/  LDC.64 R62, c[0x0][0x408] ;  /* 0x00010200ff3e7b82 */ /* 0x000e620000000a00 */
[----:B------:R-:W3:Y:S10]  /*1ca0*/  LDL R21, [R1+0xc] ;  /* 0x00000c0001157983 */ /* 0x000ef40000100800 */
[----:B------:R-:W-:-:S04]  /*1cb0*/  @P0 IADD3 R4, P1, R32, UR4, RZ ;  /* 0x0000000420040c10 */ /* 0x000fc8000ff3e0ff */
[----:B------:R-:W-:Y:S01]  /*1cc0*/  @P0 IADD3.X R5, R31, UR5, RZ, P1, !PT ;  /* 0x000000051f050c10 */ /* 0x000fe20008ffe4ff */
[----:B0-----:R-:W-:Y:S01]  /*1cd0*/  IMAD.WIDE.U32 R8, R46, R6, RZ ;  /* 0x000000062e087225 */ /* 0x001fe200078e00ff */
[----:B------:R-:W-:Y:S01]  /*1ce0*/  SHF.R.S32.HI R3, RZ, 0x1f, R46 ;  /* 0x0000001fff037819 */ /* 0x000fe2000001142e */
[----:B------:R-:W-:Y:S02]  /*1cf0*/  ULDC.64 UR4, c[0x0][0x308] ;  /* 0x0000c20000047ab9 */ /* 0x000fe40000000a00 */
[----:B------:R0:W4:Y:S01]  /*1d00*/  @P0 LDG.E R27, desc[UR42][R4.64] ;  /* 0x0000002a041b0981 */ /* 0x000122000c1e1900 */
[----:B------:R-:W-:Y:S01]  /*1d10*/  IMAD.WIDE.U32 R56, R30, UR6, R22 ;  /* 0x000000061e387c25 */ /* 0x000fe2000f8e0016 */
[----:B------:R-:W-:-:S03]  /*1d20*/  ISETP.NE.U32.AND P0, PT, RZ, UR8, PT ;  /* 0x00000008ff007c0c */ /* 0x000fc6000bf05070 */
[----:B------:R-:W-:-:S04]  /*1d30*/  IMAD R0, R3, R6, RZ ;  /* 0x0000000603007224 */ /* 0x000fc800078e02ff */
[----:B------:R-:W-:Y:S01]  /*1d40*/  IMAD R11, R46, R7, R0 ;  /* 0x000000072e0b7224 */ /* 0x000fe200078e0200 */
[----:B------:R-:W-:-:S03]  /*1d50*/  SHF.R.S32.HI R0, RZ, 0x1f, R30 ;  /* 0x0000001fff007819 */ /* 0x000fc6000001141e */
[----:B------:R-:W-:Y:S02]  /*1d60*/  IMAD.IADD R9, R9, 0x1, R11 ;  /* 0x0000000109097824 */ /* 0x000fe400078e020b */
[C---:B0-----:R-:W-:Y:S02]  /*1d70*/  IMAD R4, R0.reuse, UR6, RZ ;  /* 0x0000000600047c24 */ /* 0x041fe4000f8e02ff */
[----:B------:R-:W-:Y:S02]  /*1d80*/  IMAD R0, R0, UR4, RZ ;  /* 0x0000000400007c24 */ /* 0x000fe4000f8e02ff */
[C---:B------:R-:W-:Y:S01]  /*1d90*/  IMAD R11, R30.reuse, UR7, R4 ;  /* 0x000000071e0b7c24 */ /* 0x040fe2000f8e0204 */
[----:B------:R-:W-:Y:S01]  /*1da0*/  ISETP.NE.AND.EX P0, PT, RZ, UR9, PT, P0 ;  /* 0x00000009ff007c0c */ /* 0x000fe2000bf05300 */
[C---:B------:R-:W-:Y:S01]  /*1db0*/  IMAD R59, R30.reuse, UR5, R0 ;  /* 0x000000051e3b7c24 */ /* 0x040fe2000f8e0200 */
[----:B------:R-:W-:Y:S01]  /*1dc0*/  SHF.R.S32.HI R20, RZ, 0x1f, R19 ;  /* 0x0000001fff147819 */ /* 0x000fe20000011413 */
[----:B------:R-:W-:Y:S01]  /*1dd0*/  IMAD.WIDE.U32 R4, R30, UR4, R8 ;  /* 0x000000041e047c25 */ /* 0x000fe2000f8e0008 */
[----:B------:R-:W-:Y:S01]  /*1de0*/  ULDC.64 UR4, c[0x0][0x310] ;  /* 0x0000c40000047ab9 */ /* 0x000fe20000000a00 */
[----:B------:R-:W2:Y:S01]  /*1df0*/  LDL R30, [R1] ;  /* 0x00000000011e7983 */ /* 0x000ea20000100800 */
[----:B------:R-:W-:Y:S01]  /*1e00*/  ULDC.64 UR6, c[0x0][0x338] ;  /* 0x0000ce0000067ab9 */ /* 0x000fe20000000a00 */
[----:B------:R-:W-:-:S02]  /*1e10*/  IMAD.IADD R57, R57, 0x1, R11 ;  /* 0x0000000139397824 */ /* 0x000fc400078e020b */
[----:B------:R-:W-:Y:S02]  /*1e20*/  IMAD.IADD R59, R5, 0x1, R59 ;  /* 0x00000001053b7824 */ /* 0x000fe400078e023b */
[----:B------:R-:W-:Y:S02]  /*1e30*/  IMAD.MOV.U32 R58, RZ, RZ, R4 ;  /* 0x000000ffff3a7224 */ /* 0x000fe400078e0004 */
[----:B------:R-:W0:Y:S01]  /*1e40*/  LDC.64 R4, c[0x0][0x3f8] ;  /* 0x0000fe00ff047b82 */ /* 0x000e220000000a00 */
[-C--:B------:R-:W-:Y:S02]  /*1e50*/  IMAD R14, R20, R6.reuse, RZ ;  /* 0x00000006140e7224 */ /* 0x080fe400078e02ff */
[----:B------:R-:W-:-:S04]  /*1e60*/  IMAD.WIDE.U32 R8, R19, R6, R22 ;  /* 0x0000000613087225 */ /* 0x000fc800078e0016 */
[----:B------:R-:W-:Y:S02]  /*1e70*/  VIADD R80, R22, 0x20 ;  /* 0x0000002016507836 */ /* 0x000fe40000000000 */
[C---:B------:R-:W-:Y:S01]  /*1e80*/  IMAD R73, R19.reuse, R7, R14 ;  /* 0x0000000713497224 */ /* 0x040fe200078e020e */
[----:B------:R-:W-:Y:S01]  /*1e90*/  SHF.R.S32.HI R155, RZ, 0x1f, R154 ;  /* 0x0000001fff9b7819 */ /* 0x000fe2000001149a */
[----:B-1----:R-:W-:-:S04]  /*1ea0*/  IMAD.WIDE.U32 R48, R19, R62, R22 ;  /* 0x0000003e13307225 */ /* 0x002fc800078e0016 */
[----:B------:R-:W-:-:S04]  /*1eb0*/  IMAD.WIDE.U32 R50, R19, R62, R154 ;  /* 0x0000003e13327225 */ /* 0x000fc800078e009a */
[----:B0-----:R-:W-:-:S04]  /*1ec0*/  IMAD.WIDE.U32 R54, R19, R4, R154 ;  /* 0x0000000413367225 */ /* 0x001fc800078e009a */
[----:B------:R-:W-:Y:S01]  /*1ed0*/  IMAD.WIDE.U32 R52, R19, R4, R22 ;  /* 0x0000000413347225 */ /* 0x000fe200078e0016 */
[----:B------:R-:W-:-:S03]  /*1ee0*/  SHF.L.U64.HI R68, R6, 0x7, R7 ;  /* 0x0000000706447819 */ /* 0x000fc60000010207 */
[----:B------:R-:W-:Y:S01]  /*1ef0*/  VIADD R64, R22, 0x40 ;  /* 0x0000004016407836 */ /* 0x000fe20000000000 */
[----:B------:R-:W-:Y:S01]  /*1f00*/  SHF.L.U64.HI R66, R4, 0x7, R5 ;  /* 0x0000000704427819 */ /* 0x000fe20000010205 */
[----:B------:R-:W-:Y:S02]  /*1f10*/  IMAD.SHL.U32 R67, R6, 0x80, RZ ;  /* 0x0000008006437824 */ /* 0x000fe400078e00ff */
[----:B------:R-:W-:Y:S01]  /*1f20*/  IMAD.SHL.U32 R65, R4, 0x80, RZ ;  /* 0x0000008004417824 */ /* 0x000fe200078e00ff */
[----:B----4-:R-:W-:Y:S02]  /*1f30*/  SHF.R.S32.HI R0, RZ, 0x1f, R27 ;  /* 0x0000001fff007819 */ /* 0x010fe4000001141b */
[----:B------:R-:W-:Y:S02]  /*1f40*/  SEL R11, R27, RZ, !P0 ;  /* 0x000000ff1b0b7207 */ /* 0x000fe40004000000 */
[----:B------:R-:W0:Y:S01]  /*1f50*/  LDC R27, c[0x0][0x3f4] ;  /* 0x0000fd00ff1b7b82 */ /* 0x000e220000000800 */
[----:B------:R-:W-:-:S02]  /*1f60*/  SEL R12, R0, RZ, !P0 ;  /* 0x000000ff000c7207 */ /* 0x000fc40004000000 */
[----:B------:R-:W-:-:S04]  /*1f70*/  IMAD.WIDE.U32 R58, R11, UR4, R58 ;  /* 0x000000040b3a7c25 */ /* 0x000fc8000f8e003a */
[----:B------:R-:W-:Y:S01]  /*1f80*/  IMAD R0, R12, UR4, RZ ;  /* 0x000000040c007c24 */ /* 0x000fe2000f8e02ff */
[----:B------:R-:W-:Y:S02]  /*1f90*/  ULDC UR4, c[0x0][0x2f4] ;  /* 0x0000bd0000047ab9 */ /* 0x000fe40000000800 */
[----:B------:R-:W-:Y:S01]  /*1fa0*/  ISETP.GE.AND P0, PT, R22, UR4, PT ;  /* 0x0000000416007c0c */ /* 0x000fe2000bf06270 */
[----:B------:R-:W-:-:S03]  /*1fb0*/  IMAD R13, R11, UR5, R0 ;  /* 0x000000050b0d7c24 */ /* 0x000fc6000f8e0200 */
[----:B------:R-:W-:Y:S02]  /*1fc0*/  SEL R0, RZ, 0x1, P0 ;  /* 0x00000001ff007807 */ /* 0x000fe40000000000 */
[----:B------:R-:W-:Y:S02]  /*1fd0*/  IADD3 R75, P0, R58, R8, RZ ;  /* 0x000000083a4b7210 */ /* 0x000fe40007f1e0ff */
[----:B------:R-:W-:Y:S01]  /*1fe0*/  IADD3 R74, R59, R13, RZ ;  /* 0x0000000d3b4a7210 */ /* 0x000fe20007ffe0ff */
[----:B------:R-:W-:Y:S01]  /*1ff0*/  IMAD R12, R12, UR6, RZ ;  /* 0x000000060c0c7c24 */ /* 0x000fe2000f8e02ff */
[----:B------:R-:W-:Y:S02]  /*2000*/  ISETP.GE.AND P1, PT, R80, UR4, PT ;  /* 0x0000000450007c0c */ /* 0x000fe4000bf26270 */
[----:B------:R-:W-:Y:S02]  /*2010*/  IADD3.X R73, R74, R9, R73, P0, !PT ;  /* 0x000000094a497210 */ /* 0x000fe400007fe449 */
[----:B0-----:R-:W-:-:S02]  /*2020*/  ISETP.GE.AND P0, PT, R22, R27, PT ;  /* 0x0000001b1600720c */ /* 0x001fc40003f06270 */
[----:B------:R-:W-:Y:S01]  /*2030*/  ISETP.GE.AND P2, PT, R80, R27, PT ;  /* 0x0000001b5000720c */ /* 0x000fe20003f46270 */
[----:B------:R-:W-:Y:S01]  /*2040*/  IMAD.WIDE.U32 R56, R11, UR6, R56 ;  /* 0x000000060b387c25 */ /* 0x000fe2000f8e0038 */
[----:B------:R-:W-:Y:S02]  /*2050*/  SEL R10, RZ, 0xffffffff, P1 ;  /* 0xffffffffff0a7807 */ /* 0x000fe40000800000 */
[----:B------:R-:W-:Y:S01]  /*2060*/  SEL R9, R27, RZ, P0 ;  /* 0x000000ff1b097207 */ /* 0x000fe20000000000 */
[----:B------:R-:W-:Y:S01]  /*2070*/  IMAD R29, R11, UR7, R12 ;  /* 0x000000070b1d7c24 */ /* 0x000fe2000f8e020c */
[----:B------:R-:W-:Y:S01]  /*2080*/  SEL R11, R27, RZ, P2 ;  /* 0x000000ff1b0b7207 */ /* 0x000fe20001000000 */
[----:B------:R-:W-:Y:S02]  /*2090*/  IMAD.SHL.U32 R15, R10, 0x2, RZ ;  /* 0x000000020a0f7824 */ /* 0x000fe400078e00ff */
[C---:B------:R-:W-:Y:S02]  /*20a0*/  IMAD R8, R20.reuse, R4, RZ ;  /* 0x0000000414087224 */ /* 0x040fe400078e02ff */
[----:B------:R-:W-:-:S02]  /*20b0*/  IMAD R10, R20, R62, RZ ;  /* 0x0000003e140a7224 */ /* 0x000fc400078e02ff */
[----:B------:R-:W-:Y:S02]  /*20c0*/  IMAD.IADD R9, R22, 0x1, R9 ;  /* 0x0000000116097824 */ /* 0x000fe400078e0209 */
[----:B------:R-:W-:Y:S01]  /*20d0*/  IMAD.IADD R11, R80, 0x1, R11 ;  /* 0x00000001500b7824 */ /* 0x000fe200078e020b */
[----:B------:R-:W-:Y:S01]  /*20e0*/  LOP3.LUT R0, R15, 0x2, R0, 0xe2, !PT ;  /* 0x000000020f007812 */ /* 0x000fe200078ee200 */
[C---:B------:R-:W-:Y:S01]  /*20f0*/  IMAD R13, R19.reuse, R5, R8 ;  /* 0x00000005130d7224 */ /* 0x040fe200078e0208 */
[----:B------:R-:W-:Y:S01]  /*2100*/  SHF.R.S32.HI R8, RZ, 0x1f, R9 ;  /* 0x0000001fff087819 */ /* 0x000fe20000011409 */
[----:B------:R-:W-:Y:S01]  /*2110*/  IMAD R15, R19, R63, R10 ;  /* 0x0000003f130f7224 */ /* 0x000fe200078e020a */
[----:B------:R-:W-:Y:S02]  /*2120*/  SHF.R.S32.HI R10, RZ, 0x1f, R11 ;  /* 0x0000001fff0a7819 */ /* 0x000fe4000001140b */
[----:B------:R-:W-:Y:S02]  /*2130*/  LEA.HI R72, R8, R9, RZ, 0x4 ;  /* 0x0000000908487211 */ /* 0x000fe400078f20ff */
[----:B------:R-:W-:-:S02]  /*2140*/  LEA.HI R71, R10, R11, RZ, 0x4 ;  /* 0x0000000b0a477211 */ /* 0x000fc400078f20ff */
[----:B------:R-:W-:Y:S02]  /*2150*/  LEA.HI R8, R8, R9, RZ, 0x5 ;  /* 0x0000000908087211 */ /* 0x000fe400078f28ff */
[----:B------:R-:W-:-:S03]  /*2160*/  LEA.HI R10, R10, R11, RZ, 0x5 ;  /* 0x0000000b0a0a7211 */ /* 0x000fc600078f28ff */
[----:B------:R-:W-:Y:S01]  /*2170*/  IMAD.SHL.U32 R9, R8, 0x80, RZ ;  /* 0x0000008008097824 */ /* 0x000fe200078e00ff */
[----:B--2---:R-:W-:Y:S01]  /*2180*/  LOP3.LUT R8, R30, 0x10, R72, 0xf8, !PT ;  /* 0x000000101e087812 */ /* 0x004fe200078ef848 */
[----:B------:R-:W-:Y:S01]  /*2190*/  IMAD.SHL.U32 R11, R10, 0x80, RZ ;  /* 0x000000800a0b7824 */ /* 0x000fe200078e00ff */
[----:B------:R-:W-:Y:S02]  /*21a0*/  LOP3.LUT R10, R30, 0x10, R71, 0xf8, !PT ;  /* 0x000000101e0a7812 */ /* 0x000fe400078ef847 */
[----:B------:R-:W0:Y:S01]  /*21b0*/  S2R R30, SR_TID.X ;  /* 0x00000000001e7919 */ /* 0x000e220000002100 */
[----:B------:R-:W-:Y:S01]  /*21c0*/  IMAD.IADD R55, R55, 0x1, R13 ;  /* 0x0000000137377824 */ /* 0x000fe200078e020d */
[----:B------:R-:W-:Y:S01]  /*21d0*/  LOP3.LUT R9, R9, 0xfffff000, RZ, 0xc0, !PT ;  /* 0xfffff00009097812 */ /* 0x000fe200078ec0ff */
[----:B------:R-:W-:Y:S01]  /*21e0*/  IMAD.IADD R53, R13, 0x1, R53 ;  /* 0x000000010d357824 */ /* 0x000fe200078e0235 */
[----:B-----5:R-:W-:Y:S02]  /*21f0*/  SHF.R.S32.HI R13, RZ, 0x1f, R24 ;  /* 0x0000001fff0d7819 */ /* 0x020fe40000011418 */
[----:B------:R-:W-:-:S02]  /*2200*/  LOP3.LUT R8, R8, R28, RZ, 0x3c, !PT ;  /* 0x0000001c08087212 */ /* 0x000fc400078e3cff */
[----:B------:R-:W-:Y:S02]  /*2210*/  P2R R81, PR, RZ, 0x4 ;  /* 0x00000004ff517803 */ /* 0x000fe40000000000 */
[----:B------:R-:W-:Y:S02]  /*2220*/  LOP3.LUT R11, R11, 0xfffff000, RZ, 0xc0, !PT ;  /* 0xfffff0000b0b7812 */ /* 0x000fe400078ec0ff */
[----:B------:R-:W-:Y:S02]  /*2230*/  LOP3.LUT R10, R10, R28, RZ, 0x3c, !PT ;  /* 0x0000001c0a0a7212 */ /* 0x000fe400078e3cff */
[----:B---3--:R-:W-:Y:S01]  /*2240*/  IADD3 R70, R8, R9, R21 ;  /* 0x0000000908467210 */ /* 0x008fe20007ffe015 */
[----:B------:R-:W-:Y:S01]  /*2250*/  IMAD R8, R13, R4, RZ ;  /* 0x000000040d087224 */ /* 0x000fe200078e02ff */
[----:B------:R-:W-:Y:S01]  /*2260*/  IADD3 R46, P2, R19, R46, RZ ;  /* 0x0000002e132e7210 */ /* 0x000fe20007f5e0ff */
[----:B------:R-:W-:Y:S01]  /*2270*/  IMAD.IADD R51, R51, 0x1, R15 ;  /* 0x0000000133337824 */ /* 0x000fe200078e020f */
[----:B------:R-:W-:Y:S01]  /*2280*/  IADD3 R69, R10, R11, R21 ;  /* 0x0000000b0a457210 */ /* 0x000fe20007ffe015 */
[----:B------:R-:W-:-:S02]  /*2290*/  IMAD.IADD R49, R15, 0x1, R49 ;  /* 0x000000010f317824 */ /* 0x000fc400078e0231 */
[----:B------:R-:W-:Y:S02]  /*22a0*/  IMAD R13, R13, R62, RZ ;  /* 0x0000003e0d0d7224 */ /* 0x000fe400078e02ff */
[C---:B------:R-:W-:Y:S02]  /*22b0*/  IMAD R21, R24.reuse, R5, R8 ;  /* 0x0000000518157224 */ /* 0x040fe400078e0208 */
[----:B------:R-:W-:Y:S01]  /*22c0*/  IMAD.WIDE.U32 R54, R24, R4, R54 ;  /* 0x0000000418367225 */ /* 0x000fe200078e0036 */
[----:B------:R-:W-:-:S03]  /*22d0*/  LOP3.LUT R7, R71, 0xfffffff0, RZ, 0xc0, !PT ;  /* 0xfffffff047077812 */ /* 0x000fc600078ec0ff */
[----:B------:R-:W-:Y:S01]  /*22e0*/  IMAD.X R47, R20, 0x1, R3, P2 ;  /* 0x00000001142f7824 */ /* 0x000fe200010e0603 */
[----:B------:R-:W-:Y:S01]  /*22f0*/  LOP3.LUT R20, R72, 0xfffffff0, RZ, 0xc0, !PT ;  /* 0xfffffff048147812 */ /* 0x000fe200078ec0ff */
[----:B------:R-:W-:Y:S01]  /*2300*/  IMAD.WIDE.U32 R52, R24, R4, R52 ;  /* 0x0000000418347225 */ /* 0x000fe200078e0034 */
[----:B0-----:R-:W-:-:S03]  /*2310*/  SHF.R.U32.HI R28, RZ, 0x7, R30 ;  /* 0x00000007ff1c7819 */ /* 0x001fc6000001161e */
[C---:B------:R-:W-:Y:S02]  /*2320*/  IMAD R13, R24.reuse, R63, R13 ;  /* 0x0000003f180d7224 */ /* 0x040fe400078e020d */
[----:B------:R-:W-:Y:S01]  /*2330*/  IMAD.WIDE.U32 R50, R24, R62, R50 ;  /* 0x0000003e18327225 */ /* 0x000fe200078e0032 */
[----:B------:R-:W-:-:S03]  /*2340*/  SHF.L.U64.HI R63, R62, 0x7, R63 ;  /* 0x000000073e3f7819 */ /* 0x000fc6000001023f */
[----:B------:R-:W-:Y:S01]  /*2350*/  IMAD.WIDE.U32 R48, R24, R62, R48 ;  /* 0x0000003e18307225 */ /* 0x000fe200078e0030 */
[C---:B------:R-:W-:Y:S02]  /*2360*/  LOP3.LUT R45, R0.reuse, 0x1, RZ, 0xc0, !PT ;  /* 0x00000001002d7812 */ /* 0x040fe400078ec0ff */
[----:B------:R-:W-:Y:S01]  /*2370*/  LOP3.LUT R44, R0, 0x2, RZ, 0xc0, !PT ;  /* 0x00000002002c7812 */ /* 0x000fe200078ec0ff */
[----:B------:R-:W-:Y:S01]  /*2380*/  IMAD.SHL.U32 R60, R27, 0x2, RZ ;  /* 0x000000021b3c7824 */ /* 0x000fe200078e00ff */
[----:B------:R-:W-:Y:S01]  /*2390*/  IADD3 R27, R55, R21, RZ ;  /* 0x00000015371b7210 */ /* 0x000fe20007ffe0ff */
[----:B------:R-:W-:Y:S01]  /*23a0*/  IMAD.SHL.U32 R62, R62, 0x80, RZ ;  /* 0x000000803e3e7824 */ /* 0x000fe200078e00ff */
[----:B------:R-:W-:Y:S01]  /*23b0*/  ISETP.GE.AND P1, PT, R64, UR4, PT ;  /* 0x0000000440007c0c */ /* 0x000fe2000bf26270 */
[----:B------:R-:W-:Y:S01]  /*23c0*/  VIADD R61, R28, 0x8 ;  /* 0x000000081c3d7836 */ /* 0x000fe20000000000 */
[----:B------:R-:W-:Y:S01]  /*23d0*/  SHF.R.S32.HI R4, RZ, 0x1f, R20 ;  /* 0x0000001fff047819 */ /* 0x000fe20000011414 */
[----:B------:R-:W-:Y:S01]  /*23e0*/  IMAD.IADD R21, R21, 0x1, R53 ;  /* 0x0000000115157824 */ /* 0x000fe200078e0235 */
[----:B------:R-:W-:Y:S01]  /*23f0*/  SHF.R.S32.HI R3, RZ, 0x1f, R7 ;  /* 0x0000001fff037819 */ /* 0x000fe20000011407 */
[----:B------:R-:W-:-:S02]  /*2400*/  IMAD.IADD R6, R51, 0x1, R13 ;  /* 0x0000000133067824 */ /* 0x000fc400078e020d */
[----:B------:R-:W-:Y:S02]  /*2410*/  IMAD.IADD R5, R13, 0x1, R49 ;  /* 0x000000010d057824 */ /* 0x000fe400078e0231 */
[----:B------:R-:W-:-:S07]  /*2420*/  IMAD.IADD R0, R57, 0x1, R29 ;  /* 0x0000000139007824 */ /* 0x000fce00078e021d */
.L_x_1990:
[----:B------:R-:W2:Y:S01]  /*2430*/  LDL R8, [R1+0x30] ;  /* 0x0000300001087983 */ /* 0x000ea20000100800 */
[----:B------:R-:W0:Y:S01]  /*2440*/  LDC R86, c[0x0][0x3f4] ;  /* 0x0000fd00ff567b82 */ /* 0x000e220000000800 */
[----:B------:R-:W-:Y:S01]  /*2450*/  VIADD R10, R2, 0xffffffff ;  /* 0xffffffff020a7836 */ /* 0x000fe20000000000 */
[----:B------:R-:W-:Y:S05]  /*2460*/  YIELD ;  /* 0x0000000000007946 */ /* 0x000fea0003800000 */
[----:B----4-:R-:W-:Y:S01]  /*2470*/  SHF.R.S32.HI R12, RZ, 0x1f, R10 ;  /* 0x0000001fff0c7819 */ /* 0x010fe2000001140a */
[----:B------:R-:W1:Y:S01]  /*2480*/  LDC.64 R76, c[0x0][0x2e8] ;  /* 0x0000ba00ff4c7b82 */ /* 0x000e620000000a00 */
[-C--:B------:R-:W-:Y:S01]  /*2490*/  IMAD R2, R68, R10.reuse, RZ ;  /* 0x0000000a44027224 */ /* 0x080fe200078e02ff */
[----:B------:R-:W-:Y:S01]  /*24a0*/  BSSY B0, `(.L_x_1951) ;  /* 0x00003dc000007945 */ /* 0x000fe20003800000 */
[----:B------:R-:W-:Y:S01]  /*24b0*/  IMAD.WIDE.U32 R36, R67, R10, RZ ;  /* 0x0000000a43247225 */ /* 0x000fe200078e00ff */
[----:B------:R-:W-:-:S03]  /*24c0*/  ISETP.GT.AND P2, PT, R10, R25, PT ;  /* 0x000000190a00720c */ /* 0x000fc60003f44270 */
[----:B------:R-:W-:Y:S02]  /*24d0*/  IMAD R9, R12, R67, R2 ;  /* 0x000000430c097224 */ /* 0x000fe400078e0202 */
[----:B------:R-:W-:Y:S02]  /*24e0*/  IMAD.MOV.U32 R2, RZ, RZ, R10 ;  /* 0x000000ffff027224 */ /* 0x000fe400078e000a */
        /* <DEDUP_REMOVED lines=31> */
[----:B------:R-:W-:Y:S02]  /*26e0*/  ULDC.64 UR6, c[0x0][0x400] ;  /* 0x0001000000067ab9 */ /* 0x000fe40000000a00 */
[----:B------:R-:W3:Y:S01]  /*26f0*/  LDL R78, [R1+0x8] ;  /* 0x00000800014e7983 */ /* 0x000ee20000100800 */
[----:B------:R-:W-:Y:S02]  /*2700*/  IADD3 R40, P3, P5, R54, UR4, R40 ;  /* 0x0000000436287c10 */ /* 0x000fe4000fd7e028 */
[----:B------:R-:W-:Y:S02]  /*2710*/  CS2R R34, SRZ ;  /* 0x0000000000227805 */ /* 0x000fe4000001ff00 */
[----:B------:R-:W-:Y:S02]  /*2720*/  CS2R R36, SRZ ;  /* 0x0000000000247805 */ /* 0x000fe4000001ff00 */
[----:B------:R-:W-:-:S02]  /*2730*/  IADD3.X R41, R27, UR5, R42, P3, P5 ;  /* 0x000000051b297c10 */ /* 0x000fc40009fea42a */
[----:B------:R-:W-:-:S04]  /*2740*/  IADD3 R38, P3, P5, R50, UR6, R38 ;  /* 0x0000000632267c10 */ /* 0x000fc8000fd7e026 */
[----:B------:R-:W-:Y:S02]  /*2750*/  IADD3.X R39, R6, UR7, R43, P3, P5 ;  /* 0x0000000706277c10 */ /* 0x000fe40009fea42b */
[----:B------:R-:W-:Y:S02]  /*2760*/  ISETP.GE.AND P5, PT, R154, R86, PT ;  /* 0x000000569a00720c */ /* 0x000fe40003fa6270 */
[----:B------:R-:W-:Y:S02]  /*2770*/  CS2R R28, SRZ ;  /* 0x00000000001c7805 */ /* 0x000fe4000001ff00 */
[----:B------:R-:W-:Y:S02]  /*2780*/  CS2R R12, SRZ ;  /* 0x00000000000c7805 */ /* 0x000fe4000001ff00 */
[----:B------:R-:W-:Y:S02]  /*2790*/  CS2R R30, SRZ ;  /* 0x00000000001e7805 */ /* 0x000fe4000001ff00 */
[----:B------:R-:W-:-:S05]  /*27a0*/  CS2R R14, SRZ ;  /* 0x00000000000e7805 */ /* 0x000fca000001ff00 */
[----:B------:R0:W5:Y:S04]  /*27b0*/  @!P5 LDG.E.64 R34, desc[UR42][R40.64] ;  /* 0x0000002a2822d981 */ /* 0x000168000c1e1b00 */
[----:B------:R0:W5:Y:S01]  /*27c0*/  @!P5 LDG.E.64 R36, desc[UR42][R38.64] ;  /* 0x0000002a2624d981 */ /* 0x000162000c1e1b00 */
[-C--:B--2---:R-:W-:Y:S02]  /*27d0*/  ISETP.GE.AND P3, PT, R82, R86.reuse, PT ;  /* 0x000000565200720c */ /* 0x084fe40003f66270 */
[----:B---3--:R-:W-:-:S11]  /*27e0*/  ISETP.GE.AND P5, PT, R78, R86, PT ;  /* 0x000000564e00720c */ /* 0x008fd60003fa6270 */
[----:B------:R0:W5:Y:S04]  /*27f0*/  @!P3 LDG.E.64 R28, desc[UR42][R40.64+0x10] ;  /* 0x0000102a281cb981 */ /* 0x000168000c1e1b00 */
[----:B------:R0:W5:Y:S04]  /*2800*/  @!P5 LDG.E.64 R12, desc[UR42][R40.64+0x20] ;  /* 0x0000202a280cd981 */ /* 0x000168000c1e1b00 */
[----:B------:R0:W5:Y:S04]  /*2810*/  @!P3 LDG.E.64 R30, desc[UR42][R38.64+0x10] ;  /* 0x0000102a261eb981 */ /* 0x000168000c1e1b00 */
[----:B------:R0:W5:Y:S02]  /*2820*/  @!P5 LDG.E.64 R14, desc[UR42][R38.64+0x20] ;  /* 0x0000202a260ed981 */ /* 0x000164000c1e1b00 */
.L_x_1955:
[----:B------:R-:W-:Y:S05]  /*2830*/  BSYNC B1 ;  /* 0x0000000000017941 */ /* 0x000fea0003800000 */
.L_x_1954:
[----:B------:R-:W-:Y:S01]  /*2840*/  UISETP.NE.AND UP0, UPT, UR36, 0x3, UPT ;  /* 0x000000032400788c */ /* 0x000fe2000bf05270 */
[----:B0----5:R-:W-:Y:S01]  /*2850*/  IMAD.MOV.U32 R38, RZ, RZ, R12 ;  /* 0x000000ffff267224 */ /* 0x021fe200078e000c */
[----:B------:R-:W-:Y:S01]  /*2860*/  MOV R43, R36 ;  /* 0x00000024002b7202 */ /* 0x000fe20000000f00 */
[----:B------:R-:W-:Y:S02]  /*2870*/  IMAD.MOV.U32 R40, RZ, RZ, R28 ;  /* 0x000000ffff287224 */ /* 0x000fe400078e001c */
[----:B------:R-:W-:Y:S01]  /*2880*/  IMAD.MOV.U32 R42, RZ, RZ, R34 ;  /* 0x000000ffff2a7224 */ /* 0x000fe200078e0022 */
[----:B------:R-:W-:Y:S01]  /*2890*/  PLOP3.LUT P3, PT, PT, PT, UP0, 0x80, 0x0 ;  /* 0x000000000000781c */ /* 0x000fe20003f6f008 */
[----:B------:R-:W-:Y:S02]  /*28a0*/  IMAD.MOV.U32 R39, RZ, RZ, R14 ;  /* 0x000000ffff277224 */ /* 0x000fe400078e000e */
[----:B------:R-:W-:-:S10]  /*28b0*/  IMAD.MOV.U32 R41, RZ, RZ, R30 ;  /* 0x000000ffff297224 */ /* 0x000fd400078e001e */
[----:B------:R-:W-:Y:S05]  /*28c0*/  @!P3 BRA `(.L_x_1956) ;  /* 0x000000000004b947 */ /* 0x000fea0003800000 */
[----:B------:R-:W-:Y:S01]  /*28d0*/  BPT.TRAP 0x1 ;  /* 0x000000040000795c */ /* 0x000fe20000300000 */
.L_x_1956:
[----:B------:R-:W-:Y:S01]  /*28e0*/  IMAD R82, R17, 0x8, R16 ;  /* 0x0000000811527824 */ /* 0x000fe200078e0210 */
[----:B------:R-:W-:Y:S01]  /*28f0*/  SHF.L.U32 R85, R153, 0x1f, RZ ;  /* 0x0000001f99557819 */ /* 0x000fe200000006ff */
[----:B------:R-:W-:Y:S03]  /*2900*/  BSSY B1, `(.L_x_1957) ;  /* 0x0000003000017945 */ /* 0x000fe60003800000 */
[----:B------:R-:W0:Y:S02]  /*2910*/  SYNCS.PHASECHK.TRANS64.TRYWAIT P5, [R82+URZ+0x19c90], R85 ;  /* 0x019c9055520075a7 */ /* 0x000e2400080a017f */
[----:B0-----:R-:W-:Y:S05]  /*2920*/  @!P5 BRA `(.L_x_1958) ;  /* 0x000001a000f8d947 */ /* 0x001fea0003800000 */
.L_x_2212:
[----:B------:R-:W-:Y:S05]  /*2930*/  BSYNC B1 ;  /* 0x0000000000017941 */ /* 0x000fea0003800000 */
.L_x_1957:
        /* <DEDUP_REMOVED lines=35> */
[--C-:B------:R-:W-:Y:S01]  /*2b70*/  HADD2.F32 R79, -RZ, R78.reuse.H0_H0 ;  /* 0x2000004eff4f7230 */ /* 0x100fe20000004100 */
[----:B------:R-:W-:Y:S01]  /*2b80*/  F2FP.F16.E4M3.UNPACK_B R93, R35.H1 ;  /* 0x00000023ff5d723e */ /* 0x000fe200030006ff */
[----:B------:R-:W-:Y:S02]  /*2b90*/  HADD2.F32 R76, -RZ, R9.H0_H0 ;  /* 0x20000009ff4c7230 */ /* 0x000fe40000004100 */
[----:B------:R-:W-:Y:S01]  /*2ba0*/  FMUL.FTZ R89, R77, R90 ;  /* 0x0000005a4d597220 */ /* 0x000fe20000410000 */
[----:B------:R-:W-:Y:S02]  /*2bb0*/  HADD2.F32 R78, -RZ, R78.H1_H1 ;  /* 0x3000004eff4e7230 */ /* 0x000fe40000004100 */
[-C--:B------:R-:W-:Y:S01]  /*2bc0*/  FFMA.FTZ R9, R37, R79.reuse, R92 ;  /* 0x0000004f25097223 */ /* 0x080fe2000001005c */
[----:B------:R-:W-:Y:S01]  /*2bd0*/  F2FP.F16.E4M3.UNPACK_B R37, R36.H1 ;  /* 0x00000024ff25723e */ /* 0x000fe200030006ff */
[----:B------:R-:W-:Y:S01]  /*2be0*/  FMUL.FTZ R90, R76, R90 ;  /* 0x0000005a4c5a7220 */ /* 0x000fe20000410000 */
[----:B------:R-:W-:Y:S01]  /*2bf0*/  FFMA.FTZ R8, R8, R79, -R91 ;  /* 0x0000004f08087223 */ /* 0x000fe2000001085b */
        /* <DEDUP_REMOVED lines=8> */
[--C-:B------:R-:W-:Y:S02]  /*2c80*/  HADD2.F32 R37, -RZ, R36.reuse.H0_H0 ;  /* 0x20000024ff257230 */ /* 0x100fe40000004100 */
[-C--:B------:R-:W-:Y:S01]  /*2c90*/  FMUL.FTZ R89, R43, R79.reuse ;  /* 0x0000004f2b597220 */ /* 0x080fe20000410000 */
[----:B------:R-:W-:Y:S02]  /*2ca0*/  HADD2.F32 R42, -RZ, R36.H1_H1 ;  /* 0x30000024ff2a7230 */ /* 0x000fe40000004100 */
[----:B------:R-:W-:Y:S01]  /*2cb0*/  FMUL.FTZ R92, R76, R79 ;  /* 0x0000004f4c5c7220 */ /* 0x000fe20000410000 */
[----:B------:R-:W-:-:S02]  /*2cc0*/  HADD2.F32 R36, -RZ, R77.H1_H1 ;  /* 0x3000004dff247230 */ /* 0x000fc40000004100 */
[-C--:B------:R-:W-:Y:S01]  /*2cd0*/  FMUL.FTZ R79, R37, R78.reuse ;  /* 0x0000004e254f7220 */ /* 0x080fe20000410000 */
[----:B------:R-:W-:Y:S02]  /*2ce0*/  HADD2.F32 R77, -RZ, R77.H0_H0 ;  /* 0x2000004dff4d7230 */ /* 0x000fe40000004100 */
[----:B------:R-:W-:Y:S01]  /*2cf0*/  FMUL.FTZ R90, R42, R78 ;  /* 0x0000004e2a5a7220 */ /* 0x000fe20000410000 */
[-C--:B------:R-:W-:Y:S01]  /*2d00*/  FFMA.FTZ R43, R43, R36.reuse, -R92 ;  /* 0x000000242b2b7223 */ /* 0x080fe2000001085c */
[----:B------:R-:W-:Y:S01]  /*2d10*/  FFMA.FTZ R78, R76, R36, R89 ;  /* 0x000000244c4e7223 */ /* 0x000fe20000010059 */
[----:B------:R-:W-:Y:S01]  /*2d20*/  F2FP.F16.E4M3.UNPACK_B R76, R11.H1 ;  /* 0x0000000bff4c723e */ /* 0x000fe200030006ff */
[-C--:B------:R-:W-:Y:S01]  /*2d30*/  FFMA.FTZ R36, R37, R77.reuse, -R90 ;  /* 0x0000004d25247223 */ /* 0x080fe2000001085a */
[----:B------:R-:W-:Y:S01]  /*2d40*/  FFMA.FTZ R37, R42, R77, R79 ;  /* 0x0000004d2a257223 */ /* 0x000fe2000001004f */
[----:B------:R-:W-:Y:S01]  /*2d50*/  F2FP.F16.E4M3.UNPACK_B R77, R10.H1 ;  /* 0x0000000aff4d723e */ /* 0x000fe200030006ff */
[----:B------:R-:W-:Y:S01]  /*2d60*/  HADD2.F32 R90, -RZ, R93.H1_H1 ;  /* 0x3000005dff5a7230 */ /* 0x000fe20000004100 */
[----:B------:R-:W-:Y:S01]  /*2d70*/  F2FP.SATFINITE.E4M3.F32.PACK_AB_MERGE_C R43, R78, R43, RZ ;  /* 0x0000002b4e2b723e */ /* 0x000fe200048070ff */
[--C-:B------:R-:W-:Y:S01]  /*2d80*/  HADD2.F32 R78, -RZ, R76.reuse.H0_H0 ;  /* 0x2000004cff4e7230 */ /* 0x100fe20000004100 */
[----:B------:R-:W-:Y:S01]  /*2d90*/  F2FP.F16.E4M3.UNPACK_B R92, R35 ;  /* 0x00000023ff5c723e */ /* 0x000fe200020006ff */
[----:B------:R-:W-:Y:S01]  /*2da0*/  HADD2.F32 R79, -RZ, R76.H1_H1 ;  /* 0x3000004cff4f7230 */ /* 0x000fe20000004100 */
[-C--:B------:R-:W-:Y:S01]  /*2db0*/  F2FP.F16.E4M3.UNPACK_B R76, R34.reuse.H1 ;  /* 0x00000022ff4c723e */ /* 0x080fe200030006ff */
[----:B------:R-:W-:Y:S01]  /*2dc0*/  HADD2.F32 R35, -RZ, R77.H1_H1 ;  /* 0x3000004dff237230 */ /* 0x000fe20000004100 */
[----:B------:R-:W-:Y:S01]  /*2dd0*/  F2FP.SATFINITE.E4M3.F32.PACK_AB_MERGE_C R42, R94, R91, RZ ;  /* 0x0000005b5e2a723e */ /* 0x000fe200048070ff */
[----:B------:R-:W-:Y:S01]  /*2de0*/  HADD2.F32 R94, -RZ, R92.H1_H1 ;  /* 0x3000005cff5e7230 */ /* 0x000fe20000004100 */
[----:B------:R-:W-:Y:S01]  /*2df0*/  F2FP.F16.E4M3.UNPACK_B R89, R34 ;  /* 0x00000022ff59723e */ /* 0x000fe200020006ff */
[----:B------:R-:W-:-:S02]  /*2e00*/  HADD2.F32 R91, -RZ, R76.H1_H1 ;  /* 0x3000004cff5b7230 */ /* 0x000fc40000004100 */
[-C--:B------:R-:W-:Y:S01]  /*2e10*/  FMUL.FTZ R95, R79, R90.reuse ;  /* 0x0000005a4f5f7220 */ /* 0x080fe20000410000 */
[----:B------:R-:W-:Y:S02]  /*2e20*/  HADD2.F32 R77, -RZ, R77.H0_H0 ;  /* 0x2000004dff4d7230 */ /* 0x000fe40000004100 */
[C---:B------:R-:W-:Y:S01]  /*2e30*/  FMUL.FTZ R98, R78.reuse, R90 ;  /* 0x0000005a4e627220 */ /* 0x040fe20000410000 */
[----:B------:R-:W-:Y:S02]  /*2e40*/  HADD2.F32 R90, -RZ, R89.H1_H1 ;  /* 0x30000059ff5a7230 */ /* 0x000fe40000004100 */
[----:B------:R-:W-:Y:S01]  /*2e50*/  FFMA.FTZ R34, R78, R91, -R95 ;  /* 0x0000005b4e227223 */ /* 0x000fe2000001085f */
[-C--:B------:R-:W-:Y:S01]  /*2e60*/  FMUL.FTZ R96, R35, R94.reuse ;  /* 0x0000005e23607220 */ /* 0x080fe20000410000 */
[----:B------:R-:W-:Y:S01]  /*2e70*/  F2FP.F16.E4M3.UNPACK_B R78, R11 ;  /* 0x0000000bff4e723e */ /* 0x000fe200020006ff */
[----:B------:R-:W-:Y:S01]  /*2e80*/  FMUL.FTZ R94, R77, R94 ;  /* 0x0000005e4d5e7220 */ /* 0x000fe20000410000 */
[----:B------:R-:W-:Y:S01]  /*2e90*/  F2FP.F16.E4M3.UNPACK_B R10, R10 ;  /* 0x0000000aff0a723e */ /* 0x000fe200020006ff */
[----:B------:R-:W-:Y:S01]  /*2ea0*/  FFMA.FTZ R11, R79, R91, R98 ;  /* 0x0000005b4f0b7223 */ /* 0x000fe20000010062 */
[-C--:B------:R-:W-:Y:S01]  /*2eb0*/  FFMA.FTZ R96, R77, R90.reuse, -R96 ;  /* 0x0000005a4d607223 */ /* 0x080fe20000010860 */
[----:B------:R-:W-:Y:S01]  /*2ec0*/  FFMA.FTZ R91, R35, R90, R94 ;  /* 0x0000005a235b7223 */ /* 0x000fe2000001005e */
[--C-:B------:R-:W-:Y:S01]  /*2ed0*/  HADD2.F32 R77, -RZ, R78.reuse.H0_H0 ;  /* 0x2000004eff4d7230 */ /* 0x100fe20000004100 */
[----:B------:R-:W-:Y:S01]  /*2ee0*/  F2FP.SATFINITE.E4M3.F32.PACK_AB_MERGE_C R9, R9, R8, R42 ;  /* 0x000000080909723e */ /* 0x000fe2000480702a */
[----:B------:R-:W-:Y:S01]  /*2ef0*/  HADD2.F32 R78, -RZ, R78.H1_H1 ;  /* 0x3000004eff4e7230 */ /* 0x000fe20000004100 */
[----:B------:R-:W-:Y:S01]  /*2f00*/  F2FP.SATFINITE.E4M3.F32.PACK_AB_MERGE_C R11, R11, R34, RZ ;  /* 0x000000220b0b723e */ /* 0x000fe200048070ff */
[----:B------:R-:W-:Y:S01]  /*2f10*/  HADD2.F32 R93, -RZ, R93.H0_H0 ;  /* 0x2000005dff5d7230 */ /* 0x000fe20000004100 */
[----:B------:R-:W-:Y:S01]  /*2f20*/  F2FP.SATFINITE.E4M3.F32.PACK_AB_MERGE_C R91, R91, R96, RZ ;  /* 0x000000605b5b723e */ /* 0x000fe200048070ff */
[--C-:B------:R-:W-:Y:S01]  /*2f30*/  HADD2.F32 R35, -RZ, R10.reuse.H0_H0 ;  /* 0x2000000aff237230 */ /* 0x100fe20000004100 */
[----:B------:R-:W-:Y:S01]  /*2f40*/  F2FP.SATFINITE.E4M3.F32.PACK_AB_MERGE_C R8, R37, R36, R43 ;  /* 0x000000242508723e */ /* 0x000fe2000480702b */
[----:B------:R-:W-:-:S02]  /*2f50*/  HADD2.F32 R10, -RZ, R10.H1_H1 ;  /* 0x3000000aff0a7230 */ /* 0x000fc40000004100 */
[-C--:B------:R-:W-:Y:S01]  /*2f60*/  FMUL.FTZ R94, R78, R93.reuse ;  /* 0x0000005d4e5e7220 */ /* 0x080fe20000410000 */
[----:B------:R-:W-:Y:S02]  /*2f70*/  HADD2.F32 R92, -RZ, R92.H0_H0 ;  /* 0x2000005cff5c7230 */ /* 0x000fe40000004100 */
[----:B------:R-:W-:Y:S01]  /*2f80*/  FMUL.FTZ R93, R77, R93 ;  /* 0x0000005d4d5d7220 */ /* 0x000fe20000410000 */
[----:B------:R-:W-:Y:S02]  /*2f90*/  HADD2.F32 R76, -RZ, R76.H0_H0 ;  /* 0x2000004cff4c7230 */ /* 0x000fe40000004100 */
[----:B------:R-:W-:Y:S02]  /*2fa0*/  HADD2.F32 R89, -RZ, R89.H0_H0 ;  /* 0x20000059ff597230 */ /* 0x000fe40000004100 */
[-C--:B------:R-:W-:Y:S01]  /*2fb0*/  FMUL.FTZ R90, R10, R92.reuse ;  /* 0x0000005c0a5a7220 */ /* 0x080fe20000410000 */
[----:B------:R-:W-:Y:S01]  /*2fc0*/  FMUL.FTZ R79, R35, R92 ;  /* 0x0000005c234f7220 */ /* 0x000fe20000410000 */
[-C--:B------:R-:W-:Y:S01]  /*2fd0*/  FFMA.FTZ R94, R77, R76.reuse, -R94 ;  /* 0x0000004c4d5e7223 */ /* 0x080fe2000001085e */
[----:B------:R-:W-:Y:S01]  /*2fe0*/  FFMA.FTZ R93, R78, R76, R93 ;  /* 0x0000004c4e5d7223 */ /* 0x000fe2000001005d */
[-C--:B------:R-:W-:Y:S01]  /*2ff0*/  FFMA.FTZ R90, R35, R89.reuse, -R90 ;  /* 0x00000059235a7223 */ /* 0x080fe2000001085a */
[----:B------:R-:W-:-:S03]  /*3000*/  FFMA.FTZ R79, R10, R89, R79 ;  /* 0x000000590a4f7223 */ /* 0x000fc6000001004f */
[----:B------:R-:W-:Y:S02]  /*3010*/  F2FP.SATFINITE.E4M3.F32.PACK_AB_MERGE_C R11, R93, R94, R11 ;  /* 0x0000005e5d0b723e */ /* 0x000fe4000480700b */
[----:B------:R-:W-:-:S07]  /*3020*/  F2FP.SATFINITE.E4M3.F32.PACK_AB_MERGE_C R10, R79, R90, R91 ;  /* 0x0000005a4f0a723e */ /* 0x000fce000480705b */
.L_x_1963:
[----:B------:R-:W-:Y:S05]  /*3030*/  BSYNC B2 ;  /* 0x0000000000027941 */ /* 0x000fea0003800000 */
.L_x_1962:
[----:B--2---:R1:W-:Y:S02]  /*3040*/  STG.E.128 desc[UR42][R32.64], R8 ;  /* 0x0000000820007986 */ /* 0x0043e4000c101d2a */
.L_x_1961:
[----:B------:R-:W-:Y:S05]  /*3050*/  BSYNC B1 ;  /* 0x0000000000017941 */ /* 0x000fea0003800000 */
.L_x_1960:
        /* <DEDUP_REMOVED lines=111> */
.L_x_1967:
[----:B------:R-:W-:Y:S05]  /*3750*/  BSYNC B2 ;  /* 0x0000000000027941 */ /* 0x000fea0003800000 */
.L_x_1966:
[----:B------:R2:W-:Y:S02]  /*3760*/  STG.E.128 desc[UR42][R32.64+0x20], R8 ;  /* 0x0000200820007986 */ /* 0x0005e4000c101d2a */
.L_x_1965:
[----:B------:R-:W-:Y:S05]  /*3770*/  BSYNC B1 ;  /* 0x0000000000017941 */ /* 0x000fea0003800000 */
.L_x_1964:
        /* <DEDUP_REMOVED lines=10> */
[----:B------:R-:W-:Y:S02]  /*3820*/  LOP3.LUT R13, R13, 0xff0000ff, RZ, 0xc0, !PT ;  /* 0xff0000ff0d0d7812 */ /* 0x000fe400078ec0ff */
[----:B------:R-:W-:Y:S02]  /*3830*/  SHF.R.U32.HI R29, RZ, 0x10, R15 ;  /* 0x00000010ff1d7819 */ /* 0x000fe4000001160f */
[----:B------:R-:W-:Y:S01]  /*3840*/  LOP3.LUT R28, R15, 0xff0000ff, RZ, 0xc0, !PT ;  /* 0xff0000ff0f1c7812 */ /* 0x000fe200078ec0ff */
[----:B------:R-:W-:Y:S01]  /*3850*/  IMAD.SHL.U32 R15, R14, 0x100, RZ ;  /* 0x000001000e0f7824 */ /* 0x000fe200078e00ff */
[----:B------:R-:W-:Y:S01]  /*3860*/  LOP3.LUT R13, R13, 0xff00, R12, 0xf8, !PT ;  /* 0x0000ff000d0d7812 */ /* 0x000fe200078ef80c */
[----:B------:R-:W-:-:S02]  /*3870*/  IMAD.U32 R12, R31, 0x10000, RZ ;  /* 0x000100001f0c7824 */ /* 0x000fc400078e00ff */
[----:B------:R-:W-:Y:S01]  /*3880*/  IMAD.MOV.U32 R14, RZ, RZ, R8 ;  /* 0x000000ffff0e7224 */ /* 0x000fe200078e0008 */
[----:B------:R-:W-:Y:S02]  /*3890*/  LOP3.LUT R30, R28, 0xff00, R15, 0xf8, !PT ;  /* 0x0000ff001c1e7812 */ /* 0x000fe400078ef80f */
[----:B------:R-:W-:Y:S02]  /*38a0*/  SHF.L.U32 R15, R29, 0x10, RZ ;  /* 0x000000101d0f7819 */ /* 0x000fe400000006ff */
        /* <DEDUP_REMOVED lines=28> */
[----:B------:R-:W-:Y:S01]  /*3a70*/  HADD2.F32 R29, -RZ, R15.H0_H0 ;  /* 0x2000000fff1d7230 */ /* 0x000fe20000004100 */
[----:B------:R-:W-:Y:S01]  /*3a80*/  F2FP.F16.E4M3.UNPACK_B R35, R12 ;  /* 0x0000000cff23723e */ /* 0x000fe200020006ff */
        /* <DEDUP_REMOVED lines=60> */
.L_x_1969:
[----:B------:R-:W-:Y:S05]  /*3e50*/  BSYNC B1 ;  /* 0x0000000000017941 */ /* 0x000fea0003800000 */
.L_x_1968:
[----:B------:R3:W-:Y:S01]  /*3e60*/  STG.E.128 desc[UR42][R32.64+0x40], R8 ;  /* 0x0000400820007986 */ /* 0x0007e2000c101d2a */
[----:B------:R-:W-:Y:S05]  /*3e70*/  BRA `(.L_x_1959) ;  /* 0x0000002000f87947 */ /* 0x000fea0003800000 */
.L_x_1953:
        /* <DEDUP_REMOVED lines=27> */
.L_x_1971:
[----:B------:R-:W-:Y:S05]  /*4030*/  BSYNC B1 ;  /* 0x0000000000017941 */ /* 0x000fea0003800000 */
.L_x_1970:
        /* <DEDUP_REMOVED lines=12> */
.L_x_1972:
[----:B------:R-:W-:Y:S01]  /*4100*/  IMAD R82, R17, 0x8, R16 ;  /* 0x0000000811527824 */ /* 0x000fe200078e0210 */
[----:B------:R-:W-:Y:S01]  /*4110*/  SHF.L.U32 R85, R153, 0x1f, RZ ;  /* 0x0000001f99557819 */ /* 0x000fe200000006ff */
[----:B------:R-:W-:Y:S03]  /*4120*/  BSSY B1, `(.L_x_1973) ;  /* 0x0000003000017945 */ /* 0x000fe60003800000 */
[----:B------:R-:W1:Y:S02]  /*4130*/  SYNCS.PHASECHK.TRANS64.TRYWAIT P5, [R82+URZ+0x19c90], R85 ;  /* 0x019c9055520075a7 */ /* 0x000e6400080a017f */
[----:B-1----:R-:W-:Y:S05]  /*4140*/  @!P5 BRA `(.L_x_1974) ;  /* 0x0000018c0004d947 */ /* 0x002fea0003800000 */
.L_x_2213:
[----:B------:R-:W-:Y:S05]  /*4150*/  BSYNC B1 ;  /* 0x0000000000017941 */ /* 0x000fea0003800000 */
.L_x_1973:
        /* <DEDUP_REMOVED lines=13> */
[----:B------:R-:W2:Y:S04]  /*4230*/  LDL R41, [R1] ;  /* 0x0000000001297983 */ /* 0x000ea80000100800 */
[----:B------:R-:W3:Y:S04]  /*4240*/  LDL R40, [R1+0x70] ;  /* 0x0000700001287983 */ /* 0x000ee80000100800 */
[----:B------:R-:W4:Y:S01]  /*4250*/  LDL R39, [R1+0xc] ;  /* 0x00000c0001277983 */ /* 0x000f220000100800 */
[----:B------:R-:W-:Y:S01]  /*4260*/  SEL R36, R60, R95, !P0 ;  /* 0x0000005f3c247207 */ /* 0x000fe20004000000 */
[----:B------:R-:W-:Y:S01]  /*4270*/  BSSY B2, `(.L_x_1977) ;  /* 0x00000e5000027945 */ /* 0x000fe20003800000 */
[----:B------:R-:W-:-:S02]  /*4280*/  ISETP.GE.AND P6, PT, R22, R86, PT ;  /* 0x000000561600720c */ /* 0x000fc40003fc6270 */
[----:B------:R-:W-:Y:S02]  /*4290*/  SHF.R.S32.HI R37, RZ, 0x1f, R36 ;  /* 0x0000001fff257819 */ /* 0x000fe40000011424 */
[----:B------:R-:W-:Y:S02]  /*42a0*/  IADD3 R101, P4, P5, R58, R78, R20 ;  /* 0x0000004e3a657210 */ /* 0x000fe40007d9e014 */
[----:B------:R-:W-:-:S04]  /*42b0*/  LEA.HI R37, R37, R36, RZ, 0x5 ;  /* 0x0000002425257211 */ /* 0x000fc800078f28ff */
[----:B------:R-:W-:-:S04]  /*42c0*/  SHF.R.S32.HI R37, RZ, 0x5, R37 ;  /* 0x00000005ff257819 */ /* 0x000fc80000011425 */
[----:B------:R-:W-:-:S04]  /*42d0*/  LEA.HI.SX32 R37, R72, R37, 0x1c ;  /* 0x0000002548257211 */ /* 0x000fc800078fe2ff */
        /* <DEDUP_REMOVED lines=9> */
[----:B------:R-:W-:-:S03]  /*4370*/  IMAD.IADD R37, R16, 0x1, R37 ;  /* 0x0000000110257824 */ /* 0x000fc600078e0225 */
[----:B------:R-:W-:-:S03]  /*4380*/  IADD3 R40, R16, R39, RZ ;  /* 0x0000002710287210 */ /* 0x000fc60007ffe0ff */
[----:B------:R-:W0:Y:S04]  /*4390*/  LDS.128 R36, [R37+0x13800] ;  /* 0x0138000025247984 */ /* 0x000e280000000c00 */
[----:B------:R-:W2:Y:S01]  /*43a0*/  LDS.128 R40, [R40+0x13800] ;  /* 0x0138000028287984 */ /* 0x000ea20000000c00 */
[----:B------:R-:W-:Y:S05]  /*43b0*/  @P6 BRA `(.L_x_1978) ;  /* 0x0000000c00406947 */ /* 0x000fea0003800000 */
[----:B------:R-:W-:Y:S02]  /*43c0*/  SHF.R.U32.HI R14, RZ, 0x8, R33 ;  /* 0x00000008ff0e7819 */ /* 0x000fe40000011621 */
[----:B------:R-:W-:Y:S02]  /*43d0*/  SHF.R.U32.HI R12, RZ, 0x8, R13 ;  /* 0x00000008ff0c7819 */ /* 0x000fe4000001160d */
[----:B------:R-:W-:Y:S01]  /*43e0*/  SHF.R.U32.HI R34, RZ, 0x10, R33 ;  /* 0x00000010ff227819 */ /* 0x000fe20000011621 */
[----:B------:R-:W-:Y:S01]  /*43f0*/  IMAD.SHL.U32 R14, R14, 0x100, RZ ;  /* 0x000001000e0e7824 */ /* 0x000fe200078e00ff */
[----:B------:R-:W-:Y:S01]  /*4400*/  LOP3.LUT R33, R33, 0xff0000ff, RZ, 0xc0, !PT ;  /* 0xff0000ff21217812 */ /* 0x000fe200078ec0ff */
[----:B------:R-:W-:Y:S01]  /*4410*/  IMAD.SHL.U32 R12, R12, 0x100, RZ ;  /* 0x000001000c0c7824 */ /* 0x000fe200078e00ff */
[----:B------:R-:W-:Y:S01]  /*4420*/  SHF.R.U32.HI R32, RZ, 0x10, R13 ;  /* 0x00000010ff207819 */ /* 0x000fe2000001160d */
[----:B------:R-:W-:Y:S01]  /*4430*/  IMAD.U32 R34, R34, 0x10000, RZ ;  /* 0x0001000022227824 */ /* 0x000fe200078e00ff */
[----:B------:R-:W-:-:S02]  /*4440*/  LOP3.LUT R13, R13, 0xff0000ff, RZ, 0xc0, !PT ;  /* 0xff0000ff0d0d7812 */ /* 0x000fc400078ec0ff */
[----:B------:R-:W-:Y:S02]  /*4450*/  LOP3.LUT R33, R33, 0xff00, R14, 0xf8, !PT ;  /* 0x0000ff0021217812 */ /* 0x000fe400078ef80e */
[----:B------:R-:W-:Y:S01]  /*4460*/  LOP3.LUT R13, R13, 0xff00, R12, 0xf8, !PT ;  /* 0x0000ff000d0d7812 */ /* 0x000fe200078ef80c */
[----:B------:R-:W-:Y:S01]  /*4470*/  IMAD.U32 R12, R32, 0x10000, RZ ;  /* 0x00010000200c7824 */ /* 0x000fe200078e00ff */
[----:B------:R-:W-:Y:S02]  /*4480*/  LOP3.LUT R34, R33, 0xff0000, R34, 0xf8, !PT ;  /* 0x00ff000021227812 */ /* 0x000fe400078ef822 */
[----:B--2---:R-:W-:Y:S02]  /*4490*/  F2FP.F16.E4M3.UNPACK_B R103, R41 ;  /* 0x00000029ff67723e */ /* 0x004fe400020006ff */
[----:B------:R-:W-:Y:S02]  /*44a0*/  F2FP.F16.E4M3.UNPACK_B R102, R34 ;  /* 0x00000022ff66723e */ /* 0x000fe400020006ff */
[----:B------:R-:W-:Y:S01]  /*44b0*/  LOP3.LUT R12, R13, 0xff0000, R12, 0xf8, !PT ;  /* 0x00ff00000d0c7812 */ /* 0x000fe200078ef80c */
[--C-:B------:R-:W-:Y:S01]  /*44c0*/  HADD2.F32 R14, -RZ, R103.reuse.H0_H0 ;  /* 0x20000067ff0e7230 */ /* 0x100fe20000004100 */
[----:B0-----:R-:W-:Y:S01]  /*44d0*/  F2FP.F16.E4M3.UNPACK_B R32, R37 ;  /* 0x00000025ff20723e */ /* 0x001fe200020006ff */
[----:B------:R-:W-:Y:S01]  /*44e0*/  HADD2.F32 R105, -RZ, R102.H0_H0 ;  /* 0x20000066ff697230 */ /* 0x000fe20000004100 */
[----:B------:R-:W-:Y:S01]  /*44f0*/  F2FP.F16.E4M3.UNPACK_B R13, R12 ;  /* 0x0000000cff0d723e */ /* 0x000fe200020006ff */
[----:B------:R-:W-:Y:S01]  /*4500*/  HADD2.F32 R103, -RZ, R103.H1_H1 ;  /* 0x30000067ff677230 */ /* 0x000fe20000004100 */
[----:B------:R-:W-:Y:S01]  /*4510*/  F2FP.F16.E4M3.UNPACK_B R41, R41.H1 ;  /* 0x00000029ff29723e */ /* 0x000fe200030006ff */
[----:B------:R-:W-:-:S02]  /*4520*/  HADD2.F32 R33, -RZ, R32.H0_H0 ;  /* 0x20000020ff217230 */ /* 0x000fc40000004100 */
[CC--:B------:R-:W-:Y:S01]  /*4530*/  FMUL.FTZ R106, R14.reuse, R105.reuse ;  /* 0x000000690e6a7220 */ /* 0x0c0fe20000410000 */
[--C-:B------:R-:W-:Y:S01]  /*4540*/  HADD2.F32 R104, -RZ, R13.reuse.H0_H0 ;  /* 0x2000000dff687230 */ /* 0x100fe20000004100 */
[----:B------:R-:W-:Y:S01]  /*4550*/  F2FP.F16.E4M3.UNPACK_B R34, R34.H1 ;  /* 0x00000022ff22723e */ /* 0x000fe200030006ff */
[----:B------:R-:W-:Y:S02]  /*4560*/  HADD2.F32 R102, -RZ, R102.H1_H1 ;  /* 0x30000066ff667230 */ /* 0x000fe40000004100 */
[C---:B------:R-:W-:Y:S01]  /*4570*/  FMUL.FTZ R105, R33.reuse, R105 ;  /* 0x0000006921697220 */ /* 0x040fe20000410000 */
[----:B------:R-:W-:Y:S02]  /*4580*/  HADD2.F32 R32, -RZ, R32.H1_H1 ;  /* 0x30000020ff207230 */ /* 0x000fe40000004100 */
[-C--:B------:R-:W-:Y:S01]  /*4590*/  FFMA.FTZ R33, R33, R104.reuse, -R106 ;  /* 0x0000006821217223 */ /* 0x080fe2000001086a */
[----:B------:R-:W-:Y:S02]  /*45a0*/  HADD2.F32 R13, -RZ, R13.H1_H1 ;  /* 0x3000000dff0d7230 */ /* 0x000fe40000004100 */
[----:B------:R-:W-:Y:S01]  /*45b0*/  FFMA.FTZ R14, R14, R104, R105 ;  /* 0x000000680e0e7223 */ /* 0x000fe20000010069 */
[-C--:B------:R-:W-:Y:S01]  /*45c0*/  FMUL.FTZ R105, R103, R102.reuse ;  /* 0x0000006667697220 */ /* 0x080fe20000410000 */
[----:B------:R-:W-:-:S03]  /*45d0*/  FMUL.FTZ R102, R32, R102 ;  /* 0x0000006620667220 */ /* 0x000fc60000410000 */
[-C--:B------:R-:W-:Y:S01]  /*45e0*/  FFMA.FTZ R32, R32, R13.reuse, -R105 ;  /* 0x0000000d20207223 */ /* 0x080fe20000010869 */
[----:B------:R-:W-:Y:S01]  /*45f0*/  FFMA.FTZ R13, R103, R13, R102 ;  /* 0x0000000d670d7223 */ /* 0x000fe20000010066 */
[----:B------:R-:W-:Y:S01]  /*4600*/  F2FP.F16.E4M3.UNPACK_B R103, R37.H1 ;  /* 0x00000025ff67723e */ /* 0x000fe200030006ff */
[----:B------:R-:W-:Y:S01]  /*4610*/  HADD2.F32 R105, -RZ, R34.H0_H0 ;  /* 0x20000022ff697230 */ /* 0x000fe20000004100 */
[----:B------:R-:W-:Y:S01]  /*4620*/  F2FP.F16.E4M3.UNPACK_B R102, R12.H1 ;  /* 0x0000000cff66723e */ /* 0x000fe200030006ff */
[----:B------:R-:W-:Y:S02]  /*4630*/  HADD2.F32 R12, -RZ, R41.H0_H0 ;  /* 0x20000029ff0c7230 */ /* 0x000fe40000004100 */
[----:B------:R-:W-:Y:S02]  /*4640*/  HADD2.F32 R37, -RZ, R103.H0_H0 ;  /* 0x20000067ff257230 */ /* 0x000fe40000004100 */
        /* <DEDUP_REMOVED lines=8> */
[----:B------:R-:W-:Y:S02]  /*46d0*/  HADD2.F32 R104, -RZ, R41.H1_H1 ;  /* 0x30000029ff687230 */ /* 0x000fe40000004100 */
[----:B------:R-:W-:-:S03]  /*46e0*/  FMUL.FTZ R105, R103, R34 ;  /* 0x0000002267697220 */ /* 0x000fc60000410000 */
[C---:B------:R-:W-:Y:S01]  /*46f0*/  FMUL.FTZ R106, R104.reuse, R34 ;  /* 0x00000022686a7220 */ /* 0x040fe20000410000 */
[-C--:B------:R-:W-:Y:S01]  /*4700*/  FFMA.FTZ R34, R104, R102.reuse, R105 ;  /* 0x0000006668227223 */ /* 0x080fe20000010069 */
[----:B------:R-:W-:Y:S02]  /*4710*/  SHF.R.U32.HI R105, RZ, 0x8, R15 ;  /* 0x00000008ff697819 */ /* 0x000fe4000001160f */
[----:B------:R-:W-:Y:S01]  /*4720*/  FFMA.FTZ R41, R103, R102, -R106 ;  /* 0x0000006667297223 */ /* 0x000fe2000001086a */
[----:B------:R-:W-:Y:S02]  /*4730*/  SHF.R.U32.HI R103, RZ, 0x8, R35 ;  /* 0x00000008ff677819 */ /* 0x000fe40000011623 */
[----:B------:R-:W-:Y:S02]  /*4740*/  SHF.R.U32.HI R102, RZ, 0x10, R15 ;  /* 0x00000010ff667819 */ /* 0x000fe4000001160f */
[----:B------:R-:W-:Y:S01]  /*4750*/  LOP3.LUT R104, R15, 0xff0000ff, RZ, 0xc0, !PT ;  /* 0xff0000ff0f687812 */ /* 0x000fe200078ec0ff */
[----:B------:R-:W-:Y:S01]  /*4760*/  IMAD.SHL.U32 R103, R103, 0x100, RZ ;  /* 0x0000010067677824 */ /* 0x000fe200078e00ff */
[----:B------:R-:W-:Y:S01]  /*4770*/  SHF.R.U32.HI R15, RZ, 0x10, R35 ;  /* 0x00000010ff0f7819 */ /* 0x000fe20000011623 */
[----:B------:R-:W-:Y:S01]  /*4780*/  IMAD.U32 R102, R102, 0x10000, RZ ;  /* 0x0001000066667824 */ /* 0x000fe200078e00ff */
[----:B------:R-:W-:Y:S01]  /*4790*/  LOP3.LUT R106, R35, 0xff0000ff, RZ, 0xc0, !PT ;  /* 0xff0000ff236a7812 */ /* 0x000fe200078ec0ff */
[----:B------:R-:W-:Y:S01]  /*47a0*/  IMAD.SHL.U32 R35, R105, 0x100, RZ ;  /* 0x0000010069237824 */ /* 0x000fe200078e00ff */
[----:B------:R-:W-:-:S02]  /*47b0*/  F2FP.SATFINITE.E4M3.F32.PACK_AB_MERGE_C R37, R41, R37, RZ ;  /* 0x000000252925723e */ /* 0x000fc400048070ff */
[----:B------:R-:W-:Y:S01]  /*47c0*/  LOP3.LUT R106, R106, 0xff00, R103, 0xf8, !PT ;  /* 0x0000ff006a6a7812 */ /* 0x000fe200078ef867 */
[----:B------:R-:W-:Y:S01]  /*47d0*/  IMAD.U32 R103, R15, 0x10000, RZ ;  /* 0x000100000f677824 */ /* 0x000fe200078e00ff */
[----:B------:R-:W-:Y:S02]  /*47e0*/  LOP3.LUT R35, R104, 0xff00, R35, 0xf8, !PT ;  /* 0x0000ff0068237812 */ /* 0x000fe400078ef823 */
[----:B------:R-:W-:Y:S02]  /*47f0*/  F2FP.F16.E4M3.UNPACK_B R41, R36.H1 ;  /* 0x00000024ff29723e */ /* 0x000fe400030006ff */
[----:B------:R-:W-:Y:S02]  /*4800*/  LOP3.LUT R15, R35, 0xff0000, R102, 0xf8, !PT ;  /* 0x00ff0000230f7812 */ /* 0x000fe400078ef866 */
[----:B------:R-:W-:Y:S01]  /*4810*/  LOP3.LUT R35, R106, 0xff0000, R103, 0xf8, !PT ;  /* 0x00ff00006a237812 */ /* 0x000fe200078ef867 */
[----:B------:R-:W-:Y:S01]  /*4820*/  IMAD.MOV.U32 R103, RZ, RZ, R39 ;  /* 0x000000ffff677224 */ /* 0x000fe200078e0027 */
[----:B------:R-:W-:-:S02]  /*4830*/  F2FP.F16.E4M3.UNPACK_B R39, R43 ;  /* 0x0000002bff27723e */ /* 0x000fc400020006ff */
        /* <DEDUP_REMOVED lines=40> */
[-C--:B------:R-:W-:Y:S01]  /*4ac0*/  FFMA.FTZ R35, R103, R15.reuse, -R104 ;  /* 0x0000000f67237223 */ /* 0x080fe20000010868 */
[----:B------:R-:W-:Y:S01]  /*4ad0*/  F2FP.F16.E4M3.UNPACK_B R104, R96.H1 ;  /* 0x00000060ff68723e */ /* 0x000fe200030006ff */
[----:B------:R-:W-:Y:S01]  /*4ae0*/  FFMA.FTZ R15, R43, R15, R105 ;  /* 0x0000000f2b0f7223 */ /* 0x000fe20000010069 */
[-C--:B------:R-:W-:Y:S01]  /*4af0*/  F2FP.F16.E4M3.UNPACK_B R43, R40.reuse.H1 ;  /* 0x00000028ff2b723e */ /* 0x080fe200030006ff */
        /* <DEDUP_REMOVED lines=54> */
[CC--:B------:R-:W-:Y:S01]  /*4e60*/  FMUL.FTZ R111, R96.reuse, R113.reuse ;  /* 0x00000071606f7220 */ /* 0x0c0fe20000410000 */
[----:B------:R-:W-:Y:S02]  /*4e70*/  HADD2.F32 R43, -RZ, R43.H1_H1 ;  /* 0x3000002bff2b7230 */ /* 0x000fe40000004100 */
[C---:B------:R-:W-:Y:S01]  /*4e80*/  FMUL.FTZ R113, R103.reuse, R113 ;  /* 0x0000007167717220 */ /* 0x040fe20000410000 */
[----:B------:R-:W-:Y:S02]  /*4e90*/  HADD2.F32 R41, -RZ, R41.H1_H1 ;  /* 0x30000029ff297230 */ /* 0x000fe40000004100 */
[----:B------:R-:W-:Y:S01]  /*4ea0*/  FFMA.FTZ R111, R103, R104, -R111 ;  /* 0x00000068676f7223 */ /* 0x000fe2000001086f */
        /* <DEDUP_REMOVED lines=9> */
[----:B------:R-:W-:Y:S02]  /*4f40*/  HADD2.F32 R104, -RZ, R98.H0_H0 ;  /* 0x20000062ff687230 */ /* 0x000fe40000004100 */
[----:B------:R-:W-:Y:S01]  /*4f50*/  HADD2.F32 R43, -RZ, R42.H0_H0 ;  /* 0x2000002aff2b7230 */ /* 0x000fe20000004100 */
[----:B------:R-:W-:Y:S01]  /*4f60*/  F2FP.SATFINITE.E4M3.F32.PACK_AB_MERGE_C R41, R41, R111, RZ ;  /* 0x0000006f2929723e */ /* 0x000fe200048070ff */
[----:B------:R-:W-:Y:S01]  /*4f70*/  HADD2.F32 R96, -RZ, R99.H0_H0 ;  /* 0x20000063ff607230 */ /* 0x000fe20000004100 */
[----:B------:R-:W-:Y:S01]  /*4f80*/  F2FP.SATFINITE.E4M3.F32.PACK_AB_MERGE_C R113, R38, R113, RZ ;  /* 0x000000712671723e */ /* 0x000fe200048070ff */
[----:B------:R-:W-:Y:S02]  /*4f90*/  HADD2.F32 R98, -RZ, R98.H1_H1 ;  /* 0x30000062ff627230 */ /* 0x000fe40000004100 */
[-C--:B------:R-:W-:Y:S01]  /*4fa0*/  FMUL.FTZ R103, R43, R104.reuse ;  /* 0x000000682b677220 */ /* 0x080fe20000410000 */
[----:B------:R-:W-:-:S03]  /*4fb0*/  FMUL.FTZ R104, R97, R104 ;  /* 0x0000006861687220 */ /* 0x000fc60000410000 */
[-C--:B------:R-:W-:Y:S01]  /*4fc0*/  FFMA.FTZ R103, R97, R96.reuse, -R103 ;  /* 0x0000006061677223 */ /* 0x080fe20000010867 */
[----:B------:R-:W-:Y:S01]  /*4fd0*/  FFMA.FTZ R104, R43, R96, R104 ;  /* 0x000000602b687223 */ /* 0x000fe20000010068 */
[----:B------:R-:W-:Y:S02]  /*4fe0*/  HADD2.F32 R43, -RZ, R42.H1_H1 ;  /* 0x3000002aff2b7230 */ /* 0x000fe40000004100 */
[----:B------:R-:W-:Y:S02]  /*4ff0*/  HADD2.F32 R97, -RZ, R40.H1_H1 ;  /* 0x30000028ff617230 */ /* 0x000fe40000004100 */
[----:B------:R-:W-:Y:S02]  /*5000*/  HADD2.F32 R40, -RZ, R99.H1_H1 ;  /* 0x30000063ff287230 */ /* 0x000fe40000004100 */
        /* <DEDUP_REMOVED lines=8> */
[----:B------:R-:W-:Y:S01]  /*5090*/  F2FP.SATFINITE.E4M3.F32.PACK_AB_MERGE_C R43, R39, R108, R15 ;  /* 0x0000006c272b723e */ /* 0x000fe2000480700f */
[----:B------:R-:W-:Y:S01]  /*50a0*/  IMAD.MOV.U32 R39, RZ, RZ, R109 ;  /* 0x000000ffff277224 */ /* 0x000fe200078e006d */
[----:B------:R-:W-:-:S07]  /*50b0*/  F2FP.SATFINITE.E4M3.F32.PACK_AB_MERGE_C R41, R13, R14, R12 ;  /* 0x0000000e0d29723e */ /* 0x000fce000480700c */
.L_x_1978:
[----:B------:R-:W-:Y:S05]  /*50c0*/  BSYNC B2 ;  /* 0x0000000000027941 */ /* 0x000fea0003800000 */
.L_x_1977:
[----:B------:R-:W-:Y:S02]  /*50d0*/  IADD3.X R14, R74, R94, R4, P4, P5 ;  /* 0x0000005e4a0e7210 */ /* 0x000fe400027ea404 */
[----:B------:R-:W-:-:S13]  /*50e0*/  ISETP.GE.AND P4, PT, R100, R93, PT ;  /* 0x0000005d6400720c */ /* 0x000fda0003f86270 */
        /* <DEDUP_REMOVED lines=9> */
.L_x_1976:
[----:B------:R-:W-:Y:S05]  /*5180*/  BSYNC B1 ;  /* 0x0000000000017941 */ /* 0x000fea0003800000 */
.L_x_1975:
[----:B------:R-:W-:-:S13]  /*5190*/  ISETP.NE.AND P4, PT, R44, RZ, PT ;  /* 0x000000ff2c00720c */ /* 0x000fda0003f85270 */
[----:B------:R-:W-:Y:S05]  /*51a0*/  @!P4 BRA `(.L_x_1959) ;  /* 0x00000010002cc947 */ /* 0x000fea0003800000 */
[----:B------:R-:W2:Y:S04]  /*51b0*/  LDL R32, [R1] ;  /* 0x0000000001207983 */ /* 0x000ea80000100800 */
[----:B0-----:R-:W3:Y:S04]  /*51c0*/  LDL R15, [R1+0x70] ;  /* 0x00007000010f7983 */ /* 0x001ee80000100800 */
        /* <DEDUP_REMOVED lines=14> */
[----:B------:R-:W-:-:S03]  /*52b0*/  IMAD.SHL.U32 R39, R12, 0x10, RZ ;  /* 0x000000100c277824 */ /* 0x000fc600078e00ff */
[----:B------:R-:W-:-:S04]  /*52c0*/  SHF.L.U32 R13, R13, 0xb, RZ ;  /* 0x0000000b0d0d7819 */ /* 0x000fc800000006ff */
        /* <DEDUP_REMOVED lines=88> */
[--C-:B------:R-:W-:Y:S02]  /*5850*/  HADD2.F32 R40, -RZ, R38.reuse.H0_H0 ;  /* 0x20000026ff287230 */ /* 0x100fe40000004100 */
[-C--:B------:R-:W-:Y:S01]  /*5860*/  FMUL.FTZ R99, R86, R97.reuse ;  /* 0x0000006156637220 */ /* 0x080fe20000410000 */
[----:B------:R-:W-:Y:S01]  /*5870*/  HADD2.F32 R91, -RZ, R95.H0_H0 ;  /* 0x2000005fff5b7230 */ /* 0x000fe20000004100 */
[----:B------:R-:W-:Y:S01]  /*5880*/  F2FP.F16.E4M3.UNPACK_B R14, R14 ;  /* 0x0000000eff0e723e */ /* 0x000fe200020006ff */
[----:B------:R-:W-:Y:S02]  /*5890*/  HADD2.F32 R89, -RZ, R38.H1_H1 ;  /* 0x30000026ff597230 */ /* 0x000fe40000004100 */
[----:B------:R-:W-:Y:S01]  /*58a0*/  FMUL.FTZ R97, R40, R97 ;  /* 0x0000006128617220 */ /* 0x000fe20000410000 */
[----:B------:R-:W-:-:S02]  /*58b0*/  HADD2.F32 R42, -RZ, R42.H1_H1 ;  /* 0x3000002aff2a7230 */ /* 0x000fc40000004100 */
[-C--:B------:R-:W-:Y:S01]  /*58c0*/  FFMA.FTZ R38, R40, R91.reuse, -R99 ;  /* 0x0000005b28267223 */ /* 0x080fe20000010863 */
[----:B------:R-:W-:Y:S02]  /*58d0*/  HADD2.F32 R95, -RZ, R95.H1_H1 ;  /* 0x3000005fff5f7230 */ /* 0x000fe40000004100 */
[CC--:B------:R-:W-:Y:S01]  /*58e0*/  FMUL.FTZ R99, R89.reuse, R96.reuse ;  /* 0x0000006059637220 */ /* 0x0c0fe20000410000 */
[----:B------:R-:W-:Y:S01]  /*58f0*/  FFMA.FTZ R40, R86, R91, R97 ;  /* 0x0000005b56287223 */ /* 0x000fe20000010061 */
[C---:B------:R-:W-:Y:S01]  /*5900*/  FMUL.FTZ R98, R42.reuse, R96 ;  /* 0x000000602a627220 */ /* 0x040fe20000410000 */
[----:B------:R-:W-:Y:S01]  /*5910*/  F2FP.F16.E4M3.UNPACK_B R92, R92 ;  /* 0x0000005cff5c723e */ /* 0x000fe200020006ff */
[-C--:B------:R-:W-:Y:S01]  /*5920*/  FFMA.FTZ R91, R42, R95.reuse, R99 ;  /* 0x0000005f2a5b7223 */ /* 0x080fe20000010063 */
[----:B------:R-:W-:Y:S01]  /*5930*/  F2FP.F16.E4M3.UNPACK_B R42, R34 ;  /* 0x00000022ff2a723e */ /* 0x000fe200020006ff */
[--C-:B------:R-:W-:Y:S02]  /*5940*/  HADD2.F32 R99, -RZ, R90.reuse.H0_H0 ;  /* 0x2000005aff637230 */ /* 0x100fe40000004100 */
[----:B------:R-:W-:Y:S01]  /*5950*/  FFMA.FTZ R89, R89, R95, -R98 ;  /* 0x0000005f59597223 */ /* 0x000fe20000010862 */
[----:B------:R-:W-:Y:S01]  /*5960*/  HADD2.F32 R101, -RZ, R90.H1_H1 ;  /* 0x3000005aff657230 */ /* 0x000fe20000004100 */
[----:B------:R-:W-:Y:S01]  /*5970*/  F2FP.SATFINITE.E4M3.F32.PACK_AB_MERGE_C R12, R29, R12, RZ ;  /* 0x0000000c1d0c723e */ /* 0x000fe200048070ff */
[--C-:B------:R-:W-:Y:S01]  /*5980*/  HADD2.F32 R86, -RZ, R42.reuse.H0_H0 ;  /* 0x2000002aff567230 */ /* 0x100fe20000004100 */
[----:B------:R-:W-:Y:S01]  /*5990*/  F2FP.SATFINITE.E4M3.F32.PACK_AB_MERGE_C R29, R31, R28, RZ ;  /* 0x0000001c1f1d723e */ /* 0x000fe200048070ff */
[----:B------:R-:W-:Y:S01]  /*59a0*/  HADD2.F32 R42, -RZ, R42.H1_H1 ;  /* 0x3000002aff2a7230 */ /* 0x000fe20000004100 */
[----:B------:R-:W-:Y:S01]  /*59b0*/  F2FP.SATFINITE.E4M3.F32.PACK_AB_MERGE_C R12, R41, R30, R12 ;  /* 0x0000001e290c723e */ /* 0x000fe2000480700c */
[----:B------:R-:W-:-:S02]  /*59c0*/  HADD2.F32 R34, -RZ, R14.H0_H0 ;  /* 0x2000000eff227230 */ /* 0x000fc40000004100 */
[----:B------:R-:W-:Y:S01]  /*59d0*/  FMUL.FTZ R103, R86, R99 ;  /* 0x0000006356677220 */ /* 0x000fe20000410000 */
[----:B------:R-:W-:Y:S02]  /*59e0*/  HADD2.F32 R14, -RZ, R14.H1_H1 ;  /* 0x3000000eff0e7230 */ /* 0x000fe40000004100 */
        /* <DEDUP_REMOVED lines=40> */
[-C--:B------:R-:W-:Y:S01]  /*5c70*/  F2FP.F16.E4M3.UNPACK_B R96, R9.reuse.H1 ;  /* 0x00000009ff60723e */ /* 0x080fe200030006ff */
[----:B------:R-:W-:Y:S01]  /*5c80*/  HADD2.F32 R11, -RZ, R31.H0_H0 ;  /* 0x2000001fff0b7230 */ /* 0x000fe20000004100 */
[----:B------:R-:W-:Y:S01]  /*5c90*/  F2FP.F16.E4M3.UNPACK_B R95, R9 ;  /* 0x00000009ff5f723e */ /* 0x000fe200020006ff */
[----:B------:R-:W-:-:S02]  /*5ca0*/  HADD2.F32 R40, -RZ, R33.H1_H1 ;  /* 0x30000021ff287230 */ /* 0x000fc40000004100 */
[-C--:B------:R-:W-:Y:S01]  /*5cb0*/  FMUL.FTZ R86, R38, R41.reuse ;  /* 0x0000002926567220 */ /* 0x080fe20000410000 */
[----:B------:R-:W-:Y:S02]  /*5cc0*/  HADD2.F32 R33, -RZ, R10.H0_H0 ;  /* 0x2000000aff217230 */ /* 0x000fe40000004100 */
[C---:B------:R-:W-:Y:S01]  /*5cd0*/  FMUL.FTZ R41, R11.reuse, R41 ;  /* 0x000000290b297220 */ /* 0x040fe20000410000 */
[----:B------:R-:W-:Y:S01]  /*5ce0*/  HADD2.F32 R43, -RZ, R42.H1_H1 ;  /* 0x3000002aff2b7230 */ /* 0x000fe20000004100 */
[----:B------:R-:W-:Y:S01]  /*5cf0*/  F2FP.F16.E4M3.UNPACK_B R89, R8 ;  /* 0x00000008ff59723e */ /* 0x000fe200020006ff */
[----:B------:R-:W-:Y:S02]  /*5d00*/  HADD2.F32 R31, -RZ, R31.H1_H1 ;  /* 0x3000001fff1f7230 */ /* 0x000fe40000004100 */
[----:B------:R-:W-:Y:S02]  /*5d10*/  HADD2.F32 R42, -RZ, R10.H1_H1 ;  /* 0x3000000aff2a7230 */ /* 0x000fe40000004100 */
[----:B------:R-:W-:Y:S01]  /*5d20*/  FFMA.FTZ R10, R11, R33, -R86 ;  /* 0x000000210b0a7223 */ /* 0x000fe20000010856 */
[----:B------:R-:W-:Y:S01]  /*5d30*/  FMUL.FTZ R90, R40, R43 ;  /* 0x0000002b285a7220 */ /* 0x000fe20000410000 */
[----:B------:R-:W-:Y:S01]  /*5d40*/  FFMA.FTZ R11, R38, R33, R41 ;  /* 0x00000021260b7223 */ /* 0x000fe20000010029 */
[C---:B------:R-:W-:Y:S01]  /*5d50*/  FMUL.FTZ R43, R31.reuse, R43 ;  /* 0x0000002b1f2b7220 */ /* 0x040fe20000410000 */
[-C--:B------:R-:W-:Y:S01]  /*5d60*/  F2FP.F16.E4M3.UNPACK_B R33, R15.reuse ;  /* 0x0000000fff21723e */ /* 0x080fe200020006ff */
[-C--:B------:R-:W-:Y:S01]  /*5d70*/  FFMA.FTZ R31, R31, R42.reuse, -R90 ;  /* 0x0000002a1f1f7223 */ /* 0x080fe2000001085a */
[----:B------:R-:W-:Y:S01]  /*5d80*/  F2FP.F16.E4M3.UNPACK_B R15, R15.H1 ;  /* 0x0000000fff0f723e */ /* 0x000fe200030006ff */
[----:B------:R-:W-:Y:S01]  /*5d90*/  FFMA.FTZ R38, R40, R42, R43 ;  /* 0x0000002a28267223 */ /* 0x000fe2000001002b */
[-C--:B------:R-:W-:Y:S01]  /*5da0*/  F2FP.F16.E4M3.UNPACK_B R41, R35.reuse ;  /* 0x00000023ff29723e */ /* 0x080fe200020006ff */
[----:B------:R-:W-:Y:S01]  /*5db0*/  HADD2.F32 R9, -RZ, R96.H0_H0 ;  /* 0x20000060ff097230 */ /* 0x000fe20000004100 */
[----:B------:R-:W-:Y:S01]  /*5dc0*/  F2FP.F16.E4M3.UNPACK_B R42, R35.H1 ;  /* 0x00000023ff2a723e */ /* 0x000fe200030006ff */
[----:B------:R-:W-:Y:S01]  /*5dd0*/  HADD2.F32 R40, -RZ, R15.H0_H0 ;  /* 0x2000000fff287230 */ /* 0x000fe20000004100 */
[----:B------:R-:W-:Y:S01]  /*5de0*/  F2FP.F16.E4M3.UNPACK_B R90, R8.H1 ;  /* 0x00000008ff5a723e */ /* 0x000fe200030006ff */
[----:B------:R-:W-:Y:S01]  /*5df0*/  HADD2.F32 R43, -RZ, R41.H0_H0 ;  /* 0x20000029ff2b7230 */ /* 0x000fe20000004100 */
[----:B------:R-:W-:Y:S01]  /*5e00*/  F2FP.SATFINITE.E4M3.F32.PACK_AB_MERGE_C R10, R31, R10, RZ ;  /* 0x0000000a1f0a723e */ /* 0x000fe200048070ff */
[----:B------:R-:W-:-:S02]  /*5e10*/  HADD2.F32 R8, -RZ, R95.H0_H0 ;  /* 0x2000005fff087230 */ /* 0x000fc40000004100 */
[----:B------:R-:W-:Y:S01]  /*5e20*/  FMUL.FTZ R99, R40, R9 ;  /* 0x0000000928637220 */ /* 0x000fe20000410000 */
[----:B------:R-:W-:Y:S01]  /*5e30*/  HADD2.F32 R35, -RZ, R33.H0_H0 ;  /* 0x20000021ff237230 */ /* 0x000fe20000004100 */
[----:B------:R-:W-:Y:S01]  /*5e40*/  F2FP.SATFINITE.E4M3.F32.PACK_AB_MERGE_C R11, R38, R11, RZ ;  /* 0x0000000b260b723e */ /* 0x000fe200048070ff */
[----:B------:R-:W-:Y:S02]  /*5e50*/  HADD2.F32 R86, -RZ, R42.H0_H0 ;  /* 0x2000002aff567230 */ /* 0x000fe40000004100 */
[-C--:B------:R-:W-:Y:S01]  /*5e60*/  FMUL.FTZ R98, R43, R8.reuse ;  /* 0x000000082b627220 */ /* 0x080fe20000410000 */
[----:B------:R-:W-:Y:S02]  /*5e70*/  HADD2.F32 R91, -RZ, R90.H0_H0 ;  /* 0x2000005aff5b7230 */ /* 0x000fe40000004100 */
[----:B------:R-:W-:Y:S01]  /*5e80*/  FMUL.FTZ R100, R35, R8 ;  /* 0x0000000823647220 */ /* 0x000fe20000410000 */
[----:B------:R-:W-:Y:S02]  /*5e90*/  HADD2.F32 R92, -RZ, R89.H0_H0 ;  /* 0x20000059ff5c7230 */ /* 0x000fe40000004100 */
[----:B------:R-:W-:Y:S01]  /*5ea0*/  FMUL.FTZ R97, R86, R9 ;  /* 0x0000000956617220 */ /* 0x000fe20000410000 */
[----:B------:R-:W-:-:S02]  /*5eb0*/  HADD2.F32 R42, -RZ, R42.H1_H1 ;  /* 0x3000002aff2a7230 */ /* 0x000fc40000004100 */
[-C--:B------:R-:W-:Y:S01]  /*5ec0*/  FFMA.FTZ R99, R86, R91.reuse, R99 ;  /* 0x0000005b56637223 */ /* 0x080fe20000010063 */
[----:B------:R-:W-:Y:S02]  /*5ed0*/  HADD2.F32 R96, -RZ, R96.H1_H1 ;  /* 0x30000060ff607230 */ /* 0x000fe40000004100 */
[----:B------:R-:W-:Y:S01]  /*5ee0*/  FFMA.FTZ R8, R35, R92, -R98 ;  /* 0x0000005c23087223 */ /* 0x000fe20000010862 */
[----:B------:R-:W-:Y:S02]  /*5ef0*/  HADD2.F32 R15, -RZ, R15.H1_H1 ;  /* 0x3000000fff0f7230 */ /* 0x000fe40000004100 */
[----:B------:R-:W-:Y:S01]  /*5f00*/  FFMA.FTZ R97, R40, R91, -R97 ;  /* 0x0000005b28617223 */ /* 0x000fe20000010861 */
[----:B------:R-:W-:Y:S02]  /*5f10*/  HADD2.F32 R41, -RZ, R41.H1_H1 ;  /* 0x30000029ff297230 */ /* 0x000fe40000004100 */
[----:B------:R-:W-:Y:S01]  /*5f20*/  FMUL.FTZ R98, R42, R96 ;  /* 0x000000602a627220 */ /* 0x000fe20000410000 */
[----:B------:R-:W-:-:S02]  /*5f30*/  HADD2.F32 R86, -RZ, R95.H1_H1 ;  /* 0x3000005fff567230 */ /* 0x000fc40000004100 */
[----:B------:R-:W-:Y:S01]  /*5f40*/  FMUL.FTZ R35, R15, R96 ;  /* 0x000000600f237220 */ /* 0x000fe20000410000 */
[----:B------:R-:W-:Y:S02]  /*5f50*/  HADD2.F32 R90, -RZ, R90.H1_H1 ;  /* 0x3000005aff5a7230 */ /* 0x000fe40000004100 */
[----:B------:R-:W-:Y:S01]  /*5f60*/  FFMA.FTZ R9, R43, R92, R100 ;  /* 0x0000005c2b097223 */ /* 0x000fe20000010064 */
[----:B------:R-:W-:Y:S02]  /*5f70*/  HADD2.F32 R33, -RZ, R33.H1_H1 ;  /* 0x30000021ff217230 */ /* 0x000fe40000004100 */
[----:B------:R-:W-:Y:S01]  /*5f80*/  FMUL.FTZ R92, R41, R86 ;  /* 0x00000056295c7220 */ /* 0x000fe20000410000 */
[----:B------:R-:W-:Y:S02]  /*5f90*/  HADD2.F32 R40, -RZ, R89.H1_H1 ;  /* 0x30000059ff287230 */ /* 0x000fe40000004100 */
[-C--:B------:R-:W-:Y:S01]  /*5fa0*/  FFMA.FTZ R98, R15, R90.reuse, -R98 ;  /* 0x0000005a0f627223 */ /* 0x080fe20000010862 */
[----:B------:R-:W-:Y:S01]  /*5fb0*/  FFMA.FTZ R42, R42, R90, R35 ;  /* 0x0000005a2a2a7223 */ /* 0x000fe20000010023 */
[----:B------:R-:W-:Y:S01]  /*5fc0*/  FMUL.FTZ R86, R33, R86 ;  /* 0x0000005621567220 */ /* 0x000fe20000410000 */
[----:B------:R-:W-:Y:S01]  /*5fd0*/  F2FP.SATFINITE.E4M3.F32.PACK_AB_MERGE_C R13, R13, R28, R10 ;  /* 0x0000001c0d0d723e */ /* 0x000fe2000480700a */
[-C--:B------:R-:W-:Y:S01]  /*5fe0*/  FFMA.FTZ R33, R33, R40.reuse, -R92 ;  /* 0x0000002821217223 */ /* 0x080fe2000001085c */
[----:B------:R-:W-:Y:S01]  /*5ff0*/  F2FP.SATFINITE.E4M3.F32.PACK_AB_MERGE_C R97, R98, R97, RZ ;  /* 0x000000616261723e */ /* 0x000fe200048070ff */
[----:B------:R-:W-:Y:S01]  /*6000*/  FFMA.FTZ R86, R41, R40, R86 ;  /* 0x0000002829567223 */ /* 0x000fe20000010056 */
[----:B------:R-:W-:-:S02]  /*6010*/  F2FP.SATFINITE.E4M3.F32.PACK_AB_MERGE_C R42, R42, R99, RZ ;  /* 0x000000632a2a723e */ /* 0x000fc400048070ff */
[----:B------:R-:W-:Y:S02]  /*6020*/  F2FP.SATFINITE.E4M3.F32.PACK_AB_MERGE_C R15, R33, R8, R97 ;  /* 0x00000008210f723e */ /* 0x000fe40004807061 */
[----:B------:R-:W-:Y:S02]  /*6030*/  F2FP.SATFINITE.E4M3.F32.PACK_AB_MERGE_C R33, R30, R29, R11 ;  /* 0x0000001d1e21723e */ /* 0x000fe4000480700b */
[----:B------:R-:W-:-:S07]  /*6040*/  F2FP.SATFINITE.E4M3.F32.PACK_AB_MERGE_C R35, R86, R9, R42 ;  /* 0x000000095623723e */ /* 0x000fce000480702a */
.L_x_1980:
[----:B------:R-:W-:Y:S05]  /*6050*/  BSYNC B1 ;  /* 0x0000000000017941 */ /* 0x000fea0003800000 */
.L_x_1979:
        /* <DEDUP_REMOVED lines=10> */
.L_x_1952:
[----:B------:R-:W-:-:S06]  /*6100*/  UISETP.NE.AND UP0, UPT, UR36, 0x3, UPT ;  /* 0x000000032400788c */ /* 0x000fcc000bf05270 */
[----:B------:R-:W-:-:S13]  /*6110*/  PLOP3.LUT P3, PT, PT, PT, UP0, 0x80, 0x0 ;  /* 0x000000000000781c */ /* 0x000fda0003f6f008 */
[----:B------:R-:W-:Y:S05]  /*6120*/  @!P3 BRA `(.L_x_1981) ;  /* 0x000000000004b947 */ /* 0x000fea0003800000 */
[----:B------:R-:W-:Y:S01]  /*6130*/  BPT.TRAP 0x1 ;  /* 0x000000040000795c */ /* 0x000fe20000300000 */
.L_x_1981:
        /* <DEDUP_REMOVED lines=8> */
.L_x_2214:
[----:B------:R-:W-:Y:S05]  /*61c0*/  BSYNC B1 ;  /* 0x0000000000017941 */ /* 0x000fea0003800000 */
.L_x_1982:
        /* <DEDUP_REMOVED lines=9> */
.L_x_1959:
[----:B------:R-:W-:Y:S05]  /*6260*/  BSYNC B0 ;  /* 0x0000000000007941 */ /* 0x000fea0003800000 */
.L_x_1951:
        /* <DEDUP_REMOVED lines=17> */
.L_x_1985:
[----:B------:R-:W-:Y:S05]  /*6380*/  BSYNC B0 ;  /* 0x0000000000007941 */ /* 0x000fea0003800000 */
.L_x_1984:
[----:B------:R-:W2:Y:S01]  /*6390*/  SYNCS.PHASECHK.TRANS64.TRYWAIT P5, [R82+URZ+0x19cb0], R85 ;  /* 0x019cb055520075a7 */ /* 0x000ea200080a017f */
[----:B------:R-:W-:Y:S01]  /*63a0*/  BSSY B0, `(.L_x_1986) ;  /* 0x0000003000007945 */ /* 0x000fe20003800000 */
[----:B------:R-:W-:-:S03]  /*63b0*/  ISETP.GE.AND P3, PT, R19, R84, PT ;  /* 0x000000541300720c */ /* 0x000fc60003f66270 */
[----:B--2---:R-:W-:Y:S10]  /*63c0*/  @!P5 BRA `(.L_x_1987) ;  /* 0x00000168008cd947 */ /* 0x004ff40003800000 */
.L_x_2215:
[----:B------:R-:W-:Y:S05]  /*63d0*/  BSYNC B0 ;  /* 0x0000000000007941 */ /* 0x000fea0003800000 */
.L_x_1986:
        /* <DEDUP_REMOVED lines=22> */
.L_x_1989:
[----:B------:R-:W-:Y:S05]  /*6540*/  BSYNC B0 ;  /* 0x0000000000007941 */ /* 0x000fea0003800000 */
.L_x_1988:
        /* <DEDUP_REMOVED lines=17> */
.L_x_1946:
[----:B------:R-:W2:Y:S01]  /*6660*/  LDL R8, [R1+0x18] ;  /* 0x0000180001087983 */ /* 0x000ea20000100800 */
[----:B------:R-:W0:Y:S01]  /*6670*/  LDC R0, c[0x0][0x448] ;  /* 0x00011200ff007b82 */ /* 0x000e220000000800 */
[----:B------:R-:W-:Y:S01]  /*6680*/  BSSY B0, `(.L_x_1991) ;  /* 0x000002c000007945 */ /* 0x000fe20003800000 */
[----:B------:R-:W-:Y:S02]  /*6690*/  CS2R R134, SRZ ;  /* 0x0000000000867805 */ /* 0x000fe4000001ff00 */
[----:B------:R-:W-:Y:S02]  /*66a0*/  CS2R R26, SRZ ;  /* 0x00000000001a7805 */ /* 0x000fe4000001ff00 */
[----:B----4-:R-:W-:Y:S02]  /*66b0*/  CS2R R12, SRZ ;  /* 0x00000000000c7805 */ /* 0x010fe4000001ff00 */
[----:B------:R-:W-:Y:S02]  /*66c0*/  CS2R R128, SRZ ;  /* 0x0000000000807805 */ /* 0x000fe4000001ff00 */
[----:B------:R-:W-:-:S02]  /*66d0*/  CS2R R20, SRZ ;  /* 0x0000000000147805 */ /* 0x000fc4000001ff00 */
[----:B------:R-:W-:Y:S02]  /*66e0*/  CS2R R10, SRZ ;  /* 0x00000000000a7805 */ /* 0x000fe4000001ff00 */
[----:B------:R-:W-:Y:S02]  /*66f0*/  CS2R R126, SRZ ;  /* 0x00000000007e7805 */ /* 0x000fe4000001ff00 */
[----:B------:R-:W-:Y:S02]  /*6700*/  CS2R R28, SRZ ;  /* 0x00000000001c7805 */ /* 0x000fe4000001ff00 */
[----:B------:R-:W-:Y:S01]  /*6710*/  CS2R R120, SRZ ;  /* 0x0000000000787805 */ /* 0x000fe2000001ff00 */
[----:B------:R-:W-:Y:S01]  /*6720*/  IMAD.MOV.U32 R25, RZ, RZ, RZ ;  /* 0x000000ffff197224 */ /* 0x000fe200078e00ff */
        /* <DEDUP_REMOVED lines=9> */
[----:B------:R-:W-:Y:S01]  /*67c0*/  IMAD.MOV.U32 R34, RZ, RZ, RZ ;  /* 0x000000ffff227224 */ /* 0x000fe200078e00ff */
[----:B------:R-:W-:Y:S02]  /*67d0*/  CS2R R96, SRZ ;  /* 0x0000000000607805 */ /* 0x000fe4000001ff00 */
[----:B------:R-:W-:Y:S02]  /*67e0*/  CS2R R94, SRZ ;  /* 0x00000000005e7805 */ /* 0x000fe4000001ff00 */
[----:B0-----:R-:W-:Y:S01]  /*67f0*/  ISETP.NE.AND P0, PT, R0, 0x1, PT ;  /* 0x000000010000780c */ /* 0x001fe20003f05270 */
[----:B------:R-:W-:Y:S02]  /*6800*/  IMAD.MOV.U32 R36, RZ, RZ, RZ ;  /* 0x000000ffff247224 */ /* 0x000fe400078e00ff */
[----:B------:R-:W-:-:S10]  /*6810*/  IMAD.MOV.U32 R89, RZ, RZ, RZ ;  /* 0x000000ffff597224 */ /* 0x000fd400078e00ff */
[----:B------:R-:W0:Y:S08]  /*6820*/  @P0 LDC R3, c[0x0][0x44c] ;  /* 0x00011300ff030b82 */ /* 0x000e300000000800 */
[----:B------:R-:W1:Y:S01]  /*6830*/  @P0 LDC R2, c[0x0][0x450] ;  /* 0x00011400ff020b82 */ /* 0x000e620000000800 */
[----:B--2---:R-:W-:Y:S01]  /*6840*/  VIADD R0, R8, 0xbf ;  /* 0x000000bf08007836 */ /* 0x004fe20000000000 */
[----:B------:R-:W-:-:S03]  /*6850*/  CS2R R8, SRZ ;  /* 0x0000000000087805 */ /* 0x000fc6000001ff00 */
[----:B0-----:R-:W-:-:S05]  /*6860*/  @P0 IMAD.HI.U32 R3, R0, R3, RZ ;  /* 0x0000000300030227 */ /* 0x001fca00078e00ff */
[----:B-1----:R-:W-:Y:S01]  /*6870*/  @P0 SHF.R.U32.HI R0, RZ, R2, R3 ;  /* 0x00000002ff000219 */ /* 0x002fe20000011603 */
[----:B------:R-:W-:Y:S01]  /*6880*/  IMAD.MOV.U32 R2, RZ, RZ, RZ ;  /* 0x000000ffff027224 */ /* 0x000fe200078e00ff */
[----:B------:R-:W-:-:S03]  /*6890*/  PLOP3.LUT P0, PT, PT, PT, PT, 0x80, 0x0 ;  /* 0x000000000000781c */ /* 0x000fc60003f0f070 */
[----:B------:R-:W-:-:S05]  /*68a0*/  IMAD.IADD R0, R87, 0x1, R0 ;  /* 0x0000000157007824 */ /* 0x000fca00078e0200 */
[----:B------:R-:W-:-:S04]  /*68b0*/  SHF.R.S32.HI R3, RZ, 0x1f, R0 ;  /* 0x0000001fff037819 */ /* 0x000fc80000011400 */
[----:B------:R-:W-:Y:S01]  /*68c0*/  LEA.HI R3, R3, R0, RZ, 0x7 ;  /* 0x0000000003037211 */ /* 0x000fe200078f38ff */
[----:B------:R-:W-:-:S03]  /*68d0*/  IMAD.MOV.U32 R0, RZ, RZ, RZ ;  /* 0x000000ffff007224 */ /* 0x000fc600078e00ff */
[----:B------:R-:W-:-:S04]  /*68e0*/  SHF.R.S32.HI R3, RZ, 0x7, R3 ;  /* 0x00000007ff037819 */ /* 0x000fc80000011403 */
[----:B------:R-:W-:-:S04]  /*68f0*/  VIMNMX R88, R88, R3, PT ;  /* 0x0000000358587248 */ /* 0x000fc80003fe0100 */
[----:B------:R-:W-:Y:S01]  /*6900*/  ISETP.GE.AND P1, PT, R88, 0x1, PT ;  /* 0x000000015800780c */ /* 0x000fe20003f26270 */
[----:B------:R-:W-:-:S12]  /*6910*/  @P3 BRA `(.L_x_1992) ;  /* 0x0000000000083947 */ /* 0x000fd80003800000 */
[----:B------:R-:W0:Y:S02]  /*6920*/  FENCE.VIEW.ASYNC.G ;  /* 0x00000000000073c6 */ /* 0x000e240000000100 */
[----:B0-----:R-:W-:Y:S06]  /*6930*/  BAR.ARV 0xc, 0x200 ;  /* 0x0308000000007b1d */ /* 0x001fec0000002000 */
.L_x_1992:
[----:B------:R-:W-:Y:S05]  /*6940*/  BSYNC B0 ;  /* 0x0000000000007941 */ /* 0x000fea0003800000 */
.L_x_1991:
[----:B------:R-:W-:Y:S02]  /*6950*/  IMAD.MOV.U32 R92, RZ, RZ, RZ ;  /* 0x000000ffff5c7224 */ /* 0x000fe400078e00ff */
[----:B------:R-:W-:Y:S01]  /*6960*/  IMAD.MOV.U32 R3, RZ, RZ, RZ ;  /* 0x000000ffff037224 */ /* 0x000fe200078e00ff */
[----:B------:R-:W-:Y:S06]  /*6970*/  @!P1 BRA `(.L_x_1993) ;  /* 0x000000d400289947 */ /* 0x000fec0003800000 */
        /* <DEDUP_REMOVED lines=11> */
[----:B------:R-:W-:-:S05]  /*6a30*/  IMAD R3, R3, -0x3, R0 ;  /* 0xfffffffd03037824 */ /* 0x000fca00078e0200 */
[----:B------:R-:W-:-:S04]  /*6a40*/  LEA R3, R3, R26, 0xb ;  /* 0x0000001a03037211 */ /* 0x000fc800078e58ff */
        /* <DEDUP_REMOVED lines=19> */
.L_x_1995:
[----:B------:R-:W-:Y:S05]  /*6b80*/  BSYNC B6 ;  /* 0x0000000000067941 */ /* 0x000fea0003800000 */
.L_x_1994:
        /* <DEDUP_REMOVED lines=47> */
[----:B------:R-:W-:-:S04]  /*6e80*/  LOP3.LUT R0, R0, 0xfffffffe, RZ, 0xc0, !PT ;  /* 0xfffffffe00007812 */ /* 0x000fc800078ec0ff */
[----:B------:R-:W-:-:S04]  /*6e90*/  IADD3 R0, R14, -R0, RZ ;  /* 0x800000000e007210 */ /* 0x000fc80007ffe0ff */
[----:B------:R-:W-:-:S04]  /*6ea0*/  SHF.L.U32 R3, R0, 0x1f, RZ ;  /* 0x0000001f00037819 */ /* 0x000fc800000006ff */
[----:B------:R0:W1:Y:S03]  /*6eb0*/  SYNCS.PHASECHK.TRANS64.TRYWAIT P0, [R16+URZ+0x19c00], R3 ;  /* 0x019c0003100075a7 */ /* 0x000066000800017f */
[----:B-1----:R-:W-:Y:S05]  /*6ec0*/  @!P0 NANOSLEEP.SYNCS 0x989680 ;  /* 0x009896800000895d */ /* 0x002fea0003900000 */
[----:B------:R-:W1:Y:S01]  /*6ed0*/  @!P0 SYNCS.PHASECHK.TRANS64 P0, [R16+URZ+0x19c00], R3 ;  /* 0x019c0003100085a7 */ /* 0x000e62000800007f */
[----:B------:R-:W-:Y:S04]  /*6ee0*/  BSSY B0, `(.L_x_1997) ;  /* 0x0000006000007945 */ /* 0x000fe80003800000 */
[----:B-1----:R-:W-:Y:S05]  /*6ef0*/  @P0 BRA `(.L_x_1998) ;  /* 0x0000000000100947 */ /* 0x002fea0003800000 */
.L_x_1999:
[----:B-1----:R1:W2:Y:S02]  /*6f00*/  SYNCS.PHASECHK.TRANS64.TRYWAIT P0, [R16+URZ+0x19c00], R3 ;  /* 0x019c0003100075a7 */ /* 0x0022a4000800017f */
[----:B--2---:R-:W-:Y:S05]  /*6f10*/  @!P0 NANOSLEEP.SYNCS 0x989680 ;  /* 0x009896800000895d */ /* 0x004fea0003900000 */
[----:B------:R-:W2:Y:S02]  /*6f20*/  @!P0 SYNCS.PHASECHK.TRANS64 P0, [R16+URZ+0x19c00], R3 ;  /* 0x019c0003100085a7 */ /* 0x000ea4000800007f */
[----:B--2---:R-:W-:Y:S05]  /*6f30*/  @!P0 BRA `(.L_x_1999) ;  /* 0xfffffffc00f08947 */ /* 0x004fea000383ffff */
.L_x_1998:
[----:B------:R-:W-:Y:S05]  /*6f40*/  BSYNC B0 ;  /* 0x0000000000007941 */ /* 0x000fea0003800000 */
.L_x_1997:
[----:B------:R-:W-:Y:S05]  /*6f50*/  BRA `(.L_x_2000) ;  /* 0x0000004400647947 */ /* 0x000fea0003800000 */
.L_x_1996:
        /* <DEDUP_REMOVED lines=30> */
.L_x_2002:
[----:B------:R-:W-:Y:S05]  /*7140*/  BSYNC B6 ;  /* 0x0000000000067941 */ /* 0x000fea0003800000 */
.L_x_2001:
        /* <DEDUP_REMOVED lines=10> */
[----:B------:R-:W-:Y:S01]  /*71f0*/  MOV R7, R29 ;  /* 0x0000001d00077202 */ /* 0x000fe20000000f00 */
[----:B------:R-:W-:Y:S01]  /*7200*/  IMAD.MOV.U32 R8, RZ, RZ, R24 ;  /* 0x000000ffff087224 */ /* 0x000fe200078e0018 */
[----:B------:R-:W-:Y:S01]  /*7210*/  ULDC.64 UR4, c[0x0][0x3f8] ;  /* 0x0000fe0000047ab9 */ /* 0x000fe20000000a00 */
[----:B------:R-:W-:Y:S01]  /*7220*/  IMAD.MOV.U32 R9, RZ, RZ, R31 ;  /* 0x000000ffff097224 */ /* 0x000fe200078e001f */
[----:B------:R-:W-:Y:S01]  /*7230*/  ULDC.64 UR6, c[0x0][0x408] ;  /* 0x0001020000067ab9 */ /* 0x000fe20000000a00 */
[----:B------:R-:W-:Y:S01]  /*7240*/  IMAD.MOV.U32 R6, RZ, RZ, R26 ;  /* 0x000000ffff067224 */ /* 0x000fe200078e001a */
[----:B------:R-:W-:Y:S01]  /*7250*/  ULDC.64 UR8, c[0x0][0x400] ;  /* 0x0001000000087ab9 */ /* 0x000fe20000000a00 */
[----:B0-----:R-:W-:-:S13]  /*7260*/  ISETP.NE.AND P0, PT, R39, 0x1, PT ;  /* 0x000000012700780c */ /* 0x001fda0003f05270 */
[----:B------:R-:W0:Y:S08]  /*7270*/  @P0 LDC R3, c[0x0][0x44c] ;  /* 0x00011300ff030b82 */ /* 0x000e300000000800 */
[----:B------:R-:W1:Y:S01]  /*7280*/  @P0 LDC R5, c[0x0][0x450] ;  /* 0x00011400ff050b82 */ /* 0x000e620000000800 */
[----:B0-----:R-:W-:-:S05]  /*7290*/  @P0 IMAD.HI.U32 R0, R10, R3, RZ ;  /* 0x000000030a000227 */ /* 0x001fca00078e00ff */
[----:B-1----:R-:W-:-:S04]  /*72a0*/  @P0 SHF.R.U32.HI R11, RZ, R5, R0 ;  /* 0x00000005ff0b0219 */ /* 0x002fc80000011600 */
[----:B------:R-:W-:Y:S01]  /*72b0*/  SHF.R.S32.HI R0, RZ, 0x1f, R11 ;  /* 0x0000001fff007819 */ /* 0x000fe2000001140b */
[----:B------:R-:W-:-:S04]  /*72c0*/  IMAD.WIDE.U32 R8, R11, UR6, R8 ;  /* 0x000000060b087c25 */ /* 0x000fc8000f8e0008 */
[----:B------:R-:W-:Y:S01]  /*72d0*/  IMAD R4, R0, UR4, RZ ;  /* 0x0000000400047c24 */ /* 0x000fe2000f8e02ff */
[----:B------:R-:W-:Y:S01]  /*72e0*/  IADD3 R5, P1, R8, UR8, RZ ;  /* 0x0000000808057c10 */ /* 0x000fe2000ff3e0ff */
[----:B------:R-:W-:-:S04]  /*72f0*/  IMAD.WIDE.U32 R6, R11, UR4, R6 ;  /* 0x000000040b067c25 */ /* 0x000fc8000f8e0006 */
[----:B------:R-:W-:Y:S02]  /*7300*/  IMAD R0, R0, UR6, RZ ;  /* 0x0000000600007c24 */ /* 0x000fe4000f8e02ff */
        /* <DEDUP_REMOVED lines=11> */
[----:B------:R0:W4:Y:S02]  /*73c0*/  SHFL.IDX PT, R14, R5, RZ, 0x1e1f ;  /* 0x001e1fff050e7589 */ /* 0x00012400000e0000 */
.L_x_2221:
[----:B0-----:R-:W5:Y:S04]  /*73d0*/  LDL R5, [R1+0x1c] ;  /* 0x00001c0001057983 */ /* 0x001f680000100800 */
[----:B------:R-:W2:Y:S01]  /*73e0*/  LDL R6, [R1+0x50] ;  /* 0x0000500001067983 */ /* 0x000ea20000100800 */
[----:B------:R-:W-:Y:S01]  /*73f0*/  BSSY B1, `(.L_x_2006) ;  /* 0x000002f000017945 */ /* 0x000fe20003800000 */
[----:B------:R-:W-:Y:S02]  /*7400*/  CS2R R26, SRZ ;  /* 0x00000000001a7805 */ /* 0x000fe4000001ff00 */
[----:B------:R-:W-:Y:S02]  /*7410*/  CS2R R20, SRZ ;  /* 0x0000000000147805 */ /* 0x000fe4000001ff00 */
[----:B------:R-:W-:-:S02]  /*7420*/  CS2R R8, SRZ ;  /* 0x0000000000087805 */ /* 0x000fc4000001ff00 */
[----:B------:R-:W-:Y:S02]  /*7430*/  CS2R R24, SRZ ;  /* 0x0000000000187805 */ /* 0x000fe4000001ff00 */
[----:B------:R-:W-:Y:S01]  /*7440*/  CS2R R12, SRZ ;  /* 0x00000000000c7805 */ /* 0x000fe2000001ff00 */
[----:B-----5:R-:W-:Y:S01]  /*7450*/  IMAD R39, R5, R39, RZ ;  /* 0x0000002705277224 */ /* 0x020fe200078e02ff */
[----:B--2---:R-:W-:-:S04]  /*7460*/  LEA.HI R5, R6, R6, RZ, 0x1 ;  /* 0x0000000606057211 */ /* 0x004fc800078f08ff */
[----:B------:R-:W-:Y:S02]  /*7470*/  ISETP.GE.AND P0, PT, R10, R39, PT ;  /* 0x000000270a00720c */ /* 0x000fe40003f06270 */
[----:B------:R-:W-:Y:S02]  /*7480*/  CS2R R10, SRZ ;  /* 0x00000000000a7805 */ /* 0x000fe4000001ff00 */
[----:B------:R-:W-:-:S05]  /*7490*/  LOP3.LUT R5, R5, 0xfffffffe, RZ, 0xc0, !PT ;  /* 0xfffffffe05057812 */ /* 0x000fca00078ec0ff */
[----:B------:R-:W-:-:S05]  /*74a0*/  IMAD.IADD R5, R6, 0x1, -R5 ;  /* 0x0000000106057824 */ /* 0x000fca00078e0a05 */
[----:B------:R-:W-:Y:S01]  /*74b0*/  SHF.L.U32 R5, R5, 0x1f, RZ ;  /* 0x0000001f05057819 */ /* 0x000fe200000006ff */
[----:B------:R-:W-:Y:S06]  /*74c0*/  @P0 BRA `(.L_x_2007) ;  /* 0x0000000000840947 */ /* 0x000fec0003800000 */
[----:B------:R-:W2:Y:S01]  /*74d0*/  LDL R32, [R1+0x4] ;  /* 0x0000040001207983 */ /* 0x000ea20000100800 */
[----:B------:R-:W-:-:S03]  /*74e0*/  ULDC UR4, c[0x0][0x3f4] ;  /* 0x0000fd0000047ab9 */ /* 0x000fc60000000800 */
[----:B------:R-:W2:Y:S04]  /*74f0*/  LDL R15, [R1+0x8] ;  /* 0x00000800010f7983 */ /* 0x000ea80000100800 */
[----:B------:R-:W2:Y:S04]  /*7500*/  LDL R40, [R1+0x68] ;  /* 0x0000680001287983 */ /* 0x000ea80000100800 */
[----:B------:R-:W2:Y:S01]  /*7510*/  LDL R38, [R1+0x64] ;  /* 0x0000640001267983 */ /* 0x000ea20000100800 */
[----:B------:R-:W-:Y:S02]  /*7520*/  ISETP.GE.AND P5, PT, R154, UR4, PT ;  /* 0x000000049a007c0c */ /* 0x000fe4000bfa6270 */
[----:B------:R-:W-:-:S02]  /*7530*/  CS2R R24, SRZ ;  /* 0x0000000000187805 */ /* 0x000fc4000001ff00 */
[----:B------:R-:W-:Y:S02]  /*7540*/  CS2R R26, SRZ ;  /* 0x00000000001a7805 */ /* 0x000fe4000001ff00 */
[----:B------:R-:W-:-:S07]  /*7550*/  CS2R R12, SRZ ;  /* 0x00000000000c7805 */ /* 0x000fce000001ff00 */
[----:B------:R-:W-:Y:S02]  /*7560*/  @!P5 SHF.R.S32.HI R9, RZ, 0x1f, R154 ;  /* 0x0000001fff09d819 */ /* 0x000fe4000001149a */
[C---:B------:R-:W-:Y:S02]  /*7570*/  @!P5 IADD3 R6, P2, R154.reuse, R3, RZ ;  /* 0x000000039a06d210 */ /* 0x040fe40007f5e0ff */
[----:B----4-:R-:W-:-:S03]  /*7580*/  @!P5 IADD3 R28, P3, R154, R14, RZ ;  /* 0x0000000e9a1cd210 */ /* 0x010fc60007f7e0ff */
[--C-:B-1----:R-:W-:Y:S02]  /*7590*/  @!P5 IMAD.X R7, R0, 0x1, R9.reuse, P2 ;  /* 0x000000010007d824 */ /* 0x102fe400010e0609 */
[----:B---3--:R-:W-:Y:S01]  /*75a0*/  @!P5 IMAD.X R29, R4, 0x1, R9, P3 ;  /* 0x00000001041dd824 */ /* 0x008fe200018e0609 */
[----:B------:R-:W-:Y:S02]  /*75b0*/  CS2R R20, SRZ ;  /* 0x0000000000147805 */ /* 0x000fe4000001ff00 */
[----:B------:R-:W-:Y:S02]  /*75c0*/  CS2R R10, SRZ ;  /* 0x00000000000a7805 */ /* 0x000fe4000001ff00 */
[----:B------:R-:W-:Y:S01]  /*75d0*/  CS2R R8, SRZ ;  /* 0x0000000000087805 */ /* 0x000fe2000001ff00 */
[----:B------:R0:W5:Y:S04]  /*75e0*/  @!P5 LD.E.64 R24, desc[UR42][R6.64] ;  /* 0x0000002a0618d980 */ /* 0x000168000c101b00 */
[----:B------:R0:W5:Y:S01]  /*75f0*/  @!P5 LD.E.64 R26, desc[UR42][R28.64] ;  /* 0x0000002a1c1ad980 */ /* 0x000162000c101b00 */
[----:B--2---:R-:W-:-:S02]  /*7600*/  ISETP.GE.AND P1, PT, R32, UR4, PT ;  /* 0x0000000420007c0c */ /* 0x004fc4000bf26270 */
[----:B------:R-:W-:-:S11]  /*7610*/  ISETP.GE.AND P0, PT, R15, UR4, PT ;  /* 0x000000040f007c0c */ /* 0x000fd6000bf06270 */
[CC--:B------:R-:W-:Y:S02]  /*7620*/  @!P1 IADD3 R30, P4, R32.reuse, R3.reuse, RZ ;  /* 0x00000003201e9210 */ /* 0x0c0fe40007f9e0ff */
[-C--:B------:R-:W-:Y:S02]  /*7630*/  @!P1 IADD3 R32, P2, R32, R14.reuse, RZ ;  /* 0x0000000e20209210 */ /* 0x080fe40007f5e0ff */
[C---:B------:R-:W-:Y:S01]  /*7640*/  @!P0 IADD3 R34, P3, R15.reuse, R3, RZ ;  /* 0x000000030f228210 */ /* 0x040fe20007f7e0ff */
[--C-:B------:R-:W-:Y:S01]  /*7650*/  @!P1 IMAD.X R31, R0, 0x1, R40.reuse, P4 ;  /* 0x00000001001f9824 */ /* 0x100fe200020e0628 */
[----:B------:R-:W-:Y:S01]  /*7660*/  @!P0 IADD3 R14, P4, R15, R14, RZ ;  /* 0x0000000e0f0e8210 */ /* 0x000fe20007f9e0ff */
[----:B------:R-:W-:Y:S02]  /*7670*/  @!P1 IMAD.X R33, R4, 0x1, R40, P2 ;  /* 0x0000000104219824 */ /* 0x000fe400010e0628 */
[--C-:B------:R-:W-:Y:S01]  /*7680*/  @!P0 IMAD.X R35, R0, 0x1, R38.reuse, P3 ;  /* 0x0000000100238824 */ /* 0x100fe200018e0626 */
[----:B------:R0:W5:Y:S01]  /*7690*/  @!P1 LD.E.64 R12, desc[UR42][R30.64] ;  /* 0x0000002a1e0c9980 */ /* 0x000162000c101b00 */
[----:B------:R-:W-:-:S03]  /*76a0*/  @!P0 IMAD.X R15, R4, 0x1, R38, P4 ;  /* 0x00000001040f8824 */ /* 0x000fc600020e0626 */
[----:B------:R0:W5:Y:S04]  /*76b0*/  @!P1 LD.E.64 R20, desc[UR42][R32.64] ;  /* 0x0000002a20149980 */ /* 0x000168000c101b00 */
[----:B------:R0:W5:Y:S04]  /*76c0*/  @!P0 LD.E.64 R10, desc[UR42][R34.64] ;  /* 0x0000002a220a8980 */ /* 0x000168000c101b00 */
[----:B------:R0:W5:Y:S02]  /*76d0*/  @!P0 LD.E.64 R8, desc[UR42][R14.64] ;  /* 0x0000002a0e088980 */ /* 0x000164000c101b00 */
.L_x_2007:
[----:B------:R-:W-:Y:S05]  /*76e0*/  BSYNC B1 ;  /* 0x0000000000017941 */ /* 0x000fea0003800000 */
.L_x_2006:
[----:B-1----:R-:W2:Y:S01]  /*76f0*/  LDL.LU R0, [R1+0x24] ;  /* 0x0000240001007983 */ /* 0x002ea20000300800 */
[----:B------:R-:W1:Y:S01]  /*7700*/  SYNCS.PHASECHK.TRANS64.TRYWAIT P0, [R16+URZ+0x19c00], R5 ;  /* 0x019c0005100075a7 */ /* 0x000e62000800017f */
[----:B------:R-:W-:Y:S01]  /*7710*/  BSSY B1, `(.L_x_2008) ;  /* 0x0000005000017945 */ /* 0x000fe20003800000 */
[----:B--2---:R-:W-:-:S05]  /*7720*/  IMAD R0, R0, -0xc0, R39 ;  /* 0xffffff4000007824 */ /* 0x004fca00078e0227 */
[----:B------:R-:W-:-:S04]  /*7730*/  VIMNMX R0, R0, 0xc0, PT ;  /* 0x000000c000007848 */ /* 0x000fc80003fe0100 */
[----:B------:R-:W-:Y:S01]  /*7740*/  ISETP.GE.AND P1, PT, R19, R0, PT ;  /* 0x000000001300720c */ /* 0x000fe20003f26270 */
[----:B-1----:R-:W-:-:S12]  /*7750*/  @!P0 BRA `(.L_x_2009) ;  /* 0x0000015800288947 */ /* 0x002fd80003800000 */
.L_x_2222:
[----:B------:R-:W-:Y:S05]  /*7760*/  BSYNC B1 ;  /* 0x0000000000017941 */ /* 0x000fea0003800000 */
.L_x_2008:
[----:B------:R-:W-:Y:S05]  /*7770*/  @P1 BRA `(.L_x_2010) ;  /* 0x0000003c00381947 */ /* 0x000fea0003800000 */
[----:B---3--:R-:W2:Y:S01]  /*7780*/  LDL R4, [R1+0x4] ;  /* 0x0000040001047983 */ /* 0x008ea20000100800 */
[----:B------:R-:W3:Y:S03]  /*7790*/  LDC R3, c[0x0][0x3f4] ;  /* 0x0000fd00ff037b82 */ /* 0x000ee60000000800 */
[----:B------:R-:W4:Y:S01]  /*77a0*/  LDL R0, [R1+0x8] ;  /* 0x0000080001007983 */ /* 0x000f220000100800 */
[----:B------:R-:W-:Y:S01]  /*77b0*/  BSSY B1, `(.L_x_2011) ;  /* 0x000007b000017945 */ /* 0x000fe20003800000 */
[-C--:B---3--:R-:W-:Y:S02]  /*77c0*/  ISETP.GE.AND P0, PT, R154, R3.reuse, PT ;  /* 0x000000039a00720c */ /* 0x088fe40003f06270 */
[-C--:B--2---:R-:W-:Y:S02]  /*77d0*/  ISETP.GE.AND P1, PT, R4, R3.reuse, PT ;  /* 0x000000030400720c */ /* 0x084fe40003f26270 */
[----:B----4-:R-:W-:-:S09]  /*77e0*/  ISETP.GE.AND P2, PT, R0, R3, PT ;  /* 0x000000030000720c */ /* 0x010fd20003f46270 */
[----:B------:R-:W-:Y:S05]  /*77f0*/  @P0 BRA `(.L_x_2012) ;  /* 0x0000000400d80947 */ /* 0x000fea0003800000 */
[----:B01----:R-:W0:Y:S01]  /*7800*/  LDS.128 R4, [R37+0xf000] ;  /* 0x00f0000025047984 */ /* 0x003e220000000c00 */
        /* <DEDUP_REMOVED lines=117> */
.L_x_2012:
[----:B------:R-:W-:Y:S05]  /*7f60*/  BSYNC B1 ;  /* 0x0000000000017941 */ /* 0x000fea0003800000 */
.L_x_2011:
[----:B------:R-:W-:Y:S04]  /*7f70*/  BSSY B1, `(.L_x_2013) ;  /* 0x000007c000017945 */ /* 0x000fe80003800000 */
[----:B------:R-:W-:Y:S05]  /*7f80*/  @P1 BRA `(.L_x_2014) ;  /* 0x0000000400e81947 */ /* 0x000fea0003800000 */
[----:B012---:R-:W0:Y:S01]  /*7f90*/  LDS.128 R4, [R37+0x10800] ;  /* 0x0108000025047984 */ /* 0x007e220000000c00 */
        /* <DEDUP_REMOVED lines=121> */
.L_x_2014:
[----:B------:R-:W-:Y:S05]  /*8730*/  BSYNC B1 ;  /* 0x0000000000017941 */ /* 0x000fea0003800000 */
.L_x_2013:
[----:B------:R-:W-:Y:S05]  /*8740*/  @P2 BRA `(.L_x_2010) ;  /* 0x0000002c00442947 */ /* 0x000fea0003800000 */
[----:B0123--:R-:W0:Y:S01]  /*8750*/  LDS.128 R4, [R37+0x12000] ;  /* 0x0120000025047984 */ /* 0x00fe220000000c00 */
        /* <DEDUP_REMOVED lines=118> */
.L_x_2004:
        /* <DEDUP_REMOVED lines=32> */
.L_x_2228:
[----:B------:R-:W5:Y:S04]  /*90c0*/  LDL R4, [R1+0x1c] ;  /* 0x00001c0001047983 */ /* 0x000f680000100800 */
[----:B------:R-:W2:Y:S01]  /*90d0*/  LDL R13, [R1+0x50] ;  /* 0x00005000010d7983 */ /* 0x000ea20000100800 */
[----:B------:R-:W-:Y:S01]  /*90e0*/  BSSY B1, `(.L_x_2016) ;  /* 0x000002c000017945 */ /* 0x000fe20003800000 */
[----:B------:R-:W-:Y:S02]  /*90f0*/  CS2R R8, SRZ ;  /* 0x0000000000087805 */ /* 0x000fe4000001ff00 */
[----:B------:R-:W-:Y:S02]  /*9100*/  CS2R R14, SRZ ;  /* 0x00000000000e7805 */ /* 0x000fe4000001ff00 */
[----:B------:R-:W-:Y:S01]  /*9110*/  CS2R R26, SRZ ;  /* 0x00000000001a7805 */ /* 0x000fe2000001ff00 */
[----:B-----5:R-:W-:Y:S01]  /*9120*/  IMAD R41, R4, R25, RZ ;  /* 0x0000001904297224 */ /* 0x020fe200078e02ff */
[----:B------:R-:W-:-:S02]  /*9130*/  CS2R R4, SRZ ;  /* 0x0000000000047805 */ /* 0x000fc4000001ff00 */
[----:B------:R-:W-:Y:S02]  /*9140*/  CS2R R24, SRZ ;  /* 0x0000000000187805 */ /* 0x000fe4000001ff00 */
[----:B--2---:R-:W-:Y:S02]  /*9150*/  LEA.HI R6, R13, R13, RZ, 0x1 ;  /* 0x0000000d0d067211 */ /* 0x004fe400078f08ff */
[----:B------:R-:W-:Y:S02]  /*9160*/  ISETP.GE.AND P0, PT, R10, R41, PT ;  /* 0x000000290a00720c */ /* 0x000fe40003f06270 */
[----:B------:R-:W-:Y:S02]  /*9170*/  CS2R R10, SRZ ;  /* 0x00000000000a7805 */ /* 0x000fe4000001ff00 */
        /* <DEDUP_REMOVED lines=34> */
.L_x_2017:
[----:B------:R-:W-:Y:S05]  /*93a0*/  BSYNC B1 ;  /* 0x0000000000017941 */ /* 0x000fea0003800000 */
.L_x_2016:
[----:B-1----:R-:W2:Y:S01]  /*93b0*/  LDL.LU R0, [R1+0x24] ;  /* 0x0000240001007983 */ /* 0x002ea20000300800 */
[----:B------:R-:W1:Y:S01]  /*93c0*/  SYNCS.PHASECHK.TRANS64.TRYWAIT P0, [R16+URZ+0x19c00], R39 ;  /* 0x019c0027100075a7 */ /* 0x000e62000800017f */
[----:B------:R-:W-:Y:S01]  /*93d0*/  BSSY B1, `(.L_x_2018) ;  /* 0x0000005000017945 */ /* 0x000fe20003800000 */
[----:B--2---:R-:W-:-:S05]  /*93e0*/  IMAD R0, R0, -0xc0, R41 ;  /* 0xffffff4000007824 */ /* 0x004fca00078e0229 */
[----:B------:R-:W-:-:S04]  /*93f0*/  VIMNMX R0, R0, 0xc0, PT ;  /* 0x000000c000007848 */ /* 0x000fc80003fe0100 */
[----:B------:R-:W-:Y:S01]  /*9400*/  ISETP.GE.AND P1, PT, R19, R0, PT ;  /* 0x000000001300720c */ /* 0x000fe20003f26270 */
[----:B-1----:R-:W-:-:S12]  /*9410*/  @!P0 BRA `(.L_x_2019) ;  /* 0x0000013c007c8947 */ /* 0x002fd80003800000 */
.L_x_2229:
[----:B------:R-:W-:Y:S05]  /*9420*/  BSYNC B1 ;  /* 0x0000000000017941 */ /* 0x000fea0003800000 */
.L_x_2018:
[----:B------:R-:W-:Y:S05]  /*9430*/  @P1 BRA `(.L_x_2010) ;  /* 0x0000002000081947 */ /* 0x000fea0003800000 */
[----:B------:R2:W5:Y:S01]  /*9440*/  LDL R62, [R1] ;  /* 0x00000000013e7983 */ /* 0x0005620000100800 */
        /* <DEDUP_REMOVED lines=22> */
[----:B------:R-:W-:Y:S02]  /*95b0*/  SHF.R.U32.HI R47, RZ, 0x8, R7 ;  /* 0x00000008ff2f7819 */ /* 0x000fe40000011607 */
[----:B------:R-:W-:Y:S02]  /*95c0*/  LOP3.LUT R42, R6, 0xff, RZ, 0xc0, !PT ;  /* 0x000000ff062a7812 */ /* 0x000fe400078ec0ff */
        /* <DEDUP_REMOVED lines=8> */
[----:B------:R-:W-:Y:S01]  /*9650*/  LOP3.LUT R44, R7, 0xff, RZ, 0xc0, !PT ;  /* 0x000000ff072c7812 */ /* 0x000fe200078ec0ff */
        /* <DEDUP_REMOVED lines=19> */
[----:B------:R-:W-:Y:S02]  /*9790*/  PRMT R40, R40, 0x7604, R21 ;  /* 0x0000760428287816 */ /* 0x000fe40000000015 */
[----:B------:R-:W-:Y:S02]  /*97a0*/  SHF.R.U32.HI R21, RZ, 0x10, R13 ;  /* 0x00000010ff157819 */ /* 0x000fe4000001160d */
[----:B------:R-:W-:Y:S02]  /*97b0*/  PRMT R49, R43, 0x7604, R42 ;  /* 0x000076042b317816 */ /* 0x000fe4000000002a */
[----:B------:R-:W-:Y:S01]  /*97c0*/  PRMT R44, R47, 0x7604, R44 ;  /* 0x000076042f2c7816 */ /* 0x000fe2000000002c */
[----:B------:R-:W-:Y:S01]  /*97d0*/  IMAD.U32 R21, R21, 0x10000, RZ ;  /* 0x0001000015157824 */ /* 0x000fe200078e00ff */
[----:B------:R-:W-:-:S02]  /*97e0*/  SHF.R.U32.HI R43, RZ, 0x10, R15 ;  /* 0x00000010ff2b7819 */ /* 0x000fc4000001160f */
[----:B------:R-:W-:Y:S02]  /*97f0*/  SHF.R.U32.HI R47, RZ, 0x10, R5 ;  /* 0x00000010ff2f7819 */ /* 0x000fe40000011605 */
[----:B------:R-:W-:Y:S01]  /*9800*/  LOP3.LUT R21, R38, 0xff0000, R21, 0xf8, !PT ;  /* 0x00ff000026157812 */ /* 0x000fe200078ef815 */
[----:B------:R-:W-:Y:S01]  /*9810*/  IMAD.U32 R43, R43, 0x10000, RZ ;  /* 0x000100002b2b7824 */ /* 0x000fe200078e00ff */
[----:B------:R-:W-:Y:S02]  /*9820*/  SHF.L.U32 R47, R47, 0x10, RZ ;  /* 0x000000102f2f7819 */ /* 0x000fe400000006ff */
[----:B------:R-:W-:Y:S02]  /*9830*/  LOP3.LUT R39, R39, 0xff0000, R12, 0xf8, !PT ;  /* 0x00ff000027277812 */ /* 0x000fe400078ef80c */
[----:B------:R-:W-:Y:S02]  /*9840*/  LOP3.LUT R47, R40, 0xff0000, R47, 0xf8, !PT ;  /* 0x00ff0000282f7812 */ /* 0x000fe400078ef82f */
[----:B------:R-:W-:-:S02]  /*9850*/  LOP3.LUT R43, R20, 0xff0000, R43, 0xf8, !PT ;  /* 0x00ff0000142b7812 */ /* 0x000fc400078ef82b */
[----:B------:R-:W-:Y:S02]  /*9860*/  LOP3.LUT R40, R21, 0xff000000, R13, 0xf8, !PT ;  /* 0xff00000015287812 */ /* 0x000fe400078ef80d */
[----:B------:R-:W-:Y:S02]  /*9870*/  LOP3.LUT R41, R41, 0xff0000, R14, 0xf8, !PT ;  /* 0x00ff000029297812 */ /* 0x000fe400078ef80e */
[----:B------:R-:W-:Y:S02]  /*9880*/  LOP3.LUT R13, R45, 0xff0000, R4, 0xf8, !PT ;  /* 0x00ff00002d0d7812 */ /* 0x000fe400078ef804 */
[----:B------:R-:W-:Y:S02]  /*9890*/  SHF.R.U32.HI R51, RZ, 0x10, R7 ;  /* 0x00000010ff337819 */ /* 0x000fe40000011607 */
[----:B------:R-:W-:Y:S02]  /*98a0*/  LOP3.LUT R49, R49, 0xff0000, R6, 0xf8, !PT ;  /* 0x00ff000031317812 */ /* 0x000fe400078ef806 */
[----:B------:R-:W-:Y:S01]  /*98b0*/  LOP3.LUT R48, R47, 0xff000000, R5, 0xf8, !PT ;  /* 0xff0000002f307812 */ /* 0x000fe200078ef805 */
[----:B------:R-:W-:Y:S01]  /*98c0*/  IMAD.U32 R51, R51, 0x10000, RZ ;  /* 0x0001000033337824 */ /* 0x000fe200078e00ff */
        /* <DEDUP_REMOVED lines=9> */
[----:B------:R-:W-:Y:S02]  /*9960*/  F2FP.F16.E4M3.UNPACK_B R49, R48 ;  /* 0x00000030ff31723e */ /* 0x000fe400020006ff */
[----:B-1----:R-:W-:Y:S02]  /*9970*/  F2FP.F16.E4M3.UNPACK_B R31, R33 ;  /* 0x00000021ff1f723e */ /* 0x002fe400020006ff */
[----:B------:R-:W-:Y:S01]  /*9980*/  F2FP.F16.E4M3.UNPACK_B R28, R40 ;  /* 0x00000028ff1c723e */ /* 0x000fe200020006ff */
[----:B------:R-:W-:Y:S01]  /*9990*/  HADD2.F32 R50, -RZ, R49.H0_H0 ;  /* 0x20000031ff327230 */ /* 0x000fe20000004100 */
[-C--:B------:R-:W-:Y:S01]  /*99a0*/  F2FP.F16.E4M3.UNPACK_B R21, R29.reuse ;  /* 0x0000001dff15723e */ /* 0x080fe200020006ff */
[----:B------:R-:W-:Y:S01]  /*99b0*/  HADD2.F32 R6, -RZ, R31.H0_H0 ;  /* 0x2000001fff067230 */ /* 0x000fe20000004100 */
[----:B------:R-:W-:Y:S01]  /*99c0*/  LOP3.LUT R51, R44, 0xff0000, R51, 0xf8, !PT ;  /* 0x00ff00002c337812 */ /* 0x000fe200078ef833 */
[--C-:B------:R-:W-:Y:S01]  /*99d0*/  HADD2.F32 R44, -RZ, R28.reuse.H0_H0 ;  /* 0x2000001cff2c7230 */ /* 0x100fe20000004100 */
[----:B------:R-:W-:Y:S01]  /*99e0*/  F2FP.F16.E4M3.UNPACK_B R39, R29.H1 ;  /* 0x0000001dff27723e */ /* 0x000fe200030006ff */
[----:B------:R-:W-:Y:S01]  /*99f0*/  HADD2.F32 R13, -RZ, R21.H0_H0 ;  /* 0x20000015ff0d7230 */ /* 0x000fe20000004100 */
[-C--:B------:R-:W-:Y:S01]  /*9a00*/  F2FP.F16.E4M3.UNPACK_B R29, R32.reuse ;  /* 0x00000020ff1d723e */ /* 0x080fe200020006ff */
[----:B------:R-:W-:Y:S01]  /*9a10*/  HADD2.F32 R49, -RZ, R49.H1_H1 ;  /* 0x30000031ff317230 */ /* 0x000fe20000004100 */
[----:B------:R-:W-:Y:S01]  /*9a20*/  F2FP.F16.E4M3.UNPACK_B R43, R32.H1 ;  /* 0x00000020ff2b723e */ /* 0x000fe200030006ff */
[C---:B------:R-:W-:Y:S01]  /*9a30*/  FMUL.FTZ R32, R6.reuse, R50 ;  /* 0x0000003206207220 */ /* 0x040fe20000410000 */
[-C--:B------:R-:W-:Y:S01]  /*9a40*/  F2FP.F16.E4M3.UNPACK_B R42, R35.reuse ;  /* 0x00000023ff2a723e */ /* 0x080fe200020006ff */
[----:B------:R-:W-:Y:S01]  /*9a50*/  HADD2.F32 R31, -RZ, R31.H1_H1 ;  /* 0x3000001fff1f7230 */ /* 0x000fe20000004100 */
[----:B------:R-:W-:Y:S01]  /*9a60*/  F2FP.F16.E4M3.UNPACK_B R47, R35.H1 ;  /* 0x00000023ff2f723e */ /* 0x000fe200030006ff */
[-C--:B------:R-:W-:Y:S01]  /*9a70*/  FMUL.FTZ R35, R6, R44.reuse ;  /* 0x0000002c06237220 */ /* 0x080fe20000410000 */
[----:B------:R-:W-:Y:S01]  /*9a80*/  F2FP.F16.E4M3.UNPACK_B R33, R33.H1 ;  /* 0x00000021ff21723e */ /* 0x000fe200030006ff */
[C---:B------:R-:W-:Y:S01]  /*9a90*/  FFMA.FTZ R6, R13.reuse, R44, -R32 ;  /* 0x0000002c0d067223 */ /* 0x040fe20000010820 */
[----:B------:R-:W-:Y:S01]  /*9aa0*/  F2FP.F16.E4M3.UNPACK_B R48, R48.H1 ;  /* 0x00000030ff30723e */ /* 0x000fe200030006ff */
[----:B------:R-:W-:Y:S01]  /*9ab0*/  FFMA.FTZ R13, R13, R50, R35 ;  /* 0x000000320d0d7223 */ /* 0x000fe20000010023 */
[----:B------:R-:W-:Y:S01]  /*9ac0*/  F2FP.F16.E4M3.UNPACK_B R40, R40.H1 ;  /* 0x00000028ff28723e */ /* 0x000fe200030006ff */
[----:B------:R-:W-:-:S02]  /*9ad0*/  HADD2.F32 R35, -RZ, R28.H1_H1 ;  /* 0x3000001cff237230 */ /* 0x000fc40000004100 */
[----:B------:R-:W-:Y:S01]  /*9ae0*/  FMUL.FTZ R53, R31, R49 ;  /* 0x000000311f357220 */ /* 0x000fe20000410000 */
[----:B------:R-:W-:Y:S01]  /*9af0*/  HADD2.F32 R28, -RZ, R21.H1_H1 ;  /* 0x30000015ff1c7230 */ /* 0x000fe20000004100 */
[----:B------:R-:W-:Y:S01]  /*9b00*/  LOP3.LUT R51, R51, 0xff000000, R7, 0xf8, !PT ;  /* 0xff00000033337812 */ /* 0x000fe200078ef807 */
[----:B------:R-:W-:Y:S02]  /*9b10*/  HADD2.F32 R50, -RZ, R48.H0_H0 ;  /* 0x20000030ff327230 */ /* 0x000fe40000004100 */
[----:B------:R-:W-:Y:S01]  /*9b20*/  FMUL.FTZ R52, R31, R35 ;  /* 0x000000231f347220 */ /* 0x000fe20000410000 */
[----:B------:R-:W-:Y:S01]  /*9b30*/  HADD2.F32 R21, -RZ, R33.H0_H0 ;  /* 0x20000021ff157230 */ /* 0x000fe20000004100 */
[-C--:B------:R-:W-:Y:S01]  /*9b40*/  F2FP.F16.E4M3.UNPACK_B R7, R34.reuse ;  /* 0x00000022ff07723e */ /* 0x080fe200020006ff */
[----:B------:R-:W-:Y:S01]  /*9b50*/  HADD2.F32 R44, -RZ, R40.H0_H0 ;  /* 0x20000028ff2c7230 */ /* 0x000fe20000004100 */
[----:B------:R-:W-:Y:S01]  /*9b60*/  F2FP.F16.E4M3.UNPACK_B R34, R34.H1 ;  /* 0x00000022ff22723e */ /* 0x000fe200030006ff */
[----:B------:R-:W-:-:S02]  /*9b70*/  HADD2.F32 R32, -RZ, R39.H0_H0 ;  /* 0x20000027ff207230 */ /* 0x000fc40000004100 */
[C---:B------:R-:W-:Y:S01]  /*9b80*/  FMUL.FTZ R31, R21.reuse, R50 ;  /* 0x00000032151f7220 */ /* 0x040fe20000410000 */
[----:B------:R-:W-:Y:S02]  /*9b90*/  HADD2.F32 R39, -RZ, R39.H1_H1 ;  /* 0x30000027ff277230 */ /* 0x000fe40000004100 */
[-C--:B------:R-:W-:Y:S01]  /*9ba0*/  FMUL.FTZ R55, R21, R44.reuse ;  /* 0x0000002c15377220 */ /* 0x080fe20000410000 */
[----:B------:R-:W-:Y:S01]  /*9bb0*/  FFMA.FTZ R21, R28, R35, -R53 ;  /* 0x000000231c157223 */ /* 0x000fe20000010835 */
[----:B------:R-:W-:Y:S01]  /*9bc0*/  FFMA.FTZ R31, R32, R44, -R31 ;  /* 0x0000002c201f7223 */ /* 0x000fe2000001081f */
[----:B------:R-:W-:Y:S01]  /*9bd0*/  FFMA.FTZ R28, R28, R49, R52 ;  /* 0x000000311c1c7223 */ /* 0x000fe20000010034 */
[----:B------:R-:W-:Y:S01]  /*9be0*/  FFMA.FTZ R32, R32, R50, R55 ;  /* 0x0000003220207223 */ /* 0x000fe20000010037 */
[----:B------:R-:W-:Y:S01]  /*9bf0*/  F2FP.F16.E4M3.UNPACK_B R52, R51 ;  /* 0x00000033ff34723e */ /* 0x000fe200020006ff */
[----:B------:R-:W-:Y:S01]  /*9c00*/  HADD2.F32 R50, -RZ, R48.H1_H1 ;  /* 0x30000030ff327230 */ /* 0x000fe20000004100 */
[----:B------:R-:W-:Y:S01]  /*9c10*/  F2FP.F16.E4M3.UNPACK_B R48, R45 ;  /* 0x0000002dff30723e */ /* 0x000fe200020006ff */
[----:B------:R-:W-:Y:S01]  /*9c20*/  HADD2.F32 R35, -RZ, R33.H1_H1 ;  /* 0x30000021ff237230 */ /* 0x000fe20000004100 */
[----:B------:R-:W-:Y:S01]  /*9c30*/  F2FP.F16.E4M3.UNPACK_B R51, R51.H1 ;  /* 0x00000033ff33723e */ /* 0x000fe200030006ff */
[----:B------:R-:W-:Y:S01]  /*9c40*/  HADD2.F32 R44, -RZ, R40.H1_H1 ;  /* 0x30000028ff2c7230 */ /* 0x000fe20000004100 */
[----:B------:R-:W-:Y:S01]  /*9c50*/  F2FP.F16.E4M3.UNPACK_B R5, R30 ;  /* 0x0000001eff05723e */ /* 0x000fe200020006ff */
[----:B------:R-:W-:-:S02]  /*9c60*/  HADD2.F32 R53, -RZ, R52.H0_H0 ;  /* 0x20000034ff357230 */ /* 0x000fc40000004100 */
[C---:B------:R-:W-:Y:S01]  /*9c70*/  FMUL.FTZ R54, R35.reuse, R50 ;  /* 0x0000003223367220 */ /* 0x040fe20000410000 */
[----:B------:R-:W-:Y:S02]  /*9c80*/  HADD2.F32 R40, -RZ, R42.H0_H0 ;  /* 0x2000002aff287230 */ /* 0x000fe40000004100 */
[----:B------:R-:W-:Y:S01]  /*9c90*/  FMUL.FTZ R35, R35, R44 ;  /* 0x0000002c23237220 */ /* 0x000fe20000410000 */
[----:B------:R-:W-:Y:S01]  /*9ca0*/  HADD2.F32 R49, -RZ, R48.H0_H0 ;  /* 0x20000030ff317230 */ /* 0x000fe20000004100 */
[----:B------:R-:W-:Y:S01]  /*9cb0*/  F2FP.F16.E4M3.UNPACK_B R30, R30.H1 ;  /* 0x0000001eff1e723e */ /* 0x000fe200030006ff */
[----:B------:R-:W-:Y:S02]  /*9cc0*/  HADD2.F32 R33, -RZ, R41.H0_H0 ;  /* 0x20000029ff217230 */ /* 0x000fe40000004100 */
[C---:B------:R-:W-:Y:S01]  /*9cd0*/  FMUL.FTZ R56, R40.reuse, R53 ;  /* 0x0000003528387220 */ /* 0x040fe20000410000 */
[----:B------:R-:W-:Y:S02]  /*9ce0*/  HADD2.F32 R52, -RZ, R52.H1_H1 ;  /* 0x30000034ff347230 */ /* 0x000fe40000004100 */
[-C--:B------:R-:W-:Y:S01]  /*9cf0*/  FMUL.FTZ R58, R40, R49.reuse ;  /* 0x00000031283a7220 */ /* 0x080fe20000410000 */
[C---:B------:R-:W-:Y:S01]  /*9d00*/  FFMA.FTZ R40, R39.reuse, R44, -R54 ;  /* 0x0000002c27287223 */ /* 0x040fe20000010836 */
[----:B------:R-:W-:Y:S01]  /*9d10*/  FFMA.FTZ R39, R39, R50, R35 ;  /* 0x0000003227277223 */ /* 0x000fe20000010023 */
[C---:B------:R-:W-:Y:S01]  /*9d20*/  FFMA.FTZ R35, R33.reuse, R49, -R56 ;  /* 0x0000003121237223 */ /* 0x040fe20000010838 */
[----:B------:R-:W-:Y:S01]  /*9d30*/  HADD2.F32 R49, -RZ, R48.H1_H1 ;  /* 0x30000030ff317230 */ /* 0x000fe20000004100 */
[----:B------:R-:W-:Y:S01]  /*9d40*/  F2FP.F16.E4M3.UNPACK_B R48, R45.H1 ;  /* 0x0000002dff30723e */ /* 0x000fe200030006ff */
[----:B------:R-:W-:Y:S01]  /*9d50*/  FFMA.FTZ R33, R33, R53, R58 ;  /* 0x0000003521217223 */ /* 0x000fe2000001003a */
[----:B------:R-:W-:Y:S01]  /*9d60*/  HADD2.F32 R42, -RZ, R42.H1_H1 ;  /* 0x3000002aff2a7230 */ /* 0x000fe20000004100 */
[----:B------:R-:W-:Y:S01]  /*9d70*/  F2FP.SATFINITE.E4M3.F32.PACK_AB_MERGE_C R32, R39, R32, RZ ;  /* 0x000000202720723e */ /* 0x000fe200048070ff */
[----:B------:R-:W-:-:S02]  /*9d80*/  HADD2.F32 R53, -RZ, R51.H0_H0 ;  /* 0x20000033ff357230 */ /* 0x000fc40000004100 */
[----:B------:R-:W-:Y:S02]  /*9d90*/  HADD2.F32 R44, -RZ, R47.H0_H0 ;  /* 0x2000002fff2c7230 */ /* 0x000fe40000004100 */
        /* <DEDUP_REMOVED lines=16> */
[----:B------:R-:W-:Y:S01]  /*9ea0*/  F2FP.SATFINITE.E4M3.F32.PACK_AB_MERGE_C R13, R28, R13, R32 ;  /* 0x0000000d1c0d723e */ /* 0x000fe20004807020 */
[----:B------:R-:W-:Y:S02]  /*9eb0*/  HADD2.F32 R54, -RZ, R53.H0_H0 ;  /* 0x20000035ff367230 */ /* 0x000fe40000004100 */
[----:B------:R-:W-:Y:S01]  /*9ec0*/  FMUL.FTZ R58, R47, R52 ;  /* 0x000000342f3a7220 */ /* 0x000fe20000410000 */
[----:B------:R-:W-:-:S02]  /*9ed0*/  HADD2.F32 R46, -RZ, R43.H0_H0 ;  /* 0x2000002bff2e7230 */ /* 0x000fc40000004100 */
[----:B------:R-:W-:Y:S02]  /*9ee0*/  HADD2.F32 R55, -RZ, R51.H1_H1 ;  /* 0x30000033ff377230 */ /* 0x000fe40000004100 */
[----:B------:R-:W-:Y:S02]  /*9ef0*/  HADD2.F32 R51, -RZ, R50.H0_H0 ;  /* 0x20000032ff337230 */ /* 0x000fe40000004100 */
[C---:B------:R-:W-:Y:S01]  /*9f00*/  FMUL.FTZ R56, R46.reuse, R54 ;  /* 0x000000362e387220 */ /* 0x040fe20000410000 */
[----:B------:R-:W-:Y:S02]  /*9f10*/  HADD2.F32 R49, -RZ, R38.H0_H0 ;  /* 0x20000026ff317230 */ /* 0x000fe40000004100 */
[----:B------:R-:W-:Y:S01]  /*9f20*/  FMUL.FTZ R59, R47, R55 ;  /* 0x000000372f3b7220 */ /* 0x000fe20000410000 */
[----:B------:R-:W-:Y:S02]  /*9f30*/  HADD2.F32 R53, -RZ, R53.H1_H1 ;  /* 0x30000035ff357230 */ /* 0x000fe40000004100 */
[----:B------:R-:W-:Y:S01]  /*9f40*/  FMUL.FTZ R57, R46, R51 ;  /* 0x000000332e397220 */ /* 0x000fe20000410000 */
[----:B------:R-:W-:-:S02]  /*9f50*/  HADD2.F32 R43, -RZ, R43.H1_H1 ;  /* 0x3000002bff2b7230 */ /* 0x000fc40000004100 */
[C---:B------:R-:W-:Y:S01]  /*9f60*/  FFMA.FTZ R47, R49.reuse, R51, -R56 ;  /* 0x00000033312f7223 */ /* 0x040fe20000010838 */
[----:B------:R-:W-:Y:S02]  /*9f70*/  HADD2.F32 R51, -RZ, R50.H1_H1 ;  /* 0x30000032ff337230 */ /* 0x000fe40000004100 */
[C---:B------:R-:W-:Y:S01]  /*9f80*/  FFMA.FTZ R46, R48.reuse, R52, -R59 ;  /* 0x00000034302e7223 */ /* 0x040fe2000001083b */
[----:B------:R-:W-:Y:S01]  /*9f90*/  F2FP.F16.E4M3.UNPACK_B R52, R15 ;  /* 0x0000000fff34723e */ /* 0x000fe200020006ff */
[----:B------:R-:W-:Y:S01]  /*9fa0*/  FFMA.FTZ R49, R49, R54, R57 ;  /* 0x0000003631317223 */ /* 0x000fe20000010039 */
[----:B------:R-:W-:Y:S01]  /*9fb0*/  HADD2.F32 R38, -RZ, R38.H1_H1 ;  /* 0x30000026ff267230 */ /* 0x000fe20000004100 */
[----:B------:R-:W-:Y:S01]  /*9fc0*/  F2FP.F16.E4M3.UNPACK_B R50, R20 ;  /* 0x00000014ff32723e */ /* 0x000fe200020006ff */
[C---:B------:R-:W-:Y:S01]  /*9fd0*/  FMUL.FTZ R15, R43.reuse, R53 ;  /* 0x000000352b0f7220 */ /* 0x040fe20000410000 */
[----:B------:R-:W-:Y:S01]  /*9fe0*/  FMUL.FTZ R54, R43, R51 ;  /* 0x000000332b367220 */ /* 0x000fe20000410000 */
[----:B------:R-:W-:Y:S01]  /*9ff0*/  FFMA.FTZ R48, R48, R55, R58 ;  /* 0x0000003730307223 */ /* 0x000fe2000001003a */
[----:B------:R-:W-:-:S02]  /*a000*/  HADD2.F32 R43, -RZ, R52.H0_H0 ;  /* 0x20000034ff2b7230 */ /* 0x000fc40000004100 */
[C---:B------:R-:W-:Y:S01]  /*a010*/  FFMA.FTZ R56, R38.reuse, R51, -R15 ;  /* 0x0000003326387223 */ /* 0x040fe2000001080f */
[--C-:B------:R-:W-:Y:S02]  /*a020*/  HADD2.F32 R20, -RZ, R29.reuse.H0_H0 ;  /* 0x2000001dff147230 */ /* 0x100fe40000004100 */
[----:B------:R-:W-:Y:S01]  /*a030*/  FFMA.FTZ R58, R38, R53, R54 ;  /* 0x00000035263a7223 */ /* 0x000fe20000010036 */
[----:B------:R-:W-:Y:S02]  /*a040*/  HADD2.F32 R38, -RZ, R50.H0_H0 ;  /* 0x20000032ff267230 */ /* 0x000fe40000004100 */
[----:B------:R-:W-:Y:S02]  /*a050*/  HADD2.F32 R15, -RZ, R14.H0_H0 ;  /* 0x2000000eff0f7230 */ /* 0x000fe40000004100 */
[C---:B------:R-:W-:Y:S01]  /*a060*/  FMUL.FTZ R54, R20.reuse, R43 ;  /* 0x0000002b14367220 */ /* 0x040fe20000410000 */
[----:B------:R-:W-:Y:S02]  /*a070*/  HADD2.F32 R52, -RZ, R52.H1_H1 ;  /* 0x30000034ff347230 */ /* 0x000fe40000004100 */
[----:B------:R-:W-:Y:S01]  /*a080*/  FMUL.FTZ R20, R20, R38 ;  /* 0x0000002614147220 */ /* 0x000fe20000410000 */
[----:B------:R-:W-:-:S02]  /*a090*/  HADD2.F32 R29, -RZ, R29.H1_H1 ;  /* 0x3000001dff1d7230 */ /* 0x000fc40000004100 */
[----:B------:R-:W-:Y:S01]  /*a0a0*/  FFMA.FTZ R54, R15, R38, -R54 ;  /* 0x000000260f367223 */ /* 0x000fe20000010836 */
[----:B------:R-:W-:Y:S01]  /*a0b0*/  HADD2.F32 R50, -RZ, R50.H1_H1 ;  /* 0x30000032ff327230 */ /* 0x000fe20000004100 */
[----:B------:R-:W-:Y:S01]  /*a0c0*/  F2FP.F16.E4M3.UNPACK_B R38, R4.H1 ;  /* 0x00000004ff26723e */ /* 0x000fe200030006ff */
[----:B------:R-:W-:Y:S02]  /*a0d0*/  HADD2.F32 R14, -RZ, R14.H1_H1 ;  /* 0x3000000eff0e7230 */ /* 0x000fe40000004100 */
[----:B------:R-:W-:Y:S01]  /*a0e0*/  FMUL.FTZ R51, R29, R52 ;  /* 0x000000341d337220 */ /* 0x000fe20000410000 */
[----:B------:R-:W-:Y:S01]  /*a0f0*/  FFMA.FTZ R53, R15, R43, R20 ;  /* 0x0000002b0f357223 */ /* 0x000fe20000010014 */
[----:B------:R-:W-:Y:S01]  /*a100*/  F2FP.F16.E4M3.UNPACK_B R20, R12.H1 ;  /* 0x0000000cff14723e */ /* 0x000fe200030006ff */
[-C--:B------:R-:W-:Y:S01]  /*a110*/  FMUL.FTZ R29, R29, R50.reuse ;  /* 0x000000321d1d7220 */ /* 0x080fe20000410000 */
[----:B------:R-:W-:Y:S01]  /*a120*/  FFMA.FTZ R55, R14, R50, -R51 ;  /* 0x000000320e377223 */ /* 0x000fe20000010833 */
[----:B------:R-:W-:Y:S01]  /*a130*/  HADD2.F32 R50, -RZ, R38.H0_H0 ;  /* 0x20000026ff327230 */ /* 0x000fe20000004100 */
[----:B------:R-:W-:Y:S01]  /*a140*/  F2FP.F16.E4M3.UNPACK_B R12, R12 ;  /* 0x0000000cff0c723e */ /* 0x000fe200020006ff */
[----:B------:R-:W-:-:S02]  /*a150*/  HADD2.F32 R15, -RZ, R34.H0_H0 ;  /* 0x20000022ff0f7230 */ /* 0x000fc40000004100 */
[----:B------:R-:W-:Y:S01]  /*a160*/  FFMA.FTZ R52, R14, R52, R29 ;  /* 0x000000340e347223 */ /* 0x000fe2000001001d */
[--C-:B------:R-:W-:Y:S01]  /*a170*/  HADD2.F32 R29, -RZ, R20.reuse.H0_H0 ;  /* 0x20000014ff1d7230 */ /* 0x100fe20000004100 */
[----:B------:R-:W-:Y:S01]  /*a180*/  F2FP.F16.E4M3.UNPACK_B R4, R4 ;  /* 0x00000004ff04723e */ /* 0x000fe200020006ff */
[----:B------:R-:W-:Y:S02]  /*a190*/  HADD2.F32 R43, -RZ, R20.H1_H1 ;  /* 0x30000014ff2b7230 */ /* 0x000fe40000004100 */
[C---:B------:R-:W-:Y:S01]  /*a1a0*/  FMUL.FTZ R57, R15.reuse, R50 ;  /* 0x000000320f397220 */ /* 0x040fe20000410000 */
[----:B------:R-:W-:Y:S02]  /*a1b0*/  HADD2.F32 R14, -RZ, R30.H0_H0 ;  /* 0x2000001eff0e7230 */ /* 0x000fe40000004100 */
[----:B------:R-:W-:Y:S01]  /*a1c0*/  FMUL.FTZ R15, R15, R29 ;  /* 0x0000001d0f0f7220 */ /* 0x000fe20000410000 */
[----:B------:R-:W-:Y:S02]  /*a1d0*/  HADD2.F32 R34, -RZ, R34.H1_H1 ;  /* 0x30000022ff227230 */ /* 0x000fe40000004100 */
[----:B------:R-:W-:-:S02]  /*a1e0*/  HADD2.F32 R51, -RZ, R38.H1_H1 ;  /* 0x30000026ff337230 */ /* 0x000fc40000004100 */
[----:B------:R-:W-:Y:S01]  /*a1f0*/  FFMA.FTZ R57, R14, R29, -R57 ;  /* 0x0000001d0e397223 */ /* 0x000fe20000010839 */
[----:B------:R-:W-:Y:S02]  /*a200*/  HADD2.F32 R30, -RZ, R30.H1_H1 ;  /* 0x3000001eff1e7230 */ /* 0x000fe40000004100 */
[----:B------:R-:W-:Y:S01]  /*a210*/  FMUL.FTZ R20, R34, R43 ;  /* 0x0000002b22147220 */ /* 0x000fe20000410000 */
[----:B------:R-:W-:Y:S01]  /*a220*/  FFMA.FTZ R50, R14, R50, R15 ;  /* 0x000000320e327223 */ /* 0x000fe2000001000f */
[-C--:B------:R-:W-:Y:S01]  /*a230*/  FMUL.FTZ R29, R34, R51.reuse ;  /* 0x00000033221d7220 */ /* 0x080fe20000410000 */
[--C-:B------:R-:W-:Y:S02]  /*a240*/  HADD2.F32 R15, -RZ, R12.reuse.H0_H0 ;  /* 0x2000000cff0f7230 */ /* 0x100fe40000004100 */
[C---:B------:R-:W-:Y:S01]  /*a250*/  FFMA.FTZ R51, R30.reuse, R51, R20 ;  /* 0x000000331e337223 */ /* 0x040fe20000010014 */
[----:B------:R-:W-:Y:S02]  /*a260*/  HADD2.F32 R14, -RZ, R12.H1_H1 ;  /* 0x3000000cff0e7230 */ /* 0x000fe40000004100 */
[----:B------:R-:W-:Y:S01]  /*a270*/  FFMA.FTZ R34, R30, R43, -R29 ;  /* 0x0000002b1e227223 */ /* 0x000fe2000001081d */
[----:B------:R-:W-:-:S02]  /*a280*/  HADD2.F32 R12, -RZ, R7.H0_H0 ;  /* 0x20000007ff0c7230 */ /* 0x000fc40000004100 */
[--C-:B------:R-:W-:Y:S01]  /*a290*/  HADD2.F32 R20, -RZ, R4.reuse.H1_H1 ;  /* 0x30000004ff147230 */ /* 0x100fe20000004100 */
[----:B------:R-:W-:Y:S01]  /*a2a0*/  F2FP.SATFINITE.E4M3.F32.PACK_AB_MERGE_C R50, R51, R50, RZ ;  /* 0x000000323332723e */ /* 0x000fe200048070ff */
[----:B------:R-:W-:Y:S01]  /*a2b0*/  HADD2.F32 R7, -RZ, R7.H1_H1 ;  /* 0x30000007ff077230 */ /* 0x000fe20000004100 */
[----:B------:R-:W-:Y:S01]  /*a2c0*/  F2FP.SATFINITE.E4M3.F32.PACK_AB_MERGE_C R34, R34, R57, RZ ;  /* 0x000000392222723e */ /* 0x000fe200048070ff */
[----:B------:R-:W-:Y:S02]  /*a2d0*/  HADD2.F32 R29, -RZ, R4.H0_H0 ;  /* 0x20000004ff1d7230 */ /* 0x000fe40000004100 */
[--C-:B------:R-:W-:Y:S02]  /*a2e0*/  HADD2.F32 R4, -RZ, R5.reuse.H0_H0 ;  /* 0x20000005ff047230 */ /* 0x100fe40000004100 */
[C---:B------:R-:W-:Y:S01]  /*a2f0*/  FMUL.FTZ R30, R7.reuse, R20 ;  /* 0x00000014071e7220 */ /* 0x040fe20000410000 */
[----:B------:R-:W-:Y:S02]  /*a300*/  HADD2.F32 R5, -RZ, R5.H1_H1 ;  /* 0x30000005ff057230 */ /* 0x000fe40000004100 */
[C---:B------:R-:W-:Y:S01]  /*a310*/  FMUL.FTZ R43, R12.reuse, R29 ;  /* 0x0000001d0c2b7220 */ /* 0x040fe20000410000 */
[-C--:B------:R-:W-:Y:S01]  /*a320*/  FMUL.FTZ R7, R7, R14.reuse ;  /* 0x0000000e07077220 */ /* 0x080fe20000410000 */
[----:B------:R-:W-:Y:S01]  /*a330*/  FMUL.FTZ R12, R12, R15 ;  /* 0x0000000f0c0c7220 */ /* 0x000fe20000410000 */
[----:B------:R-:W-:-:S02]  /*a340*/  FFMA.FTZ R30, R5, R14, -R30 ;  /* 0x0000000e051e7223 */ /* 0x000fc4000001081e */
[----:B------:R-:W-:Y:S01]  /*a350*/  FFMA.FTZ R14, R5, R20, R7 ;  /* 0x00000014050e7223 */ /* 0x000fe20000010007 */
[C---:B------:R-:W-:Y:S01]  /*a360*/  FFMA.FTZ R43, R4.reuse, R15, -R43 ;  /* 0x0000000f042b7223 */ /* 0x040fe2000001082b */
[----:B------:R-:W-:Y:S01]  /*a370*/  FFMA.FTZ R29, R4, R29, R12 ;  /* 0x0000001d041d7223 */ /* 0x000fe2000001000c */
[----:B------:R-:W-:Y:S02]  /*a380*/  F2FP.SATFINITE.E4M3.F32.PACK_AB_MERGE_C R5, R40, R31, RZ ;  /* 0x0000001f2805723e */ /* 0x000fe400048070ff */
[----:B------:R-:W-:Y:S02]  /*a390*/  F2FP.SATFINITE.E4M3.F32.PACK_AB_MERGE_C R7, R46, R41, RZ ;  /* 0x000000292e07723e */ /* 0x000fe400048070ff */
[----:B------:R-:W-:Y:S02]  /*a3a0*/  F2FP.SATFINITE.E4M3.F32.PACK_AB_MERGE_C R4, R56, R47, RZ ;  /* 0x0000002f3804723e */ /* 0x000fe400048070ff */
[----:B------:R-:W-:Y:S02]  /*a3b0*/  F2FP.SATFINITE.E4M3.F32.PACK_AB_MERGE_C R15, R48, R45, RZ ;  /* 0x0000002d300f723e */ /* 0x000fe400048070ff */
[----:B------:R-:W-:-:S02]  /*a3c0*/  F2FP.SATFINITE.E4M3.F32.PACK_AB_MERGE_C R12, R58, R49, RZ ;  /* 0x000000313a0c723e */ /* 0x000fc400048070ff */
[----:B------:R-:W-:Y:S02]  /*a3d0*/  F2FP.SATFINITE.E4M3.F32.PACK_AB_MERGE_C R5, R21, R6, R5 ;  /* 0x000000061505723e */ /* 0x000fe40004807005 */
[----:B------:R-:W-:Y:S02]  /*a3e0*/  F2FP.SATFINITE.E4M3.F32.PACK_AB_MERGE_C R7, R44, R35, R7 ;  /* 0x000000232c07723e */ /* 0x000fe40004807007 */
[----:B------:R-:W-:Y:S02]  /*a3f0*/  F2FP.SATFINITE.E4M3.F32.PACK_AB_MERGE_C R4, R55, R54, R4 ;  /* 0x000000363704723e */ /* 0x000fe40004807004 */
[----:B------:R-:W-:Y:S02]  /*a400*/  F2FP.SATFINITE.E4M3.F32.PACK_AB_MERGE_C R6, R30, R43, R34 ;  /* 0x0000002b1e06723e */ /* 0x000fe40004807022 */
[----:B------:R-:W-:Y:S02]  /*a410*/  F2FP.SATFINITE.E4M3.F32.PACK_AB_MERGE_C R15, R42, R33, R15 ;  /* 0x000000212a0f723e */ /* 0x000fe4000480700f */
[----:B------:R-:W-:Y:S01]  /*a420*/  F2FP.SATFINITE.E4M3.F32.PACK_AB_MERGE_C R12, R52, R53, R12 ;  /* 0x00000035340c723e */ /* 0x000fe2000480700c */
[----:B------:R0:W-:Y:S01]  /*a430*/  STS.128 [R37+0xf000], R4 ;  /* 0x00f0000425007388 */ /* 0x0001e20000000c00 */
[----:B------:R-:W-:-:S05]  /*a440*/  F2FP.SATFINITE.E4M3.F32.PACK_AB_MERGE_C R14, R14, R29, R50 ;  /* 0x0000001d0e0e723e */ /* 0x000fca0004807032 */
[----:B------:R0:W-:Y:S02]  /*a450*/  STS.128 [R0+0xf000], R12 ;  /* 0x00f0000c00007388 */ /* 0x0001e40000000c00 */
.L_x_2021:
[----:B------:R-:W-:Y:S05]  /*a460*/  BSYNC B1 ;  /* 0x0000000000017941 */ /* 0x000fea0003800000 */
.L_x_2020:
        /* <DEDUP_REMOVED lines=68> */
[----:B-1----:R-:W-:-:S02]  /*a8b0*/  PRMT R39, R30, 0x7054, R37 ;  /* 0x000070541e277816 */ /* 0x002fc40000000025 */
        /* <DEDUP_REMOVED lines=186> */
.L_x_2010:
[----:B------:R-:W-:Y:S05]  /*b460*/  BSYNC B0 ;  /* 0x0000000000007941 */ /* 0x000fea0003800000 */
.L_x_2003:
        /* <DEDUP_REMOVED lines=8> */
.L_x_2000:
[----:B0-2---:R-:W-:-:S05]  /*b4f0*/  IMAD.U32 R0, RZ, RZ, UR36 ;  /* 0x00000024ff007e24 */ /* 0x005fca000f8e00ff */
[----:B------:R-:W-:-:S13]  /*b500*/  ISETP.NE.AND P1, PT, R0, 0x3, PT ;  /* 0x000000030000780c */ /* 0x000fda0003f25270 */
[----:B------:R-:W-:Y:S05]  /*b510*/  @!P1 BRA `(.L_x_2022) ;  /* 0x0000000000049947 */ /* 0x000fea0003800000 */
[----:B------:R-:W-:Y:S01]  /*b520*/  BPT.TRAP 0x1 ;  /* 0x000000040000795c */ /* 0x000fe20000300000 */
.L_x_2022:
[----:B------:R-:W-:Y:S01]  /*b530*/  IMAD R0, R18, 0x8, R16 ;  /* 0x0000000812007824 */ /* 0x000fe200078e0210 */
[----:B-1----:R-:W-:-:S04]  /*b540*/  SHF.L.U32 R3, R152, 0x1f, RZ ;  /* 0x0000001f98037819 */ /* 0x002fc800000006ff */
[----:B------:R0:W1:Y:S01]  /*b550*/  SYNCS.PHASECHK.TRANS64.TRYWAIT P0, [R0+URZ+0x19c30], R3 ;  /* 0x019c3003000075a7 */ /* 0x000062000800017f */
[----:B------:R-:W-:Y:S05]  /*b560*/  @!P1 BRA `(.L_x_2023) ;  /* 0x0000000000049947 */ /* 0x000fea0003800000 */
[----:B------:R-:W-:Y:S01]  /*b570*/  BPT.TRAP 0x1 ;  /* 0x000000040000795c */ /* 0x000fe20000300000 */
.L_x_2023:
[----:B---3-5:R-:W2:Y:S02]  /*b580*/  S2R R4, SR_TID.X ;  /* 0x0000000000047919 */ /* 0x028ea40000002100 */
[----:B--2---:R-:W-:-:S04]  /*b590*/  LOP3.LUT R4, R4, 0x7f, RZ, 0xc0, !PT ;  /* 0x0000007f04047812 */ /* 0x004fc800078ec0ff */
[----:B------:R-:W-:Y:S01]  /*b5a0*/  ISETP.NE.AND P2, PT, R4, RZ, PT ;  /* 0x000000ff0400720c */ /* 0x000fe20003f45270 */
[----:B-1----:R-:W-:-:S12]  /*b5b0*/  @P0 BRA `(.L_x_2024) ;  /* 0x0000000000080947 */ /* 0x002fd80003800000 */
[----:B------:R-:W1:Y:S02]  /*b5c0*/  SYNCS.PHASECHK.TRANS64.TRYWAIT P0, [R0+URZ+0x19c30], R3 ;  /* 0x019c3003000075a7 */ /* 0x000e64000800017f */
[----:B-1----:R-:W-:Y:S05]  /*b5d0*/  @!P0 BRA `(.L_x_2025) ;  /* 0x0000011c00208947 */ /* 0x002fea0003800000 */
.L_x_2024:
[----:B------:R-:W-:Y:S05]  /*b5e0*/  WARPSYNC.ALL ;  /* 0x0000000000007948 */ /* 0x000fea0003800000 */
[----:B01----:R-:W-:Y:S01]  /*b5f0*/  VIADD R3, R16, 0x13800 ;  /* 0x0001380010037836 */ /* 0x003fe20000000000 */
[----:B------:R-:W-:Y:S01]  /*b600*/  LOP3.LUT R4, R36, 0x10000, RZ, 0xfc, !PT ;  /* 0x0001000024047812 */ /* 0x000fe200078efcff */
[----:B------:R-:W-:Y:S01]  /*b610*/  IMAD.MOV.U32 R5, RZ, RZ, -0x3ffffff0 ;  /* 0xc0000010ff057424 */ /* 0x000fe200078e00ff */
[----:B------:R-:W2:Y:S01]  /*b620*/  LDL R91, [R1+0x38] ;  /* 0x00003800015b7983 */ /* 0x000ea20000100800 */
[----:B------:R-:W-:Y:S01]  /*b630*/  IMAD.MOV.U32 R9, RZ, RZ, -0x3ffffff0 ;  /* 0xc0000010ff097424 */ /* 0x000fe200078e00ff */
[----:B------:R-:W-:-:S02]  /*b640*/  SHF.R.U32.HI R3, RZ, 0x4, R3 ;  /* 0x00000004ff037819 */ /* 0x000fc40000011603 */
[----:B------:R-:W2:Y:S01]  /*b650*/  LDL R94, [R1+0x18] ;  /* 0x00001800015e7983 */ /* 0x000ea20000100800 */
[----:B------:R-:W-:Y:S01]  /*b660*/  IMAD.MOV.U32 R157, RZ, RZ, -0x3ffffff0 ;  /* 0xc0000010ff9d7424 */ /* 0x000fe200078e00ff */
[----:B------:R-:W-:Y:S01]  /*b670*/  LOP3.LUT R3, R3, 0x3fff, RZ, 0xc0, !PT ;  /* 0x00003fff03037812 */ /* 0x000fe200078ec0ff */
[----:B------:R-:W-:Y:S01]  /*b680*/  IMAD.MOV.U32 R7, RZ, RZ, -0x3ffffff0 ;  /* 0xc0000010ff077424 */ /* 0x000fe200078e00ff */
[----:B------:R-:W3:Y:S01]  /*b690*/  LDL R89, [R1+0x34] ;  /* 0x0000340001597983 */ /* 0x000ee20000100800 */
[----:B------:R-:W-:Y:S01]  /*b6a0*/  ULDC UR38, c[0x0][0x988] ;  /* 0x0002620000267ab9 */ /* 0x000fe20000000800 */
[----:B----4-:R-:W-:Y:S01]  /*b6b0*/  LOP3.LUT R21, R3, 0x10000, RZ, 0xfc, !PT ;  /* 0x0001000003157812 */ /* 0x010fe200078efcff */
[----:B------:R-:W-:Y:S01]  /*b6c0*/  ULDC UR39, c[0x0][0x988] ;  /* 0x0002620000277ab9 */ /* 0x000fe20000000800 */
[----:B------:R-:W4:Y:S03]  /*b6d0*/  LDL R90, [R1+0x20] ;  /* 0x00002000015a7983 */ /* 0x000f260000100800 */
[----:B------:R-:W-:Y:S01]  /*b6e0*/  IMAD R8, R18, 0x300, R21 ;  /* 0x0000030012087824 */ /* 0x000fe200078e0215 */
[----:B------:R-:W-:Y:S01]  /*b6f0*/  R2UR UR4, R4 ;  /* 0x00000000040472ca */ /* 0x000fe200000e0000 */
[----:B------:R-:W5:Y:S01]  /*b700*/  LDL R92, [R1+0x1c] ;  /* 0x00001c00015c7983 */ /* 0x000f620000100800 */
[----:B------:R-:W-:-:S02]  /*b710*/  R2UR UR5, R5 ;  /* 0x00000000050572ca */ /* 0x000fc400000e0000 */
[----:B------:R-:W-:Y:S02]  /*b720*/  R2UR UR6, R8 ;  /* 0x00000000080672ca */ /* 0x000fe400000e0000 */
[----:B------:R-:W-:Y:S01]  /*b730*/  R2UR UR7, R9 ;  /* 0x00000000090772ca */ /* 0x000fe200000e0000 */
[----:B------:R-:W-:-:S12]  /*b740*/  WARPGROUP.ARRIVE ;  /* 0x00000000000079c5 */ /* 0x000fd80000000000 */
[----:B------:R-:W-:Y:S01]  /*b750*/  QGMMA.64x128x32.F32.E4M3.E4M3 R24, gdesc[UR4], RZ, !UPT, gsb0 ;  /* 0x01e00000041879f3 */ /* 0x000fe2000c0008ff */
[----:B------:R-:W-:Y:S02]  /*b760*/  VIADD R156, R4, 0x180 ;  /* 0x00000180049c7836 */ /* 0x000fe40000000000 */
[----:B------:R-:W-:Y:S01]  /*b770*/  VIADD R6, R8, 0x100 ;  /* 0x0000010008067836 */ /* 0x000fe20000000000 */
[----:B------:R-:W-:Y:S02]  /*b780*/  R2UR UR5, R157 ;  /* 0x000000009d0572ca */ /* 0x000fe400000e0000 */
[----:B------:R-:W-:Y:S02]  /*b790*/  R2UR UR4, R156 ;  /* 0x000000009c0472ca */ /* 0x000fe400000e0000 */
[----:B------:R-:W-:Y:S02]  /*b7a0*/  R2UR UR6, R6 ;  /* 0x00000000060672ca */ /* 0x000fe400000e0000 */
[----:B------:R-:W-:Y:S01]  /*b7b0*/  R2UR UR7, R7 ;  /* 0x00000000070772ca */ /* 0x000fe200000e0000 */
[----:B------:R-:W-:-:S02]  /*b7c0*/  VIADD R6, R4, 0x300 ;  /* 0x0000030004067836 */ /* 0x000fc40000000000 */
[----:B------:R-:W-:Y:S02]  /*b7d0*/  VIADD R8, R8, 0x200 ;  /* 0x0000020008087836 */ /* 0x000fe40000000000 */
        /* <DEDUP_REMOVED lines=14> */
[C---:B------:R-:W-:Y:S02]  /*b8c0*/  FMUL.FTZ R111, R2.reuse, R26 ;  /* 0x0000001a026f7220 */ /* 0x040fe40000410000 */
[----:B------:R-:W0:Y:S01]  /*b8d0*/  LDC R26, c[0x0][0x448] ;  /* 0x00011200ff1a7b82 */ /* 0x000e220000000800 */
[C---:B------:R-:W-:Y:S01]  /*b8e0*/  FMUL.FTZ R109, R2.reuse, R27 ;  /* 0x0000001b026d7220 */ /* 0x040fe20000410000 */
[C---:B------:R-:W-:Y:S01]  /*b8f0*/  FMUL.FTZ R15, R2.reuse, R40 ;  /* 0x00000028020f7220 */ /* 0x040fe20000410000 */
[----:B------:R-:W-:Y:S01]  /*b900*/  FMUL.FTZ R40, R2, R30 ;  /* 0x0000001e02287220 */ /* 0x000fe20000410000 */
[----:B0-----:R-:W-:-:S13]  /*b910*/  ISETP.NE.AND P0, PT, R26, 0x1, PT ;  /* 0x000000011a00780c */ /* 0x001fda0003f05270 */
[----:B------:R-:W0:Y:S08]  /*b920*/  @P0 LDC R27, c[0x0][0x44c] ;  /* 0x00011300ff1b0b82 */ /* 0x000e300000000800 */
[----:B------:R-:W1:Y:S01]  /*b930*/  @P0 LDC R30, c[0x0][0x450] ;  /* 0x00011400ff1e0b82 */ /* 0x000e620000000800 */
[----:B--2---:R-:W-:Y:S01]  /*b940*/  IADD3 R26, R91, R94, RZ ;  /* 0x0000005e5b1a7210 */ /* 0x004fe20007ffe0ff */
[C---:B------:R-:W-:Y:S01]  /*b950*/  FMUL.FTZ R3, R2.reuse, R24 ;  /* 0x0000001802037220 */ /* 0x040fe20000410000 */
[C---:B------:R-:W-:Y:S01]  /*b960*/  FMUL.FTZ R24, R2.reuse, R44 ;  /* 0x0000002c02187220 */ /* 0x040fe20000410000 */
[----:B------:R-:W-:-:S02]  /*b970*/  FMUL.FTZ R44, R2, R38 ;  /* 0x00000026022c7220 */ /* 0x000fc40000410000 */
[----:B0-----:R-:W-:-:S05]  /*b980*/  @P0 IMAD.HI.U32 R27, R26, R27, RZ ;  /* 0x0000001b1a1b0227 */ /* 0x001fca00078e00ff */
[----:B-1----:R-:W-:Y:S01]  /*b990*/  @P0 SHF.R.U32.HI R26, RZ, R30, R27 ;  /* 0x0000001eff1a0219 */ /* 0x002fe2000001161b */
[----:B------:R-:W-:-:S04]  /*b9a0*/  IMAD.MOV.U32 R27, RZ, RZ, -0x80 ;  /* 0xffffff80ff1b7424 */ /* 0x000fc800078e00ff */
[----:B------:R-:W0:Y:S01]  /*b9b0*/  SHFL.IDX PT, R38, R26, 0x1, 0x1c1f ;  /* 0x003c1f001a267f89 */ /* 0x000e2200000e0000 */
[----:B------:R-:W-:-:S04]  /*b9c0*/  IMAD R27, R88, R27, 0x80 ;  /* 0x00000080581b7424 */ /* 0x000fc800078e021b */
[----:B------:R-:W-:Y:S01]  /*b9d0*/  VIADD R30, R27, 0x1 ;  /* 0x000000011b1e7836 */ /* 0x000fe20000000000 */
[----:B------:R-:W1:Y:S01]  /*b9e0*/  MUFU.TANH R111, R111 ;  /* 0x0000006f006f7308 */ /* 0x000e620000002400 */
[----:B----4-:R-:W-:Y:S02]  /*b9f0*/  IMAD.IADD R27, R90, 0x1, R27 ;  /* 0x000000015a1b7824 */ /* 0x010fe400078e021b */
[----:B---3--:R-:W-:Y:S02]  /*ba00*/  IMAD R30, R89, -0x2, R30 ;  /* 0xfffffffe591e7824 */ /* 0x008fe400078e021e */
[----:B------:R-:W-:-:S03]  /*ba10*/  FMUL.FTZ R31, R2, R31 ;  /* 0x0000001f021f7220 */ /* 0x000fc60000410000 */
[----:B------:R-:W2:Y:S01]  /*ba20*/  MUFU.TANH R109, R109 ;  /* 0x0000006d006d7308 */ /* 0x000ea20000002400 */
[----:B------:R-:W-:Y:S02]  /*ba30*/  IMAD R27, R89, -0x2, R27 ;  /* 0xfffffffe591b7824 */ /* 0x000fe400078e021b */
[----:B------:R-:W-:Y:S01]  /*ba40*/  FMUL.FTZ R20, R2, R41 ;  /* 0x0000002902147220 */ /* 0x000fe20000410000 */
[----:B-----5:R-:W-:Y:S01]  /*ba50*/  IADD3 R30, -R92, R30, R90 ;  /* 0x0000001e5c1e7210 */ /* 0x020fe20007ffe15a */
[----:B------:R-:W-:-:S03]  /*ba60*/  FMUL.FTZ R41, R2, R34 ;  /* 0x0000002202297220 */ /* 0x000fc60000410000 */
[----:B------:R-:W3:Y:S01]  /*ba70*/  MUFU.TANH R40, R40 ;  /* 0x0000002800287308 */ /* 0x000ee20000002400 */
[----:B------:R-:W-:Y:S01]  /*ba80*/  FMUL.FTZ R34, R2, R35 ;  /* 0x0000002302227220 */ /* 0x000fe20000410000 */
[----:B0-----:R-:W-:-:S06]  /*ba90*/  VIADDMNMX R38, R38, R30, R27, PT ;  /* 0x0000001e26267246 */ /* 0x001fcc000380011b */
[----:B------:R-:W0:Y:S01]  /*baa0*/  MUFU.TANH R31, R31 ;  /* 0x0000001f001f7308 */ /* 0x000e220000002400 */
[C---:B------:R-:W-:Y:S02]  /*bab0*/  ISETP.GT.AND P3, PT, R38.reuse, RZ, PT ;  /* 0x000000ff2600720c */ /* 0x040fe40003f64270 */
[----:B------:R-:W-:Y:S01]  /*bac0*/  ISETP.GT.AND P4, PT, R38, 0x1, PT ;  /* 0x000000012600780c */ /* 0x000fe20003f84270 */
[----:B------:R-:W-:-:S04]  /*bad0*/  FMUL.FTZ R8, R2, R25 ;  /* 0x0000001902087220 */ /* 0x000fc80000410000 */
[----:B------:R-:W4:Y:S01]  /*bae0*/  MUFU.TANH R41, R41 ;  /* 0x0000002900297308 */ /* 0x000f220000002400 */
[----:B------:R-:W-:Y:S01]  /*baf0*/  FMUL.FTZ R25, R2, R45 ;  /* 0x0000002d02197220 */ /* 0x000fe20000410000 */
[----:B------:R-:W-:Y:S01]  /*bb00*/  ISETP.GT.AND P5, PT, R38, 0x8, PT ;  /* 0x000000082600780c */ /* 0x000fe20003fa4270 */
[C---:B------:R-:W-:Y:S01]  /*bb10*/  FMUL.FTZ R45, R2.reuse, R39 ;  /* 0x00000027022d7220 */ /* 0x040fe20000410000 */
[----:B-1----:R-:W-:Y:S02]  /*bb20*/  FSEL R111, R111, -INF , P3 ;  /* 0xff8000006f6f7808 */ /* 0x002fe40001800000 */
[----:B--2---:R-:W-:Y:S02]  /*bb30*/  FSEL R109, R109, -INF , P4 ;  /* 0xff8000006d6d7808 */ /* 0x004fe40002000000 */
[----:B------:R-:W1:Y:S01]  /*bb40*/  MUFU.TANH R34, R34 ;  /* 0x0000002200227308 */ /* 0x000e620000002400 */
[C---:B------:R-:W-:Y:S01]  /*bb50*/  FMUL.FTZ R13, R2.reuse, R36 ;  /* 0x00000024020d7220 */ /* 0x040fe20000410000 */
[----:B------:R-:W-:Y:S01]  /*bb60*/  FMUL.FTZ R36, R2, R56 ;  /* 0x0000003802247220 */ /* 0x000fe20000410000 */
[----:B------:R-:W-:Y:S01]  /*bb70*/  ISETP.GT.AND P3, PT, R38, 0x9, PT ;  /* 0x000000092600780c */ /* 0x000fe20003f64270 */
[----:B------:R-:W-:Y:S01]  /*bb80*/  FMUL.FTZ R42, R2, R42 ;  /* 0x0000002a022a7220 */ /* 0x000fe20000410000 */
[----:B---3--:R-:W-:-:S02]  /*bb90*/  FSEL R35, R40, -INF , P5 ;  /* 0xff80000028237808 */ /* 0x008fc40002800000 */
[----:B------:R-:W-:Y:S01]  /*bba0*/  FMNMX.FTZ R56, R111, R109, !PT ;  /* 0x0000006d6f387209 */ /* 0x000fe20007810000 */
[----:B------:R-:W2:Y:S01]  /*bbb0*/  MUFU.TANH R44, R44 ;  /* 0x0000002c002c7308 */ /* 0x000ea20000002400 */
[C---:B------:R-:W-:Y:S01]  /*bbc0*/  FMUL.FTZ R10, R2.reuse, R29 ;  /* 0x0000001d020a7220 */ /* 0x040fe20000410000 */
[----:B------:R-:W-:Y:S01]  /*bbd0*/  FMUL.FTZ R29, R2, R49 ;  /* 0x00000031021d7220 */ /* 0x000fe20000410000 */
[----:B------:R-:W-:Y:S01]  /*bbe0*/  ISETP.GT.AND P4, PT, R38, 0x10, PT ;  /* 0x000000102600780c */ /* 0x000fe20003f84270 */
[----:B------:R-:W-:Y:S01]  /*bbf0*/  FMUL.FTZ R49, R2, R43 ;  /* 0x0000002b02317220 */ /* 0x000fe20000410000 */
[----:B0-----:R-:W-:Y:S02]  /*bc00*/  FSEL R31, R31, -INF , P3 ;  /* 0xff8000001f1f7808 */ /* 0x001fe40001800000 */
[----:B------:R-:W-:Y:S01]  /*bc10*/  FMNMX.FTZ R56, R35, R56, !PT ;  /* 0x0000003823387209 */ /* 0x000fe20007810000 */
[----:B------:R-:W0:Y:S01]  /*bc20*/  MUFU.TANH R45, R45 ;  /* 0x0000002d002d7308 */ /* 0x000e220000002400 */
[----:B------:R-:W-:Y:S01]  /*bc30*/  ISETP.GT.AND P3, PT, R38, 0x11, PT ;  /* 0x000000112600780c */ /* 0x000fe20003f64270 */
[----:B------:R-:W-:Y:S01]  /*bc40*/  FMUL.FTZ R43, R2, R46 ;  /* 0x0000002e022b7220 */ /* 0x000fe20000410000 */
[----:B----4-:R-:W-:-:S02]  /*bc50*/  FSEL R41, R41, -INF , P4 ;  /* 0xff80000029297808 */ /* 0x010fc40002000000 */
[----:B------:R-:W-:-:S03]  /*bc60*/  FMNMX.FTZ R56, R31, R56, !PT ;  /* 0x000000381f387209 */ /* 0x000fc60007810000 */
[----:B------:R-:W3:Y:S01]  /*bc70*/  MUFU.TANH R42, R42 ;  /* 0x0000002a002a7308 */ /* 0x000ee20000002400 */
[C---:B------:R-:W-:Y:S01]  /*bc80*/  FMUL.FTZ R12, R2.reuse, R33 ;  /* 0x00000021020c7220 */ /* 0x040fe20000410000 */
[----:B------:R-:W-:Y:S01]  /*bc90*/  FMUL.FTZ R33, R2, R53 ;  /* 0x0000003502217220 */ /* 0x000fe20000410000 */
[----:B------:R-:W-:Y:S01]  /*bca0*/  ISETP.GT.AND P4, PT, R38, 0x18, PT ;  /* 0x000000182600780c */ /* 0x000fe20003f84270 */
[----:B------:R-:W-:Y:S01]  /*bcb0*/  FMUL.FTZ R53, R2, R47 ;  /* 0x0000002f02357220 */ /* 0x000fe20000410000 */
[----:B-1----:R-:W-:Y:S02]  /*bcc0*/  FSEL R39, R34, -INF , P3 ;  /* 0xff80000022277808 */ /* 0x002fe40001800000 */
[----:B------:R-:W-:Y:S01]  /*bcd0*/  FMNMX.FTZ R56, R41, R56, !PT ;  /* 0x0000003829387209 */ /* 0x000fe20007810000 */
[----:B------:R-:W1:Y:S01]  /*bce0*/  MUFU.TANH R49, R49 ;  /* 0x0000003100317308 */ /* 0x000e620000002400 */
[C---:B------:R-:W-:Y:S01]  /*bcf0*/  FMUL.FTZ R14, R2.reuse, R37 ;  /* 0x00000025020e7220 */ /* 0x040fe20000410000 */
[----:B------:R-:W-:Y:S01]  /*bd00*/  FMUL.FTZ R37, R2, R57 ;  /* 0x0000003902257220 */ /* 0x000fe20000410000 */
[----:B------:R-:W-:Y:S01]  /*bd10*/  ISETP.GT.AND P3, PT, R38, 0x19, PT ;  /* 0x000000192600780c */ /* 0x000fe20003f64270 */
[----:B------:R-:W-:Y:S01]  /*bd20*/  FMUL.FTZ R57, R2, R50 ;  /* 0x0000003202397220 */ /* 0x000fe20000410000 */
[----:B--2---:R-:W-:-:S02]  /*bd30*/  FSEL R47, R44, -INF , P4 ;  /* 0xff8000002c2f7808 */ /* 0x004fc40002000000 */
[----:B------:R-:W-:Y:S01]  /*bd40*/  FMNMX.FTZ R56, R39, R56, !PT ;  /* 0x0000003827387209 */ /* 0x000fe20007810000 */
[----:B------:R-:W2:Y:S01]  /*bd50*/  MUFU.TANH R43, R43 ;  /* 0x0000002b002b7308 */ /* 0x000ea20000002400 */
[----:B------:R-:W-:Y:S01]  /*bd60*/  ISETP.GT.AND P4, PT, R38, 0x20, PT ;  /* 0x000000202600780c */ /* 0x000fe20003f84270 */
[----:B------:R-:W-:Y:S01]  /*bd70*/  FMUL.FTZ R46, R2, R51 ;  /* 0x00000033022e7220 */ /* 0x000fe20000410000 */
[----:B0-----:R-:W-:Y:S02]  /*bd80*/  FSEL R45, R45, -INF , P3 ;  /* 0xff8000002d2d7808 */ /* 0x001fe40001800000 */
[----:B------:R-:W-:-:S03]  /*bd90*/  FMNMX.FTZ R56, R47, R56, !PT ;  /* 0x000000382f387209 */ /* 0x000fc60007810000 */
[----:B------:R-:W0:Y:S01]  /*bda0*/  MUFU.TANH R53, R53 ;  /* 0x0000003500357308 */ /* 0x000e220000002400 */
[C---:B------:R-:W-:Y:S01]  /*bdb0*/  FMUL.FTZ R9, R2.reuse, R28 ;  /* 0x0000001c02097220 */ /* 0x040fe20000410000 */
[----:B------:R-:W-:Y:S01]  /*bdc0*/  FMUL.FTZ R28, R2, R48 ;  /* 0x00000030021c7220 */ /* 0x000fe20000410000 */
[----:B------:R-:W-:Y:S01]  /*bdd0*/  ISETP.GT.AND P3, PT, R38, 0x21, PT ;  /* 0x000000212600780c */ /* 0x000fe20003f64270 */
[----:B------:R-:W-:Y:S01]  /*bde0*/  FMUL.FTZ R48, R2, R54 ;  /* 0x0000003602307220 */ /* 0x000fe20000410000 */
[----:B---3--:R-:W-:Y:S02]  /*bdf0*/  FSEL R51, R42, -INF , P4 ;  /* 0xff8000002a337808 */ /* 0x008fe40002000000 */
[----:B------:R-:W-:Y:S01]  /*be00*/  FMNMX.FTZ R56, R45, R56, !PT ;  /* 0x000000382d387209 */ /* 0x000fe20007810000 */
[----:B------:R-:W3:Y:S01]  /*be10*/  MUFU.TANH R57, R57 ;  /* 0x0000003900397308 */ /* 0x000ee20000002400 */
[----:B------:R-:W-:Y:S01]  /*be20*/  ISETP.GT.AND P4, PT, R38, 0x28, PT ;  /* 0x000000282600780c */ /* 0x000fe20003f84270 */
[----:B------:R-:W-:Y:S01]  /*be30*/  FMUL.FTZ R50, R2, R55 ;  /* 0x0000003702327220 */ /* 0x000fe20000410000 */
[----:B-1----:R-:W-:-:S02]  /*be40*/  FSEL R49, R49, -INF , P3 ;  /* 0xff80000031317808 */ /* 0x002fc40001800000 */
[----:B------:R-:W-:-:S03]  /*be50*/  FMNMX.FTZ R56, R51, R56, !PT ;  /* 0x0000003833387209 */ /* 0x000fc60007810000 */
[----:B------:R-:W1:Y:S01]  /*be60*/  MUFU.TANH R46, R46 ;  /* 0x0000002e002e7308 */ /* 0x000e620000002400 */
[C---:B------:R-:W-:Y:S01]  /*be70*/  FMUL.FTZ R11, R2.reuse, R32 ;  /* 0x00000020020b7220 */ /* 0x040fe20000410000 */
[----:B------:R-:W-:Y:S01]  /*be80*/  FMUL.FTZ R32, R2, R52 ;  /* 0x0000003402207220 */ /* 0x000fe20000410000 */
[----:B------:R-:W-:Y:S01]  /*be90*/  ISETP.GT.AND P3, PT, R38, 0x29, PT ;  /* 0x000000292600780c */ /* 0x000fe20003f64270 */
[----:B------:R-:W-:Y:S01]  /*bea0*/  FMUL.FTZ R52, R2, R58 ;  /* 0x0000003a02347220 */ /* 0x000fe20000410000 */
[----:B--2---:R-:W-:Y:S02]  /*beb0*/  FSEL R55, R43, -INF , P4 ;  /* 0xff8000002b377808 */ /* 0x004fe40002000000 */
[----:B------:R-:W-:Y:S01]  /*bec0*/  FMNMX.FTZ R56, R49, R56, !PT ;  /* 0x0000003831387209 */ /* 0x000fe20007810000 */
[----:B------:R-:W2:Y:S01]  /*bed0*/  MUFU.TANH R48, R48 ;  /* 0x0000003000307308 */ /* 0x000ea20000002400 */
[----:B------:R-:W-:Y:S01]  /*bee0*/  ISETP.GT.AND P4, PT, R38, 0x30, PT ;  /* 0x000000302600780c */ /* 0x000fe20003f84270 */
[----:B------:R-:W-:Y:S01]  /*bef0*/  FMUL.FTZ R54, R2, R59 ;  /* 0x0000003b02367220 */ /* 0x000fe20000410000 */
[----:B0-----:R-:W-:-:S02]  /*bf00*/  FSEL R53, R53, -INF , P3 ;  /* 0xff80000035357808 */ /* 0x001fc40001800000 */
[----:B------:R-:W-:-:S03]  /*bf10*/  FMNMX.FTZ R56, R55, R56, !PT ;  /* 0x0000003837387209 */ /* 0x000fc60007810000 */
[----:B------:R-:W-:Y:S01]  /*bf20*/  MUFU.TANH R50, R50 ;  /* 0x0000003200327308 */ /* 0x000fe20000002400 */
[----:B------:R-:W-:Y:S01]  /*bf30*/  ISETP.GT.AND P3, PT, R38, 0x31, PT ;  /* 0x000000312600780c */ /* 0x000fe20003f64270 */
[----:B------:R-:W-:Y:S01]  /*bf40*/  FMUL.FTZ R89, R2, R62 ;  /* 0x0000003e02597220 */ /* 0x000fe20000410000 */
[----:B---3--:R-:W-:Y:S02]  /*bf50*/  FSEL R57, R57, -INF , P4 ;  /* 0xff80000039397808 */ /* 0x008fe40002000000 */
[----:B------:R-:W-:-:S03]  /*bf60*/  FMNMX.FTZ R56, R53, R56, !PT ;  /* 0x0000003835387209 */ /* 0x000fc60007810000 */
[----:B------:R-:W0:Y:S01]  /*bf70*/  MUFU.TANH R52, R52 ;  /* 0x0000003400347308 */ /* 0x000e220000002400 */
[----:B------:R-:W-:Y:S02]  /*bf80*/  ISETP.GT.AND P4, PT, R38, 0x38, PT ;  /* 0x000000382600780c */ /* 0x000fe40003f84270 */
[----:B-1----:R-:W-:Y:S02]  /*bf90*/  FSEL R59, R46, -INF , P3 ;  /* 0xff8000002e3b7808 */ /* 0x002fe40001800000 */
        /* <DEDUP_REMOVED lines=9> */
[----:B------:R-:W-:Y:S02]  /*c030*/  ISETP.GT.AND P4, PT, R38, 0x40, PT ;  /* 0x000000402600780c */ /* 0x000fe40003f84270 */
[----:B------:R-:W-:Y:S01]  /*c040*/  FMNMX.FTZ R56, R67, R56, !PT ;  /* 0x0000003843387209 */ /* 0x000fe20007810000 */
[----:B------:R-:W-:-:S04]  /*c050*/  FMUL.FTZ R97, R2, R75 ;  /* 0x0000004b02617220 */ /* 0x000fc80000410000 */
[----:B------:R3:W4:Y:S01]  /*c060*/  MUFU.TANH R40, R63 ;  /* 0x0000003f00287308 */ /* 0x0007220000002400 */
[----:B0-----:R-:W-:Y:S01]  /*c070*/  FSEL R75, R52, -INF , P4 ;  /* 0xff800000344b7808 */ /* 0x001fe20002000000 */
[----:B------:R-:W-:Y:S01]  /*c080*/  FMUL.FTZ R95, R2, R70 ;  /* 0x00000046025f7220 */ /* 0x000fe20000410000 */
[----:B---3--:R-:W-:-:S05]  /*c090*/  FSEL R63, R50, -INF , P3 ;  /* 0xff800000323f7808 */ /* 0x008fca0001800000 */
[----:B------:R-:W0:Y:S01]  /*c0a0*/  MUFU.TANH R91, R91 ;  /* 0x0000005b005b7308 */ /* 0x000e220000002400 */
[----:B------:R-:W-:Y:S02]  /*c0b0*/  ISETP.GT.AND P3, PT, R38, 0x41, PT ;  /* 0x000000412600780c */ /* 0x000fe40003f64270 */
[----:B------:R-:W-:Y:S01]  /*c0c0*/  FMNMX.FTZ R56, R63, R56, !PT ;  /* 0x000000383f387209 */ /* 0x000fe20007810000 */
[----:B------:R-:W-:Y:S01]  /*c0d0*/  FMUL.FTZ R34, R2, R71 ;  /* 0x0000004702227220 */ /* 0x000fe20000410000 */
[----:B------:R-:W-:Y:S02]  /*c0e0*/  ISETP.GT.AND P4, PT, R38, 0x48, PT ;  /* 0x000000482600780c */ /* 0x000fe40003f84270 */
[----:B-1----:R-:W-:Y:S01]  /*c0f0*/  FSEL R71, R54, -INF , P3 ;  /* 0xff80000036477808 */ /* 0x002fe20001800000 */
[----:B------:R-:W1:Y:S01]  /*c100*/  MUFU.TANH R93, R93 ;  /* 0x0000005d005d7308 */ /* 0x000e620000002400 */
[----:B------:R-:W-:Y:S01]  /*c110*/  FMNMX.FTZ R56, R75, R56, !PT ;  /* 0x000000384b387209 */ /* 0x000fe20007810000 */
[----:B------:R-:W-:Y:S01]  /*c120*/  FMUL.FTZ R99, R2, R74 ;  /* 0x0000004a02637220 */ /* 0x000fe20000410000 */
[----:B------:R-:W-:-:S02]  /*c130*/  ISETP.GT.AND P3, PT, R38, 0x49, PT ;  /* 0x000000492600780c */ /* 0x000fc40003f64270 */
[----:B--2---:R-:W-:Y:S02]  /*c140*/  FSEL R89, R89, -INF , P4 ;  /* 0xff80000059597808 */ /* 0x004fe40002000000 */
[----:B------:R-:W-:Y:S01]  /*c150*/  FMNMX.FTZ R56, R71, R56, !PT ;  /* 0x0000003847387209 */ /* 0x000fe20007810000 */
[----:B------:R-:W2:Y:S01]  /*c160*/  MUFU.TANH R95, R95 ;  /* 0x0000005f005f7308 */ /* 0x000ea20000002400 */
[----:B------:R-:W-:Y:S01]  /*c170*/  FMUL.FTZ R42, R2, R79 ;  /* 0x0000004f022a7220 */ /* 0x000fe20000410000 */
[----:B------:R-:W-:Y:S02]  /*c180*/  ISETP.GT.AND P4, PT, R38, 0x50, PT ;  /* 0x000000502600780c */ /* 0x000fe40003f84270 */
[----:B----4-:R-:W-:Y:S02]  /*c190*/  FSEL R79, R40, -INF , P3 ;  /* 0xff800000284f7808 */ /* 0x010fe40001800000 */
[----:B------:R-:W-:Y:S02]  /*c1a0*/  FMNMX.FTZ R56, R89, R56, !PT ;  /* 0x0000003859387209 */ /* 0x000fe40007810000 */
[----:B------:R-:W3:Y:S01]  /*c1b0*/  MUFU.TANH R34, R34 ;  /* 0x0000002200227308 */ /* 0x000ee20000002400 */
[----:B------:R-:W-:Y:S01]  /*c1c0*/  ISETP.GT.AND P3, PT, R38, 0x51, PT ;  /* 0x000000512600780c */ /* 0x000fe20003f64270 */
[----:B------:R-:W-:Y:S01]  /*c1d0*/  FMUL.FTZ R78, R2, R78 ;  /* 0x0000004e024e7220 */ /* 0x000fe20000410000 */
[----:B0-----:R-:W-:-:S02]  /*c1e0*/  FSEL R91, R91, -INF , P4 ;  /* 0xff8000005b5b7808 */ /* 0x001fc40002000000 */
[----:B------:R-:W-:-:S03]  /*c1f0*/  FMNMX.FTZ R56, R79, R56, !PT ;  /* 0x000000384f387209 */ /* 0x000fc60007810000 */
[----:B------:R-:W0:Y:S01]  /*c200*/  MUFU.TANH R99, R99 ;  /* 0x0000006300637308 */ /* 0x000e220000002400 */
[----:B------:R-:W-:Y:S02]  /*c210*/  ISETP.GT.AND P4, PT, R38, 0x58, PT ;  /* 0x000000582600780c */ /* 0x000fe40003f84270 */
[----:B-1----:R-:W-:Y:S02]  /*c220*/  FSEL R93, R93, -INF , P3 ;  /* 0xff8000005d5d7808 */ /* 0x002fe40001800000 */
[----:B------:R-:W-:-:S03]  /*c230*/  FMNMX.FTZ R56, R91, R56, !PT ;  /* 0x000000385b387209 */ /* 0x000fc60007810000 */
[----:B------:R-:W1:Y:S01]  /*c240*/  MUFU.TANH R97, R97 ;  /* 0x0000006100617308 */ /* 0x000e620000002400 */
[----:B------:R-:W-:Y:S01]  /*c250*/  ISETP.GT.AND P3, PT, R38, 0x59, PT ;  /* 0x000000592600780c */ /* 0x000fe20003f64270 */
[----:B------:R-:W-:Y:S01]  /*c260*/  FMUL.FTZ R82, R2, R82 ;  /* 0x0000005202527220 */ /* 0x000fe20000410000 */
[----:B--2---:R-:W-:Y:S02]  /*c270*/  FSEL R95, R95, -INF , P4 ;  /* 0xff8000005f5f7808 */ /* 0x004fe40002000000 */
[----:B------:R-:W-:-:S03]  /*c280*/  FMNMX.FTZ R56, R93, R56, !PT ;  /* 0x000000385d387209 */ /* 0x000fc60007810000 */
[----:B------:R-:W2:Y:S01]  /*c290*/  MUFU.TANH R78, R78 ;  /* 0x0000004e004e7308 */ /* 0x000ea20000002400 */
[----:B------:R-:W-:Y:S01]  /*c2a0*/  FMUL.FTZ R40, R2, R83 ;  /* 0x0000005302287220 */ /* 0x000fe20000410000 */
[----:B------:R-:W-:Y:S02]  /*c2b0*/  ISETP.GT.AND P4, PT, R38, 0x60, PT ;  /* 0x000000602600780c */ /* 0x000fe40003f84270 */
[----:B---3--:R-:W-:Y:S02]  /*c2c0*/  FSEL R83, R34, -INF , P3 ;  /* 0xff80000022537808 */ /* 0x008fe40001800000 */
        /* <DEDUP_REMOVED lines=10> */
[----:B------:R1:W4:Y:S01]  /*c370*/  MUFU.TANH R105, R40 ;  /* 0x0000002800697308 */ /* 0x0003220000002400 */
[----:B------:R-:W-:Y:S02]  /*c380*/  ISETP.GT.AND P3, PT, R38, 0x69, PT ;  /* 0x000000692600780c */ /* 0x000fe40003f64270 */
[----:B--2---:R-:W-:Y:S02]  /*c390*/  FSEL R101, R78, -INF , P4 ;  /* 0xff8000004e657808 */ /* 0x004fe40002000000 */
[----:B------:R-:W-:Y:S01]  /*c3a0*/  FMNMX.FTZ R56, R97, R56, !PT ;  /* 0x0000003861387209 */ /* 0x000fe20007810000 */
[----:B-1----:R-:W-:Y:S02]  /*c3b0*/  FMUL.FTZ R40, R2, R87 ;  /* 0x0000005702287220 */ /* 0x002fe40000410000 */
[----:B------:R-:W1:Y:S01]  /*c3c0*/  MUFU.TANH R86, R86 ;  /* 0x0000005600567308 */ /* 0x000e620000002400 */
[----:B------:R-:W-:Y:S02]  /*c3d0*/  ISETP.GT.AND P4, PT, R38, 0x70, PT ;  /* 0x000000702600780c */ /* 0x000fe40003f84270 */
[----:B---3--:R-:W-:-:S02]  /*c3e0*/  FSEL R87, R42, -INF , P3 ;  /* 0xff8000002a577808 */ /* 0x008fc40001800000 */
[----:B------:R-:W-:-:S03]  /*c3f0*/  FMNMX.FTZ R56, R101, R56, !PT ;  /* 0x0000003865387209 */ /* 0x000fc60007810000 */
[----:B------:R-:W2:Y:S01]  /*c400*/  MUFU.TANH R40, R40 ;  /* 0x0000002800287308 */ /* 0x000ea20000002400 */
[----:B------:R-:W-:Y:S02]  /*c410*/  ISETP.GT.AND P3, PT, R38, 0x71, PT ;  /* 0x000000712600780c */ /* 0x000fe40003f64270 */
[----:B0-----:R-:W-:Y:S02]  /*c420*/  FSEL R107, R82, -INF , P4 ;  /* 0xff800000526b7808 */ /* 0x001fe40002000000 */
[----:B------:R-:W-:Y:S02]  /*c430*/  FMNMX.FTZ R56, R87, R56, !PT ;  /* 0x0000003857387209 */ /* 0x000fe40007810000 */
[----:B------:R-:W-:Y:S02]  /*c440*/  ISETP.GT.AND P4, PT, R38, 0x78, PT ;  /* 0x000000782600780c */ /* 0x000fe40003f84270 */
[----:B----4-:R-:W-:Y:S02]  /*c450*/  FSEL R105, R105, -INF , P3 ;  /* 0xff80000069697808 */ /* 0x010fe40001800000 */
[----:B------:R-:W-:-:S02]  /*c460*/  FMNMX.FTZ R56, R107, R56, !PT ;  /* 0x000000386b387209 */ /* 0x000fc40007810000 */
[----:B------:R-:W-:Y:S02]  /*c470*/  ISETP.GT.AND P3, PT, R38, 0x79, PT ;  /* 0x000000792600780c */ /* 0x000fe40003f64270 */
[----:B-1----:R-:W-:Y:S02]  /*c480*/  FSEL R103, R86, -INF , P4 ;  /* 0xff80000056677808 */ /* 0x002fe40002000000 */
[----:B------:R-:W-:Y:S01]  /*c490*/  FMNMX.FTZ R56, R105, R56, !PT ;  /* 0x0000003869387209 */ /* 0x000fe20007810000 */
[----:B------:R-:W-:Y:S01]  /*c4a0*/  FMUL.FTZ R38, R2, R61 ;  /* 0x0000003d02267220 */ /* 0x000fe20000410000 */
[----:B--2---:R-:W-:Y:S02]  /*c4b0*/  FSEL R61, R40, -INF , P3 ;  /* 0xff800000283d7808 */ /* 0x004fe40001800000 */
[----:B------:R-:W-:-:S04]  /*c4c0*/  FMNMX.FTZ R56, R103, R56, !PT ;  /* 0x0000003867387209 */ /* 0x000fc80007810000 */
[----:B------:R-:W-:-:S05]  /*c4d0*/  FMNMX.FTZ R56, R61, R56, !PT ;  /* 0x000000383d387209 */ /* 0x000fca0007810000 */
[----:B------:R-:W0:Y:S04]  /*c4e0*/  SHFL.BFLY PT, R43, R56, 0x2, 0x1f ;  /* 0x0c401f00382b7f89 */ /* 0x000e2800000e0000 */
[----:B------:R-:W1:Y:S01]  /*c4f0*/  SHFL.IDX PT, R66, R26, RZ, 0x1c1f ;  /* 0x001c1fff1a427589 */ /* 0x000e6200000e0000 */
[----:B0-----:R-:W-:-:S05]  /*c500*/  FMNMX.FTZ R43, R56, R43, !PT ;  /* 0x0000002b382b7209 */ /* 0x001fca0007810000 */
[----:B------:R-:W0:Y:S01]  /*c510*/  SHFL.BFLY PT, R42, R43, 0x1, 0x1f ;  /* 0x0c201f002b2a7f89 */ /* 0x000e2200000e0000 */
[----:B------:R-:W2:Y:S08]  /*c520*/  MUFU.TANH R3, R3 ;  /* 0x0000000300037308 */ /* 0x000eb00000002400 */
[----:B------:R-:W3:Y:S01]  /*c530*/  MUFU.TANH R8, R8 ;  /* 0x0000000800087308 */ /* 0x000ee20000002400 */
[----:B-1----:R-:W-:-:S07]  /*c540*/  VIADDMNMX R30, R66, R30, R27, PT ;  /* 0x0000001e421e7246 */ /* 0x002fce000380011b */
[----:B------:R-:W1:Y:S01]  /*c550*/  MUFU.TANH R9, R9 ;  /* 0x0000000900097308 */ /* 0x000e620000002400 */
[----:B0-----:R-:W-:Y:S01]  /*c560*/  FMNMX.FTZ R43, R43, R42, !PT ;  /* 0x0000002a2b2b7209 */ /* 0x001fe20007810000 */
[----:B------:R-:W-:-:S06]  /*c570*/  IMAD.U32 R42, RZ, RZ, UR4 ;  /* 0x00000004ff2a7e24 */ /* 0x000fcc000f8e00ff */
[----:B------:R-:W0:Y:S01]  /*c580*/  MUFU.TANH R10, R10 ;  /* 0x0000000a000a7308 */ /* 0x000e220000002400 */
[C---:B------:R-:W-:Y:S01]  /*c590*/  FSETP.NEU.FTZ.AND P3, PT, R43.reuse, -INF , PT ;  /* 0xff8000002b00780b */ /* 0x040fe20003f7d000 */
[----:B------:R-:W-:-:S01]  /*c5a0*/  FFMA.FTZ R62, R43, R42, -8 ;  /* 0xc10000002b3e7423 */ /* 0x000fc2000001002a */
[----:B------:R-:W-:-:S05]  /*c5b0*/  ISETP.GT.AND P4, PT, R30, 0x1, PT ;  /* 0x000000011e00780c */ /* 0x000fca0003f84270 */
[----:B------:R-:W4:Y:S01]  /*c5c0*/  MUFU.TANH R11, R11 ;  /* 0x0000000b000b7308 */ /* 0x000f220000002400 */
[----:B------:R-:W-:Y:S02]  /*c5d0*/  FSEL R62, R62, RZ, P3 ;  /* 0x000000ff3e3e7208 */ /* 0x000fe40001800000 */
[C---:B------:R-:W-:Y:S02]  /*c5e0*/  ISETP.GT.AND P3, PT, R30.reuse, RZ, PT ;  /* 0x000000ff1e00720c */ /* 0x040fe40003f64270 */
[----:B------:R-:W-:Y:S02]  /*c5f0*/  ISETP.GT.AND P5, PT, R30, 0x8, PT ;  /* 0x000000081e00780c */ /* 0x000fe40003fa4270 */
[----:B--2---:R-:W-:Y:S01]  /*c600*/  FSEL R3, R3, -INF , P3 ;  /* 0xff80000003037808 */ /* 0x004fe20001800000 */
[----:B------:R-:W2:Y:S01]  /*c610*/  MUFU.TANH R12, R12 ;  /* 0x0000000c000c7308 */ /* 0x000ea20000002400 */
[----:B---3--:R-:W-:Y:S02]  /*c620*/  FSEL R8, R8, -INF , P4 ;  /* 0xff80000008087808 */ /* 0x008fe40002000000 */
[----:B------:R-:W-:-:S02]  /*c630*/  ISETP.GT.AND P3, PT, R30, 0x9, PT ;  /* 0x000000091e00780c */ /* 0x000fc40003f64270 */
[----:B-1----:R-:W-:Y:S02]  /*c640*/  FSEL R9, R9, -INF , P5 ;  /* 0xff80000009097808 */ /* 0x002fe40002800000 */
[----:B------:R-:W-:Y:S01]  /*c650*/  FMNMX.FTZ R66, R3, R8, !PT ;  /* 0x0000000803427209 */ /* 0x000fe20007810000 */
[----:B------:R-:W1:Y:S01]  /*c660*/  MUFU.TANH R13, R13 ;  /* 0x0000000d000d7308 */ /* 0x000e620000002400 */
[----:B------:R-:W-:Y:S01]  /*c670*/  FMUL.FTZ R46, R2, R68 ;  /* 0x00000044022e7220 */ /* 0x000fe20000410000 */
[----:B------:R-:W-:Y:S01]  /*c680*/  FFMA.FTZ R68, R31, R42, -R62 ;  /* 0x0000002a1f447223 */ /* 0x000fe2000001083e */
[----:B------:R-:W-:Y:S02]  /*c690*/  ISETP.GT.AND P4, PT, R30, 0x10, PT ;  /* 0x000000101e00780c */ /* 0x000fe40003f84270 */
[----:B0-----:R-:W-:Y:S02]  /*c6a0*/  FSEL R31, R10, -INF , P3 ;  /* 0xff8000000a1f7808 */ /* 0x001fe40001800000 */
[----:B------:R-:W-:Y:S01]  /*c6b0*/  FMNMX.FTZ R66, R9, R66, !PT ;  /* 0x0000004209427209 */ /* 0x000fe20007810000 */
[----:B------:R-:W0:Y:S01]  /*c6c0*/  MUFU.TANH R14, R14 ;  /* 0x0000000e000e7308 */ /* 0x000e220000002400 */
[----:B------:R-:W-:-:S02]  /*c6d0*/  ISETP.GT.AND P3, PT, R30, 0x11, PT ;  /* 0x000000111e00780c */ /* 0x000fc40003f64270 */
[----:B----4-:R-:W-:Y:S02]  /*c6e0*/  FSEL R11, R11, -INF , P4 ;  /* 0xff8000000b0b7808 */ /* 0x010fe40002000000 */
[----:B------:R-:W-:-:S03]  /*c6f0*/  FMNMX.FTZ R66, R31, R66, !PT ;  /* 0x000000421f427209 */ /* 0x000fc60007810000 */
[----:B------:R-:W3:Y:S01]  /*c700*/  MUFU.TANH R15, R15 ;  /* 0x0000000f000f7308 */ /* 0x000ee20000002400 */
[----:B------:R-:W-:-:S01]  /*c710*/  FFMA.FTZ R70, R41, R42, -R62 ;  /* 0x0000002a29467223 */ /* 0x000fc2000001083e */
[----:B------:R-:W-:Y:S02]  /*c720*/  ISETP.GT.AND P4, PT, R30, 0x18, PT ;  /* 0x000000181e00780c */ /* 0x000fe40003f84270 */
[----:B--2---:R-:W-:Y:S02]  /*c730*/  FSEL R41, R12, -INF , P3 ;  /* 0xff8000000c297808 */ /* 0x004fe40001800000 */
[----:B------:R-:W-:Y:S02]  /*c740*/  FMNMX.FTZ R66, R11, R66, !PT ;  /* 0x000000420b427209 */ /* 0x000fe40007810000 */
[----:B------:R-:W2:Y:S01]  /*c750*/  MUFU.TANH R20, R20 ;  /* 0x0000001400147308 */ /* 0x000ea20000002400 */
[----:B------:R-:W-:Y:S02]  /*c760*/  ISETP.GT.AND P3, PT, R30, 0x19, PT ;  /* 0x000000191e00780c */ /* 0x000fe40003f64270 */
[----:B-1----:R-:W-:-:S02]  /*c770*/  FSEL R13, R13, -INF , P4 ;  /* 0xff8000000d0d7808 */ /* 0x002fc40002000000 */
[----:B------:R-:W-:-:S03]  /*c780*/  FMNMX.FTZ R66, R41, R66, !PT ;  /* 0x0000004229427209 */ /* 0x000fc60007810000 */
[----:B------:R-:W1:Y:S01]  /*c790*/  MUFU.TANH R24, R24 ;  /* 0x0000001800187308 */ /* 0x000e620000002400 */
[----:B------:R-:W-:Y:S01]  /*c7a0*/  FMUL.FTZ R48, R2, R69 ;  /* 0x0000004502307220 */ /* 0x000fe20000410000 */
[----:B------:R-:W-:Y:S01]  /*c7b0*/  FFMA.FTZ R69, R39, R42, -R62 ;  /* 0x0000002a27457223 */ /* 0x000fe2000001083e */
[----:B------:R-:W-:Y:S02]  /*c7c0*/  ISETP.GT.AND P4, PT, R30, 0x20, PT ;  /* 0x000000201e00780c */ /* 0x000fe40003f84270 */
[----:B0-----:R-:W-:Y:S02]  /*c7d0*/  FSEL R39, R14, -INF , P3 ;  /* 0xff8000000e277808 */ /* 0x001fe40001800000 */
[----:B------:R-:W-:Y:S01]  /*c7e0*/  FMNMX.FTZ R66, R13, R66, !PT ;  /* 0x000000420d427209 */ /* 0x000fe20007810000 */
[----:B------:R-:W0:Y:S01]  /*c7f0*/  MUFU.TANH R25, R25 ;  /* 0x0000001900197308 */ /* 0x000e220000002400 */
[----:B------:R-:W-:Y:S02]  /*c800*/  ISETP.GT.AND P3, PT, R30, 0x21, PT ;  /* 0x000000211e00780c */ /* 0x000fe40003f64270 */
[----:B---3--:R-:W-:-:S02]  /*c810*/  FSEL R15, R15, -INF , P4 ;  /* 0xff8000000f0f7808 */ /* 0x008fc40002000000 */
[----:B------:R-:W-:-:S03]  /*c820*/  FMNMX.FTZ R66, R39, R66, !PT ;  /* 0x0000004227427209 */ /* 0x000fc60007810000 */
[----:B------:R-:W3:Y:S01]  /*c830*/  MUFU.TANH R28, R28 ;  /* 0x0000001c001c7308 */ /* 0x000ee20000002400 */
[----:B------:R-:W-:-:S01]  /*c840*/  FFMA.FTZ R14, R47, R42, -R62 ;  /* 0x0000002a2f0e7223 */ /* 0x000fc2000001083e */
[----:B------:R-:W-:Y:S02]  /*c850*/  ISETP.GT.AND P4, PT, R30, 0x28, PT ;  /* 0x000000281e00780c */ /* 0x000fe40003f84270 */
[----:B--2---:R-:W-:Y:S02]  /*c860*/  FSEL R47, R20, -INF , P3 ;  /* 0xff800000142f7808 */ /* 0x004fe40001800000 */
[----:B------:R-:W-:Y:S02]  /*c870*/  FMNMX.FTZ R66, R15, R66, !PT ;  /* 0x000000420f427209 */ /* 0x000fe40007810000 */
[----:B------:R-:W2:Y:S01]  /*c880*/  MUFU.TANH R29, R29 ;  /* 0x0000001d001d7308 */ /* 0x000ea20000002400 */
[----:B------:R-:W-:Y:S01]  /*c890*/  FMUL.FTZ R52, R2, R73 ;  /* 0x0000004902347220 */ /* 0x000fe20000410000 */
[----:B------:R-:W-:-:S02]  /*c8a0*/  ISETP.GT.AND P3, PT, R30, 0x29, PT ;  /* 0x000000291e00780c */ /* 0x000fc40003f64270 */
[----:B-1----:R-:W-:Y:S02]  /*c8b0*/  FSEL R73, R24, -INF , P4 ;  /* 0xff80000018497808 */ /* 0x002fe40002000000 */
[----:B------:R-:W-:Y:S02]  /*c8c0*/  FMNMX.FTZ R66, R47, R66, !PT ;  /* 0x000000422f427209 */ /* 0x000fe40007810000 */
[----:B------:R-:W1:Y:S01]  /*c8d0*/  MUFU.TANH R32, R32 ;  /* 0x0000002000207308 */ /* 0x000e620000002400 */
[----:B------:R-:W-:Y:S02]  /*c8e0*/  ISETP.GT.AND P4, PT, R30, 0x30, PT ;  /* 0x000000301e00780c */ /* 0x000fe40003f84270 */
[----:B0-----:R-:W-:Y:S02]  /*c8f0*/  FSEL R25, R25, -INF , P3 ;  /* 0xff80000019197808 */ /* 0x001fe40001800000 */
[----:B------:R-:W-:-:S03]  /*c900*/  FMNMX.FTZ R66, R73, R66, !PT ;  /* 0x0000004249427209 */ /* 0x000fc60007810000 */
[----:B------:R-:W0:Y:S01]  /*c910*/  MUFU.TANH R33, R33 ;  /* 0x0000002100217308 */ /* 0x000e220000002400 */
[----:B------:R-:W-:Y:S01]  /*c920*/  FMUL.FTZ R56, R2, R77 ;  /* 0x0000004d02387220 */ /* 0x000fe20000410000 */
[----:B------:R-:W-:Y:S01]  /*c930*/  ISETP.GT.AND P3, PT, R30, 0x31, PT ;  /* 0x000000311e00780c */ /* 0x000fe20003f64270 */
[----:B------:R-:W-:Y:S01]  /*c940*/  FMUL.FTZ R34, R2, R60 ;  /* 0x0000003c02227220 */ /* 0x000fe20000410000 */
[----:B---3--:R-:W-:Y:S02]  /*c950*/  FSEL R77, R28, -INF , P4 ;  /* 0xff8000001c4d7808 */ /* 0x008fe40002000000 */
[----:B------:R-:W-:Y:S02]  /*c960*/  FMNMX.FTZ R66, R25, R66, !PT ;  /* 0x0000004219427209 */ /* 0x000fe40007810000 */
[----:B------:R-:W3:Y:S01]  /*c970*/  MUFU.TANH R36, R36 ;  /* 0x0000002400247308 */ /* 0x000ee20000002400 */
[----:B------:R-:W-:Y:S02]  /*c980*/  ISETP.GT.AND P4, PT, R30, 0x38, PT ;  /* 0x000000381e00780c */ /* 0x000fe40003f84270 */
[----:B--2---:R-:W-:-:S02]  /*c990*/  FSEL R29, R29, -INF , P3 ;  /* 0xff8000001d1d7808 */ /* 0x004fc40001800000 */
[----:B------:R-:W-:-:S03]  /*c9a0*/  FMNMX.FTZ R66, R77, R66, !PT ;  /* 0x000000424d427209 */ /* 0x000fc60007810000 */
[----:B------:R-:W2:Y:S01]  /*c9b0*/  MUFU.TANH R37, R37 ;  /* 0x0000002500257308 */ /* 0x000ea20000002400 */
[----:B------:R-:W-:-:S01]  /*c9c0*/  FFMA.FTZ R20, R51, R42, -R62 ;  /* 0x0000002a33147223 */ /* 0x000fc2000001083e */
[----:B------:R-:W-:Y:S01]  /*c9d0*/  ISETP.GT.AND P3, PT, R30, 0x39, PT ;  /* 0x000000391e00780c */ /* 0x000fe20003f64270 */
[----:B------:R-:W-:Y:S01]  /*c9e0*/  FMUL.FTZ R40, R2, R64 ;  /* 0x0000004002287220 */ /* 0x000fe20000410000 */
[----:B-1----:R-:W-:Y:S02]  /*c9f0*/  FSEL R51, R32, -INF , P4 ;  /* 0xff80000020337808 */ /* 0x002fe40002000000 */
[----:B------:R-:W-:Y:S02]  /*ca00*/  FMNMX.FTZ R66, R29, R66, !PT ;  /* 0x000000421d427209 */ /* 0x000fe40007810000 */
[----:B------:R-:W1:Y:S01]  /*ca10*/  MUFU.TANH R34, R34 ;  /* 0x0000002200227308 */ /* 0x000e620000002400 */
[----:B------:R-:W-:-:S01]  /*ca20*/  FFMA.FTZ R28, R49, R42, -R62 ;  /* 0x0000002a311c7223 */ /* 0x000fc2000001083e */
[----:B------:R-:W-:Y:S01]  /*ca30*/  ISETP.GT.AND P4, PT, R30, 0x40, PT ;  /* 0x000000401e00780c */ /* 0x000fe20003f84270 */
[----:B------:R-:W-:Y:S01]  /*ca40*/  FMUL.FTZ R44, R2, R65 ;  /* 0x00000041022c7220 */ /* 0x000fe20000410000 */
[----:B0-----:R-:W-:-:S02]  /*ca50*/  FSEL R49, R33, -INF , P3 ;  /* 0xff80000021317808 */ /* 0x001fc40001800000 */
[----:B------:R-:W-:Y:S02]  /*ca60*/  FMNMX.FTZ R66, R51, R66, !PT ;  /* 0x0000004233427209 */ /* 0x000fe40007810000 */
[----:B------:R-:W0:Y:S01]  /*ca70*/  MUFU.TANH R38, R38 ;  /* 0x0000002600267308 */ /* 0x000e220000002400 */
[----:B------:R-:W-:Y:S01]  /*ca80*/  FMUL.FTZ R60, R2, R81 ;  /* 0x00000051023c7220 */ /* 0x000fe20000410000 */
[----:B------:R-:W-:Y:S02]  /*ca90*/  ISETP.GT.AND P3, PT, R30, 0x41, PT ;  /* 0x000000411e00780c */ /* 0x000fe40003f64270 */
[----:B---3--:R-:W-:Y:S02]  /*caa0*/  FSEL R81, R36, -INF , P4 ;  /* 0xff80000024517808 */ /* 0x008fe40002000000 */
[----:B------:R-:W-:Y:S02]  /*cab0*/  FMNMX.FTZ R66, R49, R66, !PT ;  /* 0x0000004231427209 */ /* 0x000fe40007810000 */
[----:B------:R-:W3:Y:S01]  /*cac0*/  MUFU.TANH R40, R40 ;  /* 0x0000002800287308 */ /* 0x000ee20000002400 */
[----:B------:R-:W-:-:S02]  /*cad0*/  ISETP.GT.AND P4, PT, R30, 0x48, PT ;  /* 0x000000481e00780c */ /* 0x000fc40003f84270 */
[----:B--2---:R-:W-:Y:S02]  /*cae0*/  FSEL R37, R37, -INF , P3 ;  /* 0xff80000025257808 */ /* 0x004fe40001800000 */
[----:B------:R-:W-:-:S03]  /*caf0*/  FMNMX.FTZ R66, R81, R66, !PT ;  /* 0x0000004251427209 */ /* 0x000fc60007810000 */
[----:B------:R-:W2:Y:S01]  /*cb00*/  MUFU.TANH R44, R44 ;  /* 0x0000002c002c7308 */ /* 0x000ea20000002400 */
[----:B------:R-:W-:-:S01]  /*cb10*/  FFMA.FTZ R24, R55, R42, -R62 ;  /* 0x0000002a37187223 */ /* 0x000fc2000001083e */
[----:B------:R-:W-:Y:S01]  /*cb20*/  ISETP.GT.AND P3, PT, R30, 0x49, PT ;  /* 0x000000491e00780c */ /* 0x000fe20003f64270 */
[----:B------:R-:W-:Y:S01]  /*cb30*/  FMUL.FTZ R50, R2, R72 ;  /* 0x0000004802327220 */ /* 0x000fe20000410000 */
[----:B-1----:R-:W-:Y:S02]  /*cb40*/  FSEL R55, R34, -INF , P4 ;  /* 0xff80000022377808 */ /* 0x002fe40002000000 */
[----:B------:R-:W-:Y:S02]  /*cb50*/  FMNMX.FTZ R66, R37, R66, !PT ;  /* 0x0000004225427209 */ /* 0x000fe40007810000 */
[----:B------:R-:W-:Y:S01]  /*cb60*/  MUFU.TANH R46, R46 ;  /* 0x0000002e002e7308 */ /* 0x000fe20000002400 */
[----:B------:R-:W-:Y:S01]  /*cb70*/  FMUL.FTZ R65, R2, R85 ;  /* 0x0000005502417220 */ /* 0x000fe20000410000 */
[-CC-:B------:R-:W-:Y:S01]  /*cb80*/  FFMA.FTZ R109, R109, R42.reuse, -R62.reuse ;  /* 0x0000002a6d6d7223 */ /* 0x180fe2000001083e */
[----:B------:R-:W-:-:S01]  /*cb90*/  FFMA.FTZ R85, R53, R42, -R62 ;  /* 0x0000002a35557223 */ /* 0x000fc2000001083e */
[----:B------:R-:W-:-:S02]  /*cba0*/  ISETP.GT.AND P4, PT, R30, 0x50, PT ;  /* 0x000000501e00780c */ /* 0x000fc40003f84270 */
[----:B0-----:R-:W-:Y:S02]  /*cbb0*/  FSEL R53, R38, -INF , P3 ;  /* 0xff80000026357808 */ /* 0x001fe40001800000 */
[----:B------:R-:W0:Y:S01]  /*cbc0*/  MUFU.TANH R48, R48 ;  /* 0x0000003000307308 */ /* 0x000e220000002400 */
[----:B------:R-:W-:Y:S01]  /*cbd0*/  FMNMX.FTZ R66, R55, R66, !PT ;  /* 0x0000004237427209 */ /* 0x000fe20007810000 */
[----:B------:R-:W-:Y:S01]  /*cbe0*/  FMUL.FTZ R54, R2, R76 ;  /* 0x0000004c02367220 */ /* 0x000fe20000410000 */
[----:B------:R-:W-:Y:S02]  /*cbf0*/  ISETP.GT.AND P3, PT, R30, 0x51, PT ;  /* 0x000000511e00780c */ /* 0x000fe40003f64270 */
[----:B------:R-:W-:-:S03]  /*cc00*/  FMNMX.FTZ R66, R53, R66, !PT ;  /* 0x0000004235427209 */ /* 0x000fc60007810000 */
[----:B------:R-:W1:Y:S01]  /*cc10*/  MUFU.TANH R50, R50 ;  /* 0x0000003200327308 */ /* 0x000e620000002400 */
[----:B------:R-:W-:-:S07]  /*cc20*/  FFMA.FTZ R111, R111, R42, -R62 ;  /* 0x0000002a6f6f7223 */ /* 0x000fce000001083e */
[----:B------:R3:W-:Y:S02]  /*cc30*/  MUFU.EX2 R27, R109 ;  /* 0x0000006d001b7308 */ /* 0x0007e40000000800 */
[----:B---3--:R-:W-:-:S06]  /*cc40*/  FSEL R109, R40, -INF , P4 ;  /* 0xff800000286d7808 */ /* 0x008fcc0002000000 */
[----:B------:R3:W-:Y:S01]  /*cc50*/  MUFU.EX2 R33, R28 ;  /* 0x0000001c00217308 */ /* 0x0007e20000000800 */
[----:B------:R-:W-:Y:S02]  /*cc60*/  ISETP.GT.AND P4, PT, R30, 0x58, PT ;  /* 0x000000581e00780c */ /* 0x000fe40003f84270 */
[----:B------:R-:W-:-:S05]  /*cc70*/  FMNMX.FTZ R66, R109, R66, !PT ;  /* 0x000000426d427209 */ /* 0x000fca0007810000 */
[----:B------:R-:W4:Y:S01]  /*cc80*/  MUFU.TANH R52, R52 ;  /* 0x0000003400347308 */ /* 0x000f220000002400 */
[----:B---3--:R-:W-:-:S01]  /*cc90*/  FFMA.FTZ R28, R57, R42, -R62 ;  /* 0x0000002a391c7223 */ /* 0x008fc2000001083e */
[----:B--2---:R-:W-:Y:S01]  /*cca0*/  FSEL R57, R44, -INF , P3 ;  /* 0xff8000002c397808 */ /* 0x004fe20001800000 */
[----:B------:R-:W-:Y:S01]  /*ccb0*/  FMUL.FTZ R58, R2, R80 ;  /* 0x00000050023a7220 */ /* 0x000fe20000410000 */
[----:B------:R-:W-:Y:S02]  /*ccc0*/  ISETP.GT.AND P3, PT, R30, 0x59, PT ;  /* 0x000000591e00780c */ /* 0x000fe40003f64270 */
[----:B------:R-:W-:Y:S02]  /*ccd0*/  FMNMX.FTZ R66, R57, R66, !PT ;  /* 0x0000004239427209 */ /* 0x000fe40007810000 */
[----:B------:R-:W2:Y:S01]  /*cce0*/  MUFU.TANH R54, R54 ;  /* 0x0000003600367308 */ /* 0x000ea20000002400 */
[----:B0-----:R-:W-:-:S07]  /*ccf0*/  FSEL R113, R48, -INF , P3 ;  /* 0xff80000030717808 */ /* 0x001fce0001800000 */
[----:B------:R0:W-:Y:S01]  /*cd00*/  MUFU.EX2 R26, R111 ;  /* 0x0000006f001a7308 */ /* 0x0001e20000000800 */
[----:B------:R-:W-:Y:S02]  /*cd10*/  ISETP.GT.AND P3, PT, R30, 0x61, PT ;  /* 0x000000611e00780c */ /* 0x000fe40003f64270 */
[----:B0-----:R-:W-:-:S05]  /*cd20*/  FSEL R111, R46, -INF , P4 ;  /* 0xff8000002e6f7808 */ /* 0x001fca0002000000 */
[----:B------:R-:W0:Y:S01]  /*cd30*/  MUFU.TANH R56, R56 ;  /* 0x0000003800387308 */ /* 0x000e220000002400 */
[----:B------:R-:W-:Y:S02]  /*cd40*/  ISETP.GT.AND P4, PT, R30, 0x60, PT ;  /* 0x000000601e00780c */ /* 0x000fe40003f84270 */
[----:B------:R-:W-:Y:S01]  /*cd50*/  FMNMX.FTZ R66, R111, R66, !PT ;  /* 0x000000426f427209 */ /* 0x000fe20007810000 */
[----:B------:R-:W-:Y:S01]  /*cd60*/  FMUL.FTZ R64, R2, R84 ;  /* 0x0000005402407220 */ /* 0x000fe20000410000 */
[----:B-1----:R-:W-:Y:S02]  /*cd70*/  FSEL R115, R50, -INF , P4 ;  /* 0xff80000032737808 */ /* 0x002fe40002000000 */
[----:B------:R-:W-:Y:S01]  /*cd80*/  FMNMX.FTZ R66, R113, R66, !PT ;  /* 0x0000004271427209 */ /* 0x000fe20007810000 */
[----:B------:R-:W1:Y:S01]  /*cd90*/  MUFU.TANH R58, R58 ;  /* 0x0000003a003a7308 */ /* 0x000e620000002400 */
[----:B------:R-:W-:-:S01]  /*cda0*/  FFMA.FTZ R32, R67, R42, -R62 ;  /* 0x0000002a43207223 */ /* 0x000fc2000001083e */
[----:B------:R-:W-:-:S02]  /*cdb0*/  ISETP.GT.AND P4, PT, R30, 0x68, PT ;  /* 0x000000681e00780c */ /* 0x000fc40003f84270 */
[----:B----4-:R-:W-:Y:S02]  /*cdc0*/  FSEL R67, R52, -INF , P3 ;  /* 0xff80000034437808 */ /* 0x010fe40001800000 */
[----:B------:R-:W-:Y:S02]  /*cdd0*/  FMNMX.FTZ R66, R115, R66, !PT ;  /* 0x0000004273427209 */ /* 0x000fe40007810000 */
[----:B------:R-:W3:Y:S01]  /*cde0*/  MUFU.TANH R60, R60 ;  /* 0x0000003c003c7308 */ /* 0x000ee20000002400 */
[----:B------:R-:W-:Y:S02]  /*cdf0*/  ISETP.GT.AND P3, PT, R30, 0x69, PT ;  /* 0x000000691e00780c */ /* 0x000fe40003f64270 */
[----:B--2---:R-:W-:Y:S02]  /*ce00*/  FSEL R117, R54, -INF , P4 ;  /* 0xff80000036757808 */ /* 0x004fe40002000000 */
[----:B------:R-:W-:-:S03]  /*ce10*/  FMNMX.FTZ R66, R67, R66, !PT ;  /* 0x0000004243427209 */ /* 0x000fc60007810000 */
[----:B------:R-:W2:Y:S01]  /*ce20*/  MUFU.TANH R64, R64 ;  /* 0x0000004000407308 */ /* 0x000ea20000002400 */
[----:B------:R-:W-:Y:S02]  /*ce30*/  ISETP.GT.AND P4, PT, R30, 0x70, PT ;  /* 0x000000701e00780c */ /* 0x000fe40003f84270 */
[----:B0-----:R-:W-:Y:S02]  /*ce40*/  FSEL R119, R56, -INF , P3 ;  /* 0xff80000038777808 */ /* 0x001fe40001800000 */
[----:B------:R-:W-:-:S03]  /*ce50*/  FMNMX.FTZ R66, R117, R66, !PT ;  /* 0x0000004275427209 */ /* 0x000fc60007810000 */
[----:B------:R-:W0:Y:S01]  /*ce60*/  MUFU.TANH R65, R65 ;  /* 0x0000004100417308 */ /* 0x000e220000002400 */
[----:B------:R-:W-:Y:S02]  /*ce70*/  ISETP.GT.AND P3, PT, R30, 0x71, PT ;  /* 0x000000711e00780c */ /* 0x000fe40003f64270 */
[----:B-1----:R-:W-:Y:S02]  /*ce80*/  FSEL R121, R58, -INF , P4 ;  /* 0xff8000003a797808 */ /* 0x002fe40002000000 */
[----:B------:R-:W-:Y:S01]  /*ce90*/  FMNMX.FTZ R66, R119, R66, !PT ;  /* 0x0000004277427209 */ /* 0x000fe20007810000 */
[----:B------:R-:W-:Y:S01]  /*cea0*/  FFMA.FTZ R34, R75, R42, -R62 ;  /* 0x0000002a4b227223 */ /* 0x000fe2000001083e */
[----:B------:R-:W-:Y:S02]  /*ceb0*/  ISETP.GT.AND P4, PT, R30, 0x78, PT ;  /* 0x000000781e00780c */ /* 0x000fe40003f84270 */
[----:B---3--:R-:W-:Y:S02]  /*cec0*/  FSEL R75, R60, -INF , P3 ;  /* 0xff8000003c4b7808 */ /* 0x008fe40001800000 */
[----:B------:R-:W-:-:S02]  /*ced0*/  FMNMX.FTZ R66, R121, R66, !PT ;  /* 0x0000004279427209 */ /* 0x000fc40007810000 */
[----:B------:R-:W-:Y:S02]  /*cee0*/  ISETP.GT.AND P3, PT, R30, 0x79, PT ;  /* 0x000000791e00780c */ /* 0x000fe40003f64270 */
[----:B--2---:R-:W-:Y:S02]  /*cef0*/  FSEL R123, R64, -INF , P4 ;  /* 0xff800000407b7808 */ /* 0x004fe40002000000 */
[----:B------:R-:W-:Y:S02]  /*cf00*/  FMNMX.FTZ R66, R75, R66, !PT ;  /* 0x000000424b427209 */ /* 0x000fe40007810000 */
[----:B0-----:R-:W-:Y:S02]  /*cf10*/  FSEL R125, R65, -INF , P3 ;  /* 0xff800000417d7808 */ /* 0x001fe40001800000 */
[----:B------:R-:W-:-:S04]  /*cf20*/  FMNMX.FTZ R66, R123, R66, !PT ;  /* 0x000000427b427209 */ /* 0x000fc80007810000 */
[----:B------:R-:W-:-:S05]  /*cf30*/  FMNMX.FTZ R66, R125, R66, !PT ;  /* 0x000000427d427209 */ /* 0x000fca0007810000 */
[----:B------:R-:W0:Y:S02]  /*cf40*/  SHFL.BFLY PT, R65, R66, 0x2, 0x1f ;  /* 0x0c401f0042417f89 */ /* 0x000e2400000e0000 */
[----:B0-----:R-:W-:-:S05]  /*cf50*/  FMNMX.FTZ R48, R66, R65, !PT ;  /* 0x0000004142307209 */ /* 0x001fca0007810000 */
[----:B------:R-:W0:Y:S01]  /*cf60*/  SHFL.BFLY PT, R65, R48, 0x1, 0x1f ;  /* 0x0c201f0030417f89 */ /* 0x000e2200000e0000 */
[----:B------:R-:W-:-:S01]  /*cf70*/  FFMA.FTZ R35, R35, R42, -R62 ;  /* 0x0000002a23237223 */ /* 0x000fc2000001083e */
[----:B0-----:R-:W-:-:S04]  /*cf80*/  FMNMX.FTZ R65, R48, R65, !PT ;  /* 0x0000004130417209 */ /* 0x001fc80007810000 */
[C---:B------:R-:W-:Y:S01]  /*cf90*/  FSETP.NEU.FTZ.AND P3, PT, R65.reuse, -INF , PT ;  /* 0xff8000004100780b */ /* 0x040fe20003f7d000 */
[----:B------:R-:W-:-:S05]  /*cfa0*/  FFMA.FTZ R56, R65, R42, -8 ;  /* 0xc100000041387423 */ /* 0x000fca000001002a */
[----:B------:R-:W-:-:S05]  /*cfb0*/  FSEL R56, R56, RZ, P3 ;  /* 0x000000ff38387208 */ /* 0x000fca0001800000 */
[-CC-:B------:R-:W-:Y:S01]  /*cfc0*/  FFMA.FTZ R3, R3, R42.reuse, -R56.reuse ;  /* 0x0000002a03037223 */ /* 0x180fe20000010838 */
[----:B------:R-:W-:-:S01]  /*cfd0*/  FFMA.FTZ R8, R8, R42, -R56 ;  /* 0x0000002a08087223 */ /* 0x000fc20000010838 */
[-CC-:B------:R-:W-:Y:S01]  /*cfe0*/  FFMA.FTZ R54, R9, R42.reuse, -R56.reuse ;  /* 0x0000002a09367223 */ /* 0x180fe20000010838 */
[----:B------:R-:W0:Y:S01]  /*cff0*/  MUFU.EX2 R35, R35 ;  /* 0x0000002300237308 */ /* 0x000e220000000800 */
[----:B------:R-:W-:-:S01]  /*d000*/  FFMA.FTZ R31, R31, R42, -R56 ;  /* 0x0000002a1f1f7223 */ /* 0x000fc20000010838 */
[----:B------:R-:W-:-:S06]  /*d010*/  FFMA.FTZ R9, R11, R42, -R56 ;  /* 0x0000002a0b097223 */ /* 0x000fcc0000010838 */
[----:B------:R-:W-:Y:S08]  /*d020*/  MUFU.EX2 R3, R3 ;  /* 0x0000000300037308 */ /* 0x000ff00000000800 */
[----:B------:R-:W1:Y:S01]  /*d030*/  MUFU.EX2 R8, R8 ;  /* 0x0000000800087308 */ /* 0x000e620000000800 */
[----:B------:R-:W-:-:S07]  /*d040*/  FFMA.FTZ R50, R41, R42, -R56 ;  /* 0x0000002a29327223 */ /* 0x000fce0000010838 */
[----:B------:R-:W2:Y:S08]  /*d050*/  MUFU.EX2 R10, R68 ;  /* 0x00000044000a7308 */ /* 0x000eb00000000800 */
[----:B------:R-:W3:Y:S01]  /*d060*/  MUFU.EX2 R54, R54 ;  /* 0x0000003600367308 */ /* 0x000ee20000000800 */
[----:B------:R-:W-:-:S01]  /*d070*/  FADD.FTZ R66, R26, R27 ;  /* 0x0000001b1a427221 */ /* 0x000fc20000010000 */
[----:B------:R-:W-:-:S06]  /*d080*/  FFMA.FTZ R45, R45, R42, -R62 ;  /* 0x0000002a2d2d7223 */ /* 0x000fcc000001083e */
[----:B------:R3:W4:Y:S01]  /*d090*/  MUFU.EX2 R12, R70 ;  /* 0x00000046000c7308 */ /* 0x0007220000000800 */
[----:B------:R-:W-:-:S07]  /*d0a0*/  FFMA.FTZ R41, R13, R42, -R56 ;  /* 0x0000002a0d297223 */ /* 0x000fce0000010838 */
[----:B------:R-:W5:Y:S01]  /*d0b0*/  MUFU.EX2 R31, R31 ;  /* 0x0000001f001f7308 */ /* 0x000f620000000800 */
[----:B------:R-:W-:-:S01]  /*d0c0*/  FFMA.FTZ R36, R89, R42, -R62 ;  /* 0x0000002a59247223 */ /* 0x000fc2000001083e */
[-C--:B------:R-:W-:Y:S01]  /*d0d0*/  FFMA.FTZ R40, R91, R42.reuse, -R62 ;  /* 0x0000002a5b287223 */ /* 0x080fe2000001083e */
[----:B------:R-:W-:-:S05]  /*d0e0*/  FFMA.FTZ R52, R47, R42, -R56 ;  /* 0x0000002a2f347223 */ /* 0x000fca0000010838 */
[----:B------:R-:W5:Y:S01]  /*d0f0*/  MUFU.EX2 R69, R69 ;  /* 0x0000004500457308 */ /* 0x000f620000000800 */
[----:B------:R-:W-:-:S01]  /*d100*/  FFMA.FTZ R89, R79, R42, -R62 ;  /* 0x0000002a4f597223 */ /* 0x000fc2000001083e */
[-CC-:B------:R-:W-:Y:S01]  /*d110*/  FFMA.FTZ R91, R93, R42.reuse, -R62.reuse ;  /* 0x0000002a5d5b7223 */ /* 0x180fe2000001083e */
[----:B------:R-:W-:-:S01]  /*d120*/  FFMA.FTZ R30, R83, R42, -R62 ;  /* 0x0000002a531e7223 */ /* 0x000fc2000001083e */
[----:B------:R-:W-:-:S04]  /*d130*/  FFMA.FTZ R64, R49, R42, -R56 ;  /* 0x0000002a31407223 */ /* 0x000fc80000010838 */
[----:B------:R-:W5:Y:S01]  /*d140*/  MUFU.EX2 R9, R9 ;  /* 0x0000000900097308 */ /* 0x000f620000000800 */
[----:B0-----:R-:W-:-:S01]  /*d150*/  FADD.FTZ R47, R35, R66 ;  /* 0x00000042232f7221 */ /* 0x001fc20000010000 */
[-CC-:B------:R-:W-:Y:S01]  /*d160*/  FFMA.FTZ R59, R59, R42.reuse, -R62.reuse ;  /* 0x0000002a3b3b7223 */ /* 0x180fe2000001083e */
[----:B------:R-:W-:-:S01]  /*d170*/  FFMA.FTZ R63, R63, R42, -R62 ;  /* 0x0000002a3f3f7223 */ /* 0x000fc2000001083e */
[-CC-:B------:R-:W-:Y:S01]  /*d180*/  FFMA.FTZ R71, R71, R42.reuse, -R62.reuse ;  /* 0x0000002a47477223 */ /* 0x180fe2000001083e */
[----:B------:R-:W-:-:S01]  /*d190*/  FFMA.FTZ R79, R95, R42, -R62 ;  /* 0x0000002a5f4f7223 */ /* 0x000fc2000001083e */
[-CC-:B------:R-:W-:Y:S02]  /*d1a0*/  FFMA.FTZ R38, R99, R42.reuse, -R62.reuse ;  /* 0x0000002a63267223 */ /* 0x180fe4000001083e */
        /* <DEDUP_REMOVED lines=10> */
[-CC-:B------:R-:W-:Y:S01]  /*d250*/  FFMA.FTZ R60, R39, R42.reuse, -R56.reuse ;  /* 0x0000002a273c7223 */ /* 0x180fe20000010838 */
[----:B------:R-:W-:-:S01]  /*d260*/  FFMA.FTZ R62, R25, R42, -R56 ;  /* 0x0000002a193e7223 */ /* 0x000fc20000010838 */
[----:B------:R-:W-:Y:S01]  /*d270*/  FFMA.FTZ R25, R51, R42, -R56 ;  /* 0x0000002a33197223 */ /* 0x000fe20000010838 */
[----:B--2---:R-:W-:-:S01]  /*d280*/  FADD.FTZ R51, R10, R47 ;  /* 0x0000002f0a337221 */ /* 0x004fc20000010000 */
[----:B---3--:R-:W-:-:S02]  /*d290*/  FADD.FTZ R70, R54, R49 ;  /* 0x0000003136467221 */ /* 0x008fc40000010000 */
[----:B------:R-:W1:Y:S01]  /*d2a0*/  MUFU.EX2 R45, R45 ;  /* 0x0000002d002d7308 */ /* 0x000e620000000800 */
[----:B------:R-:W-:-:S01]  /*d2b0*/  FFMA.FTZ R11, R15, R42, -R56 ;  /* 0x0000002a0f0b7223 */ /* 0x000fc20000010838 */
[----:B----4-:R-:W-:Y:S01]  /*d2c0*/  FADD.FTZ R72, R12, R51 ;  /* 0x000000330c487221 */ /* 0x010fe20000010000 */
[----:B-----5:R-:W-:-:S05]  /*d2d0*/  FADD.FTZ R70, R31, R70 ;  /* 0x000000461f467221 */ /* 0x020fca0000010000 */
[----:B------:R-:W2:Y:S01]  /*d2e0*/  MUFU.EX2 R41, R41 ;  /* 0x0000002900297308 */ /* 0x000ea20000000800 */
[----:B------:R-:W-:-:S01]  /*d2f0*/  FADD.FTZ R51, R69, R72 ;  /* 0x0000004845337221 */ /* 0x000fc20000010000 */
[----:B------:R-:W-:-:S06]  /*d300*/  FADD.FTZ R49, R9, R70 ;  /* 0x0000004609317221 */ /* 0x000fcc0000010000 */
[----:B------:R-:W3:Y:S01]  /*d310*/  MUFU.EX2 R20, R20 ;  /* 0x0000001400147308 */ /* 0x000ee20000000800 */
[----:B------:R-:W-:-:S07]  /*d320*/  FFMA.FTZ R39, R73, R42, -R56 ;  /* 0x0000002a49277223 */ /* 0x000fce0000010838 */
[----:B------:R-:W4:Y:S01]  /*d330*/  MUFU.EX2 R60, R60 ;  /* 0x0000003c003c7308 */ /* 0x000f220000000800 */
[----:B0-----:R-:W-:-:S01]  /*d340*/  FADD.FTZ R72, R14, R51 ;  /* 0x000000330e487221 */ /* 0x001fc20000010000 */
[----:B------:R-:W-:-:S06]  /*d350*/  FADD.FTZ R70, R50, R49 ;  /* 0x0000003132467221 */ /* 0x000fcc0000010000 */
[----:B------:R-:W0:Y:S01]  /*d360*/  MUFU.EX2 R11, R11 ;  /* 0x0000000b000b7308 */ /* 0x000e220000000800 */
[----:B-1----:R-:W-:-:S01]  /*d370*/  FADD.FTZ R51, R45, R72 ;  /* 0x000000482d337221 */ /* 0x002fc20000010000 */
[----:B--2---:R-:W-:-:S06]  /*d380*/  FADD.FTZ R49, R41, R70 ;  /* 0x0000004629317221 */ /* 0x004fcc0000010000 */
[----:B------:R-:W1:Y:S01]  /*d390*/  MUFU.EX2 R24, R24 ;  /* 0x0000001800187308 */ /* 0x000e620000000800 */
[----:B------:R-:W-:-:S07]  /*d3a0*/  FFMA.FTZ R146, R77, R42, -R56 ;  /* 0x0000002a4d927223 */ /* 0x000fce0000010838 */
[----:B------:R-:W2:Y:S01]  /*d3b0*/  MUFU.EX2 R52, R52 ;  /* 0x0000003400347308 */ /* 0x000ea20000000800 */
[----:B---3--:R-:W-:-:S01]  /*d3c0*/  FADD.FTZ R72, R20, R51 ;  /* 0x0000003314487221 */ /* 0x008fc20000010000 */
[----:B----4-:R-:W-:-:S06]  /*d3d0*/  FADD.FTZ R70, R60, R49 ;  /* 0x000000313c467221 */ /* 0x010fcc0000010000 */
[----:B------:R-:W3:Y:S01]  /*d3e0*/  MUFU.EX2 R85, R85 ;  /* 0x0000005500557308 */ /* 0x000ee20000000800 */
[----:B------:R-:W-:-:S07]  /*d3f0*/  FFMA.FTZ R13, R29, R42, -R56 ;  /* 0x0000002a1d0d7223 */ /* 0x000fce0000010838 */
[----:B------:R-:W4:Y:S01]  /*d400*/  MUFU.EX2 R39, R39 ;  /* 0x0000002700277308 */ /* 0x000f220000000800 */
[----:B------:R-:W-:-:S01]  /*d410*/  FADD.FTZ R51, R33, R72 ;  /* 0x0000004821337221 */ /* 0x000fc20000010000 */
[----:B0-----:R-:W-:-:S06]  /*d420*/  FADD.FTZ R49, R11, R70 ;  /* 0x000000460b317221 */ /* 0x001fcc0000010000 */
[----:B------:R-:W0:Y:S08]  /*d430*/  MUFU.EX2 R28, R28 ;  /* 0x0000001c001c7308 */ /* 0x000e300000000800 */
[----:B------:R-:W5:Y:S01]  /*d440*/  MUFU.EX2 R62, R62 ;  /* 0x0000003e003e7308 */ /* 0x000f620000000800 */
[----:B-1----:R-:W-:-:S01]  /*d450*/  FADD.FTZ R70, R24, R51 ;  /* 0x0000003318467221 */ /* 0x002fc20000010000 */
[----:B------:R-:W-:-:S06]  /*d460*/  F2FP.SATFINITE.E4M3.F32.PACK_AB_MERGE_C R149, R10, R35, RZ ;  /* 0x000000230a95723e */ /* 0x000fcc00048070ff */
[----:B------:R-:W1:Y:S01]  /*d470*/  MUFU.EX2 R59, R59 ;  /* 0x0000003b003b7308 */ /* 0x000e620000000800 */
[----:B--2---:R-:W-:-:S07]  /*d480*/  FADD.FTZ R10, R52, R49 ;  /* 0x00000031340a7221 */ /* 0x004fce0000010000 */
[----:B------:R-:W2:Y:S01]  /*d490*/  MUFU.EX2 R146, R146 ;  /* 0x0000009200927308 */ /* 0x000ea20000000800 */
[----:B------:R-:W-:Y:S01]  /*d4a0*/  F2FP.SATFINITE.E4M3.F32.PACK_AB_MERGE_C R151, R45, R14, RZ ;  /* 0x0000000e2d97723e */ /* 0x000fe200048070ff */
[----:B---3--:R-:W-:-:S06]  /*d4b0*/  FADD.FTZ R45, R85, R70 ;  /* 0x00000046552d7221 */ /* 0x008fcc0000010000 */
[----:B------:R-:W3:Y:S01]  /*d4c0*/  MUFU.EX2 R32, R32 ;  /* 0x0000002000207308 */ /* 0x000ee20000000800 */
[----:B----4-:R-:W-:-:S01]  /*d4d0*/  FADD.FTZ R35, R39, R10 ;  /* 0x0000000a27237221 */ /* 0x010fc20000010000 */
[----:B------:R-:W-:-:S06]  /*d4e0*/  FFMA.FTZ R15, R81, R42, -R56 ;  /* 0x0000002a510f7223 */ /* 0x000fcc0000010838 */
[----:B------:R-:W4:Y:S01]  /*d4f0*/  MUFU.EX2 R13, R13 ;  /* 0x0000000d000d7308 */ /* 0x000f220000000800 */
[----:B0-----:R-:W-:-:S07]  /*d500*/  FADD.FTZ R14, R28, R45 ;  /* 0x0000002d1c0e7221 */ /* 0x001fce0000010000 */
[----:B------:R-:W0:Y:S01]  /*d510*/  MUFU.EX2 R63, R63 ;  /* 0x0000003f003f7308 */ /* 0x000e220000000800 */
[----:B-----5:R-:W-:-:S01]  /*d520*/  FADD.FTZ R35, R62, R35 ;  /* 0x000000233e237221 */ /* 0x020fc20000010000 */
[----:B------:R-:W-:-:S06]  /*d530*/  FFMA.FTZ R58, R37, R42, -R56 ;  /* 0x0000002a253a7223 */ /* 0x000fcc0000010838 */
[----:B------:R-:W5:Y:S01]  /*d540*/  MUFU.EX2 R25, R25 ;  /* 0x0000001900197308 */ /* 0x000f620000000800 */
[----:B------:R-:W-:Y:S01]  /*d550*/  F2FP.SATFINITE.E4M3.F32.PACK_AB_MERGE_C R148, R31, R54, RZ ;  /* 0x000000361f94723e */ /* 0x000fe200048070ff */
[----:B------:R-:W-:Y:S02]  /*d560*/  @!P2 VIADD R29, R0, 0x19c40 ;  /* 0x00019c40001da836 */ /* 0x000fe40000000000 */
[----:B-1----:R-:W-:-:S04]  /*d570*/  FADD.FTZ R31, R59, R14 ;  /* 0x0000000e3b1f7221 */ /* 0x002fc80000010000 */
[----:B------:R-:W1:Y:S01]  /*d580*/  MUFU.EX2 R34, R34 ;  /* 0x0000002200227308 */ /* 0x000e620000000800 */
[----:B--2---:R-:W-:-:S07]  /*d590*/  FADD.FTZ R14, R146, R35 ;  /* 0x00000023920e7221 */ /* 0x004fce0000010000 */
[----:B------:R-:W2:Y:S01]  /*d5a0*/  MUFU.EX2 R64, R64 ;  /* 0x0000004000407308 */ /* 0x000ea20000000800 */
[----:B------:R-:W-:Y:S01]  /*d5b0*/  F2FP.SATFINITE.E4M3.F32.PACK_AB_MERGE_C R145, R85, R24, RZ ;  /* 0x000000185591723e */ /* 0x000fe200048070ff */
[----:B------:R-:W-:Y:S01]  /*d5c0*/  FFMA.FTZ R55, R55, R42, -R56 ;  /* 0x0000002a37377223 */ /* 0x000fe20000010838 */
[----:B---3--:R-:W-:-:S05]  /*d5d0*/  FADD.FTZ R24, R32, R31 ;  /* 0x0000001f20187221 */ /* 0x008fca0000010000 */
[----:B------:R-:W3:Y:S01]  /*d5e0*/  MUFU.EX2 R71, R71 ;  /* 0x0000004700477308 */ /* 0x000ee20000000800 */
[----:B------:R-:W-:Y:S01]  /*d5f0*/  @!P2 PRMT R29, RZ, 0x654, R29 ;  /* 0x00000654ff1da816 */ /* 0x000fe2000000001d */
[----:B----4-:R-:W-:-:S06]  /*d600*/  FADD.FTZ R14, R13, R14 ;  /* 0x0000000e0d0e7221 */ /* 0x010fcc0000010000 */
[----:B------:R-:W4:Y:S01]  /*d610*/  MUFU.EX2 R15, R15 ;  /* 0x0000000f000f7308 */ /* 0x000f220000000800 */
[----:B------:R-:W-:-:S01]  /*d620*/  FFMA.FTZ R37, R53, R42, -R56 ;  /* 0x0000002a35257223 */ /* 0x000fc20000010838 */
[C---:B0-----:R-:W-:Y:S01]  /*d630*/  F2FP.SATFINITE.E4M3.F32.PACK_AB_MERGE_C R147, R63.reuse, R32, RZ ;  /* 0x000000203f93723e */ /* 0x041fe200048070ff */
[----:B------:R-:W-:-:S05]  /*d640*/  FADD.FTZ R63, R63, R24 ;  /* 0x000000183f3f7221 */ /* 0x000fca0000010000 */
[----:B------:R-:W0:Y:S01]  /*d650*/  MUFU.EX2 R36, R36 ;  /* 0x0000002400247308 */ /* 0x000e220000000800 */
[----:B------:R-:W-:Y:S01]  /*d660*/  F2FP.SATFINITE.E4M3.F32.PACK_AB_MERGE_C R149, R27, R26, R149 ;  /* 0x0000001a1b95723e */ /* 0x000fe20004807095 */
[----:B------:R1:W-:Y:S01]  /*d670*/  @!P2 SYNCS.ARRIVE.TRANS64.RED.A1T0 RZ, [R29+URZ], RZ ;  /* 0x000000ff1dffa9a7 */ /* 0x0003e2000810043f */
[----:B-----5:R-:W-:-:S05]  /*d680*/  FADD.FTZ R27, R25, R14 ;  /* 0x0000000e191b7221 */ /* 0x020fca0000010000 */
[----:B------:R-:W5:Y:S01]  /*d690*/  MUFU.EX2 R58, R58 ;  /* 0x0000003a003a7308 */ /* 0x000f620000000800 */
[----:B------:R-:W-:Y:S01]  /*d6a0*/  F2FP.SATFINITE.E4M3.F32.PACK_AB_MERGE_C R151, R69, R12, R151 ;  /* 0x0000000c4597723e */ /* 0x000fe20004807097 */
[----:B-1----:R-:W-:-:S06]  /*d6b0*/  FFMA.FTZ R29, R109, R42, -R56 ;  /* 0x0000002a6d1d7223 */ /* 0x002fcc0000010838 */
[----:B------:R-:W1:Y:S01]  /*d6c0*/  MUFU.EX2 R89, R89 ;  /* 0x0000005900597308 */ /* 0x000e620000000800 */
[----:B------:R-:W-:-:S01]  /*d6d0*/  FADD.FTZ R12, R34, R63 ;  /* 0x0000003f220c7221 */ /* 0x000fc20000010000 */
[C---:B--2---:R-:W-:Y:S01]  /*d6e0*/  F2FP.SATFINITE.E4M3.F32.PACK_AB_MERGE_C R24, R64.reuse, R25, RZ ;  /* 0x000000194018723e */ /* 0x044fe200048070ff */
[----:B------:R-:W-:-:S05]  /*d6f0*/  FADD.FTZ R64, R64, R27 ;  /* 0x0000001b40407221 */ /* 0x000fca0000010000 */
[----:B------:R-:W2:Y:S01]  /*d700*/  MUFU.EX2 R0, R55 ;  /* 0x0000003700007308 */ /* 0x000ea20000000800 */
[----:B------:R-:W-:-:S01]  /*d710*/  FFMA.FTZ R66, R57, R42, -R56 ;  /* 0x0000002a39427223 */ /* 0x000fc20000010838 */
[----:B---3--:R-:W-:Y:S01]  /*d720*/  FADD.FTZ R27, R71, R12 ;  /* 0x0000000c471b7221 */ /* 0x008fe20000010000 */
[----:B------:R-:W-:-:S05]  /*d730*/  F2FP.SATFINITE.E4M3.F32.PACK_AB_MERGE_C R150, R60, R41, RZ ;  /* 0x000000293c96723e */ /* 0x000fca00048070ff */
[----:B------:R-:W3:Y:S01]  /*d740*/  MUFU.EX2 R37, R37 ;  /* 0x0000002500257308 */ /* 0x000ee20000000800 */
[----:B----4-:R-:W-:-:S01]  /*d750*/  FADD.FTZ R25, R15, R64 ;  /* 0x000000400f197221 */ /* 0x010fc20000010000 */
[----:B------:R-:W-:Y:S01]  /*d760*/  FFMA.FTZ R47, R111, R42, -R56 ;  /* 0x0000002a6f2f7223 */ /* 0x000fe20000010838 */
[----:B0-----:R-:W-:-:S05]  /*d770*/  FADD.FTZ R14, R36, R27 ;  /* 0x0000001b240e7221 */ /* 0x001fca0000010000 */
[----:B------:R-:W0:Y:S01]  /*d780*/  MUFU.EX2 R29, R29 ;  /* 0x0000001d001d7308 */ /* 0x000e220000000800 */
[----:B-----5:R-:W-:-:S01]  /*d790*/  FADD.FTZ R25, R58, R25 ;  /* 0x000000193a197221 */ /* 0x020fc20000010000 */
[----:B------:R-:W-:Y:S01]  /*d7a0*/  F2FP.SATFINITE.E4M3.F32.PACK_AB_MERGE_C R150, R50, R9, R150 ;  /* 0x000000093296723e */ /* 0x000fe20004807096 */
[----:B------:R-:W-:-:S01]  /*d7b0*/  FFMA.FTZ R68, R113, R42, -R56 ;  /* 0x0000002a71447223 */ /* 0x000fc20000010838 */
[--C-:B------:R-:W-:Y:S01]  /*d7c0*/  FFMA.FTZ R117, R117, R42, -R56.reuse ;  /* 0x0000002a75757223 */ /* 0x100fe20000010838 */
[----:B------:R-:W4:Y:S03]  /*d7d0*/  @P0 LDC R9, c[0x0][0x44c] ;  /* 0x00011300ff090b82 */ /* 0x000f260000000800 */
[----:B------:R-:W5:Y:S01]  /*d7e0*/  MUFU.EX2 R66, R66 ;  /* 0x0000004200427308 */ /* 0x000f620000000800 */
[----:B-1----:R-:W-:Y:S01]  /*d7f0*/  F2FP.SATFINITE.E4M3.F32.PACK_AB_MERGE_C R141, R89, R36, RZ ;  /* 0x00000024598d723e */ /* 0x002fe200048070ff */
[----:B------:R-:W-:Y:S01]  /*d800*/  FFMA.FTZ R119, R119, R42, -R56 ;  /* 0x0000002a77777223 */ /* 0x000fe20000010838 */
[----:B------:R-:W-:-:S01]  /*d810*/  FADD.FTZ R89, R89, R14 ;  /* 0x0000000e59597221 */ /* 0x000fc20000010000 */
[----:B--2---:R-:W-:Y:S01]  /*d820*/  FADD.FTZ R14, R0, R25 ;  /* 0x00000019000e7221 */ /* 0x004fe20000010000 */
[----:B------:R-:W-:-:S01]  /*d830*/  FFMA.FTZ R67, R67, R42, -R56 ;  /* 0x0000002a43437223 */ /* 0x000fc20000010838 */
[----:B------:R-:W-:-:S02]  /*d840*/  F2FP.SATFINITE.E4M3.F32.PACK_AB_MERGE_C R145, R33, R20, R145 ;  /* 0x000000142191723e */ /* 0x000fc40004807091 */
[----:B------:R-:W1:Y:S01]  /*d850*/  MUFU.EX2 R47, R47 ;  /* 0x0000002f002f7308 */ /* 0x000e620000000800 */
[----:B------:R-:W2:Y:S01]  /*d860*/  @P0 LDC R20, c[0x0][0x450] ;  /* 0x00011400ff140b82 */ /* 0x000ea20000000800 */
[----:B------:R-:W-:-:S01]  /*d870*/  FFMA.FTZ R115, R115, R42, -R56 ;  /* 0x0000002a73737223 */ /* 0x000fc20000010838 */
[----:B---3--:R-:W-:Y:S01]  /*d880*/  FADD.FTZ R14, R37, R14 ;  /* 0x0000000e250e7221 */ /* 0x008fe20000010000 */
[----:B------:R-:W-:-:S04]  /*d890*/  F2FP.SATFINITE.E4M3.F32.PACK_AB_MERGE_C R148, R8, R3, R148 ;  /* 0x000000030894723e */ /* 0x000fc80004807094 */
[----:B------:R-:W-:Y:S01]  /*d8a0*/  MUFU.EX2 R68, R68 ;  /* 0x0000004400447308 */ /* 0x000fe20000000800 */
[----:B0-----:R-:W-:-:S07]  /*d8b0*/  FADD.FTZ R3, R29, R14 ;  /* 0x0000000e1d037221 */ /* 0x001fce0000010000 */
[----:B------:R-:W-:Y:S08]  /*d8c0*/  MUFU.EX2 R117, R117 ;  /* 0x0000007500757308 */ /* 0x000ff00000000800 */
[----:B------:R-:W0:Y:S08]  /*d8d0*/  MUFU.EX2 R12, R119 ;  /* 0x00000077000c7308 */ /* 0x000e300000000800 */
[----:B------:R-:W-:Y:S08]  /*d8e0*/  MUFU.EX2 R79, R79 ;  /* 0x0000004f004f7308 */ /* 0x000ff00000000800 */
[----:B------:R-:W3:Y:S01]  /*d8f0*/  MUFU.EX2 R30, R30 ;  /* 0x0000001e001e7308 */ /* 0x000ee20000000800 */
[----:B-----5:R-:W-:-:S07]  /*d900*/  FADD.FTZ R8, R66, R3 ;  /* 0x0000000342087221 */ /* 0x020fce0000010000 */
[----:B------:R-:W5:Y:S08]  /*d910*/  MUFU.EX2 R10, R115 ;  /* 0x00000073000a7308 */ /* 0x000f700000000800 */
[----:B------:R-:W2:Y:S08]  /*d920*/  MUFU.EX2 R67, R67 ;  /* 0x0000004300437308 */ /* 0x000eb00000000800 */
[----:B------:R-:W-:Y:S08]  /*d930*/  MUFU.EX2 R40, R40 ;  /* 0x0000002800287308 */ /* 0x000ff00000000800 */
[----:B------:R-:W2:Y:S01]  /*d940*/  MUFU.EX2 R91, R91 ;  /* 0x0000005b005b7308 */ /* 0x000ea20000000800 */
[----:B------:R-:W-:Y:S01]  /*d950*/  F2FP.SATFINITE.E4M3.F32.PACK_AB_MERGE_C R144, R62, R39, RZ ;  /* 0x000000273e90723e */ /* 0x000fe200048070ff */
[----:B-1----:R-:W-:Y:S01]  /*d960*/  FADD.FTZ R3, R47, R8 ;  /* 0x000000082f037221 */ /* 0x002fe20000010000 */
[----:B0-----:R-:W-:-:S02]  /*d970*/  F2FP.SATFINITE.E4M3.F32.PACK_AB_MERGE_C R136, R12, R117, RZ ;  /* 0x000000750c88723e */ /* 0x001fc400048070ff */
[----:B------:R-:W-:Y:S01]  /*d980*/  F2FP.SATFINITE.E4M3.F32.PACK_AB_MERGE_C R144, R52, R11, R144 ;  /* 0x0000000b3490723e */ /* 0x000fe20004807090 */
[----:B------:R-:W-:-:S01]  /*d990*/  FADD.FTZ R3, R68, R3 ;  /* 0x0000000344037221 */ /* 0x000fc20000010000 */
[----:B---3--:R-:W-:Y:S01]  /*d9a0*/  F2FP.SATFINITE.E4M3.F32.PACK_AB_MERGE_C R143, R30, R79, RZ ;  /* 0x0000004f1e8f723e */ /* 0x008fe200048070ff */
[----:B----4-:R-:W-:-:S04]  /*d9b0*/  @P0 IMAD.HI.U32 R11, R94, R9, RZ ;  /* 0x000000095e0b0227 */ /* 0x010fc800078e00ff */
[----:B------:R-:W-:Y:S01]  /*d9c0*/  FFMA.FTZ R121, R121, R42, -R56 ;  /* 0x0000002a79797223 */ /* 0x000fe20000010838 */
[----:B------:R-:W-:Y:S01]  /*d9d0*/  MUFU.EX2 R44, R44 ;  /* 0x0000002c002c7308 */ /* 0x000fe20000000800 */
[----:B-----5:R-:W-:-:S01]  /*d9e0*/  FADD.FTZ R8, R10, R3 ;  /* 0x000000030a087221 */ /* 0x020fc20000010000 */
[----:B--2---:R-:W-:Y:S01]  /*d9f0*/  F2FP.SATFINITE.E4M3.F32.PACK_AB_MERGE_C R136, R67, R10, R136 ;  /* 0x0000000a4388723e */ /* 0x004fe20004807088 */
[----:B------:R-:W-:Y:S01]  /*da00*/  IMAD.MOV.U32 R10, RZ, RZ, R94 ;  /* 0x000000ffff0a7224 */ /* 0x000fe200078e005e */
[----:B------:R-:W-:Y:S02]  /*da10*/  @P0 SHF.R.U32.HI R10, RZ, R20, R11 ;  /* 0x00000014ff0a0219 */ /* 0x000fe4000001160b */
[----:B------:R-:W-:Y:S02]  /*da20*/  F2FP.SATFINITE.E4M3.F32.PACK_AB_MERGE_C R143, R91, R40, R143 ;  /* 0x000000285b8f723e */ /* 0x000fe4000480708f */
[----:B------:R-:W0:Y:S01]  /*da30*/  MUFU.EX2 R87, R87 ;  /* 0x0000005700577308 */ /* 0x000e220000000800 */
[----:B------:R-:W-:-:S01]  /*da40*/  FADD.FTZ R40, R40, R89 ;  /* 0x0000005928287221 */ /* 0x000fc20000010000 */
[----:B------:R-:W-:-:S06]  /*da50*/  IADD3 R10, R10, R90, -R92 ;  /* 0x0000005a0a0a7210 */ /* 0x000fcc0007ffe85c */
[----:B------:R-:W1:Y:S01]  /*da60*/  MUFU.EX2 R38, R38 ;  /* 0x0000002600267308 */ /* 0x000e620000000800 */
[----:B------:R-:W-:-:S01]  /*da70*/  FADD.FTZ R40, R91, R40 ;  /* 0x000000285b287221 */ /* 0x000fc20000010000 */
[----:B------:R-:W-:-:S06]  /*da80*/  FADD.FTZ R8, R67, R8 ;  /* 0x0000000843087221 */ /* 0x000fcc0000010000 */
[----:B------:R-:W-:Y:S01]  /*da90*/  MUFU.EX2 R83, R83 ;  /* 0x0000005300537308 */ /* 0x000fe20000000800 */
[----:B------:R-:W-:-:S01]  /*daa0*/  FADD.FTZ R79, R79, R40 ;  /* 0x000000284f4f7221 */ /* 0x000fc20000010000 */
[----:B------:R-:W-:-:S06]  /*dab0*/  SHF.R.S32.HI R11, RZ, 0x1f, R10 ;  /* 0x0000001fff0b7819 */ /* 0x000fcc000001140a */
[----:B------:R-:W2:Y:S01]  /*dac0*/  MUFU.EX2 R121, R121 ;  /* 0x0000007900797308 */ /* 0x000ea20000000800 */
[----:B------:R-:W-:-:S01]  /*dad0*/  FADD.FTZ R117, R117, R8 ;  /* 0x0000000875757221 */ /* 0x000fc20000010000 */
[----:B------:R-:W-:Y:S01]  /*dae0*/  FADD.FTZ R79, R30, R79 ;  /* 0x0000004f1e4f7221 */ /* 0x000fe20000010000 */
[----:B------:R-:W-:Y:S01]  /*daf0*/  LEA.HI R11, R11, R10, RZ, 0x7 ;  /* 0x0000000a0b0b7211 */ /* 0x000fe200078f38ff */
[--C-:B------:R-:W-:Y:S01]  /*db00*/  FFMA.FTZ R75, R75, R42, -R56.reuse ;  /* 0x0000002a4b4b7223 */ /* 0x100fe20000010838 */
[----:B0-----:R-:W-:Y:S01]  /*db10*/  F2FP.SATFINITE.E4M3.F32.PACK_AB_MERGE_C R137, R87, R44, RZ ;  /* 0x0000002c5789723e */ /* 0x001fe200048070ff */
[----:B------:R-:W-:Y:S02]  /*db20*/  FADD.FTZ R12, R12, R117 ;  /* 0x000000750c0c7221 */ /* 0x000fe40000010000 */
[----:B------:R-:W-:Y:S01]  /*db30*/  MUFU.EX2 R48, R48 ;  /* 0x0000003000307308 */ /* 0x000fe20000000800 */
[----:B------:R-:W-:-:S01]  /*db40*/  FFMA.FTZ R123, R123, R42, -R56 ;  /* 0x0000002a7b7b7223 */ /* 0x000fc20000010838 */
[----:B-1----:R-:W-:Y:S01]  /*db50*/  FADD.FTZ R14, R38, R79 ;  /* 0x0000004f260e7221 */ /* 0x002fe20000010000 */
[----:B------:R-:W-:Y:S01]  /*db60*/  SHF.R.S32.HI R11, RZ, 0x7, R11 ;  /* 0x00000007ff0b7819 */ /* 0x000fe2000001140b */
[----:B------:R-:W-:-:S04]  /*db70*/  FFMA.FTZ R56, R125, R42, -R56 ;  /* 0x0000002a7d387223 */ /* 0x000fc80000010838 */
[----:B------:R-:W0:Y:S01]  /*db80*/  MUFU.EX2 R61, R61 ;  /* 0x0000003d003d7308 */ /* 0x000e220000000800 */
[----:B------:R-:W-:Y:S01]  /*db90*/  F2FP.SATFINITE.E4M3.F32.PACK_AB_MERGE_C R140, R37, R0, RZ ;  /* 0x00000000258c723e */ /* 0x000fe200048070ff */
[----:B--2---:R-:W-:Y:S01]  /*dba0*/  FADD.FTZ R3, R121, R12 ;  /* 0x0000000c79037221 */ /* 0x004fe20000010000 */
[----:B------:R-:W-:-:S05]  /*dbb0*/  F2FP.SATFINITE.E4M3.F32.PACK_AB_MERGE_C R137, R83, R38, R137 ;  /* 0x000000265389723e */ /* 0x000fca0004807089 */
[----:B------:R-:W1:Y:S01]  /*dbc0*/  MUFU.EX2 R46, R46 ;  /* 0x0000002e002e7308 */ /* 0x000e620000000800 */
[----:B------:R-:W-:-:S01]  /*dbd0*/  FADD.FTZ R83, R83, R14 ;  /* 0x0000000e53537221 */ /* 0x000fc20000010000 */
[----:B------:R-:W-:-:S06]  /*dbe0*/  VIMNMX R12, RZ, R11, !PT ;  /* 0x0000000bff0c7248 */ /* 0x000fcc0007fe0100 */
[----:B------:R-:W2:Y:S01]  /*dbf0*/  MUFU.EX2 R93, R93 ;  /* 0x0000005d005d7308 */ /* 0x000ea20000000800 */
[----:B------:R-:W-:-:S01]  /*dc00*/  FADD.FTZ R44, R44, R83 ;  /* 0x000000532c2c7221 */ /* 0x000fc20000010000 */
[----:B------:R-:W-:Y:S01]  /*dc10*/  VIADD R14, R88, 0xfffffffe ;  /* 0xfffffffe580e7836 */ /* 0x000fe20000000000 */
[----:B------:R3:W-:Y:S05]  /*dc20*/  STL [R1+0x14], R12 ;  /* 0x0000140c01007387 */ /* 0x0007ea0000100800 */
[----:B------:R-:W4:Y:S01]  /*dc30*/  MUFU.EX2 R0, R75 ;  /* 0x0000004b00007308 */ /* 0x000f220000000800 */
[----:B------:R-:W-:-:S07]  /*dc40*/  FADD.FTZ R87, R87, R44 ;  /* 0x0000002c57577221 */ /* 0x000fce0000010000 */
[----:B------:R-:W5:Y:S01]  /*dc50*/  MUFU.EX2 R123, R123 ;  /* 0x0000007b007b7308 */ /* 0x000f620000000800 */
[----:B------:R-:W-:-:S07]  /*dc60*/  ISETP.GE.AND P2, PT, R14, R12, PT ;  /* 0x0000000c0e00720c */ /* 0x000fce0003f46270 */
[----:B------:R-:W3:Y:S01]  /*dc70*/  MUFU.EX2 R56, R56 ;  /* 0x0000003800387308 */ /* 0x000ee20000000800 */
[----:B0-----:R-:W-:Y:S01]  /*dc80*/  F2FP.SATFINITE.E4M3.F32.PACK_AB_MERGE_C R9, R61, R48, RZ ;  /* 0x000000303d09723e */ /* 0x001fe200048070ff */
[----:B-1----:R-:W-:-:S03]  /*dc90*/  FADD.FTZ R8, R46, R87 ;  /* 0x000000572e087221 */ /* 0x002fc60000010000 */
[C---:B--2---:R-:W-:Y:S01]  /*dca0*/  F2FP.SATFINITE.E4M3.F32.PACK_AB_MERGE_C R139, R93.reuse, R46, R9 ;  /* 0x0000002e5d8b723e */ /* 0x044fe20004807009 */
[----:B------:R-:W-:-:S01]  /*dcb0*/  FADD.FTZ R93, R93, R8 ;  /* 0x000000085d5d7221 */ /* 0x000fc20000010000 */
[----:B----4-:R-:W-:Y:S01]  /*dcc0*/  FADD.FTZ R8, R0, R3 ;  /* 0x0000000300087221 */ /* 0x010fe20000010000 */
[----:B------:R-:W-:Y:S01]  /*dcd0*/  F2FP.SATFINITE.E4M3.F32.PACK_AB_MERGE_C R142, R68, R47, RZ ;  /* 0x0000002f448e723e */ /* 0x000fe200048070ff */
[----:B------:R-:W-:Y:S01]  /*dce0*/  BSSY B0, `(.L_x_2026) ;  /* 0x000031a000007945 */ /* 0x000fe20003800000 */
[----:B------:R-:W-:-:S01]  /*dcf0*/  FADD.FTZ R48, R48, R93 ;  /* 0x0000005d30307221 */ /* 0x000fc20000010000 */
[----:B-----5:R-:W-:Y:S01]  /*dd00*/  FADD.FTZ R3, R123, R8 ;  /* 0x000000087b037221 */ /* 0x020fe20000010000 */
[----:B------:R-:W-:Y:S02]  /*dd10*/  F2FP.SATFINITE.E4M3.F32.PACK_AB_MERGE_C R147, R59, R28, R147 ;  /* 0x0000001c3b93723e */ /* 0x000fe40004807093 */
[C---:B---3--:R-:W-:Y:S01]  /*dd20*/  F2FP.SATFINITE.E4M3.F32.PACK_AB_MERGE_C R9, R56.reuse, R123, RZ ;  /* 0x0000007b3809723e */ /* 0x048fe200048070ff */
[----:B------:R-:W-:-:S01]  /*dd30*/  FADD.FTZ R3, R56, R3 ;  /* 0x0000000338037221 */ /* 0x000fc20000010000 */
[----:B------:R-:W-:-:S02]  /*dd40*/  F2FP.SATFINITE.E4M3.F32.PACK_AB_MERGE_C R141, R71, R34, R141 ;  /* 0x00000022478d723e */ /* 0x000fc4000480708d */
[----:B------:R-:W-:Y:S02]  /*dd50*/  CS2R R134, SRZ ;  /* 0x0000000000867805 */ /* 0x000fe4000001ff00 */
[----:B------:R-:W-:Y:S01]  /*dd60*/  F2FP.SATFINITE.E4M3.F32.PACK_AB_MERGE_C R138, R0, R121, R9 ;  /* 0x00000079008a723e */ /* 0x000fe20004807009 */
[----:B------:R-:W-:-:S01]  /*dd70*/  FADD.FTZ R0, R61, R48 ;  /* 0x000000303d007221 */ /* 0x000fc20000010000 */
[----:B------:R-:W-:Y:S02]  /*dd80*/  F2FP.SATFINITE.E4M3.F32.PACK_AB_MERGE_C R146, R13, R146, R24 ;  /* 0x000000920d92723e */ /* 0x000fe40004807018 */
[----:B------:R-:W-:Y:S02]  /*dd90*/  CS2R R132, SRZ ;  /* 0x0000000000847805 */ /* 0x000fe4000001ff00 */
[----:B------:R-:W-:Y:S02]  /*dda0*/  F2FP.SATFINITE.E4M3.F32.PACK_AB_MERGE_C R140, R58, R15, R140 ;  /* 0x0000000f3a8c723e */ /* 0x000fe4000480708c */
[----:B------:R-:W-:-:S02]  /*ddb0*/  CS2R R130, SRZ ;  /* 0x0000000000827805 */ /* 0x000fc4000001ff00 */
[----:B------:R-:W-:Y:S02]  /*ddc0*/  F2FP.SATFINITE.E4M3.F32.PACK_AB_MERGE_C R142, R66, R29, R142 ;  /* 0x0000001d428e723e */ /* 0x000fe4000480708e */
        /* <DEDUP_REMOVED lines=20> */
[----:B------:R-:W-:Y:S01]  /*df10*/  CS2R R88, SRZ ;  /* 0x0000000000587805 */ /* 0x000fe2000001ff00 */
[----:B------:R-:W-:Y:S06]  /*df20*/  @!P2 BRA `(.L_x_2027) ;  /* 0x0000002c00d4a947 */ /* 0x000fec0003800000 */
[----:B------:R-:W-:Y:S01]  /*df30*/  BSSY B1, `(.L_x_2027) ;  /* 0x00002f4000017945 */ /* 0x000fe20003800000 */
[----:B------:R-:W-:Y:S02]  /*df40*/  IMAD.MOV.U32 R10, RZ, RZ, R43 ;  /* 0x000000ffff0a7224 */ /* 0x000fe400078e002b */
[----:B------:R-:W-:Y:S02]  /*df50*/  IMAD.MOV.U32 R11, RZ, RZ, R65 ;  /* 0x000000ffff0b7224 */ /* 0x000fe400078e0041 */
[----:B------:R-:W-:Y:S02]  /*df60*/  IMAD.MOV.U32 R9, RZ, RZ, R152 ;  /* 0x000000ffff097224 */ /* 0x000fe400078e0098 */
[----:B------:R-:W-:Y:S02]  /*df70*/  IMAD.MOV.U32 R8, RZ, RZ, R18 ;  /* 0x000000ffff087224 */ /* 0x000fe400078e0012 */
[----:B------:R-:W-:-:S07]  /*df80*/  IMAD.MOV.U32 R135, RZ, RZ, RZ ;  /* 0x000000ffff877224 */ /* 0x000fce00078e00ff */
.L_x_2039:
[----:B------:R-:W-:-:S04]  /*df90*/  ISETP.NE.AND P2, PT, R8, 0x1, PT ;  /* 0x000000010800780c */ /* 0x000fc80003f45270 */
[----:B------:R-:W-:-:S04]  /*dfa0*/  SEL R152, RZ, 0x1, P2 ;  /* 0x00000001ff987807 */ /* 0x000fc80001000000 */
[----:B------:R-:W-:Y:S01]  /*dfb0*/  LOP3.LUT R152, R9, R152, RZ, 0x3c, !PT ;  /* 0x0000009809987212 */ /* 0x000fe200078e3cff */
[----:B------:R-:W-:Y:S06]  /*dfc0*/  @!P1 BRA `(.L_x_2028) ;  /* 0x0000000000049947 */ /* 0x000fec0003800000 */
[----:B------:R-:W-:Y:S01]  /*dfd0*/  BPT.TRAP 0x1 ;  /* 0x000000040000795c */ /* 0x000fe20000300000 */
.L_x_2028:
        /* <DEDUP_REMOVED lines=8> */
.L_x_2029:
[----:B------:R-:W-:Y:S01]  /*e060*/  BSSY B2, `(.L_x_2030) ;  /* 0x0000006000027945 */ /* 0x000fe20003800000 */
[----:B------:R-:W-:Y:S02]  /*e070*/  IMAD R24, R18, 0x300, R21 ;  /* 0x0000030012187824 */ /* 0x000fe400078e0215 */
[----:B------:R-:W-:Y:S01]  /*e080*/  IMAD.MOV.U32 R25, RZ, RZ, -0x3ffffff0 ;  /* 0xc0000010ff197424 */ /* 0x000fe200078e00ff */
[----:B-1----:R-:W-:Y:S06]  /*e090*/  @P2 BRA `(.L_x_2031) ;  /* 0x0000000000082947 */ /* 0x002fec0003800000 */
[----:B------:R-:W1:Y:S02]  /*e0a0*/  SYNCS.PHASECHK.TRANS64.TRYWAIT P2, [R15+URZ+0x19c30], R12 ;  /* 0x019c300c0f0075a7 */ /* 0x000e64000804017f */
[----:B-1----:R-:W-:Y:S05]  /*e0b0*/  @!P2 BRA `(.L_x_2032) ;  /* 0x000000f0007ca947 */ /* 0x002fea0003800000 */
.L_x_2031:
[----:B------:R-:W-:Y:S05]  /*e0c0*/  BSYNC B2 ;  /* 0x0000000000027941 */ /* 0x000fea0003800000 */
.L_x_2030:
[----:B------:R-:W-:Y:S01]  /*e0d0*/  R2UR UR6, R24 ;  /* 0x00000000180672ca */ /* 0x000fe200000e0000 */
[----:B------:R-:W-:Y:S01]  /*e0e0*/  IMAD.MOV.U32 R13, RZ, RZ, -0x3ffffff0 ;  /* 0xc0000010ff0d7424 */ /* 0x000fe200078e00ff */
[----:B------:R-:W-:Y:S01]  /*e0f0*/  R2UR UR7, R25 ;  /* 0x00000000190772ca */ /* 0x000fe200000e0000 */
[----:B------:R-:W-:Y:S01]  /*e100*/  IMAD.MOV.U32 R25, RZ, RZ, -0x3ffffff0 ;  /* 0xc0000010ff197424 */ /* 0x000fe200078e00ff */
[----:B------:R-:W-:Y:S02]  /*e110*/  R2UR UR4, R4 ;  /* 0x00000000040472ca */ /* 0x000fe400000e0000 */
[----:B------:R-:W-:Y:S02]  /*e120*/  R2UR UR5, R5 ;  /* 0x00000000050572ca */ /* 0x000fe400000e0000 */
[C---:B01----:R-:W-:Y:S01]  /*e130*/  IADD3 R12, R24.reuse, 0x100, RZ ;  /* 0x00000100180c7810 */ /* 0x043fe20007ffe0ff */
[----:B------:R-:W-:Y:S01]  /*e140*/  VIADD R24, R24, 0x200 ;  /* 0x0000020018187836 */ /* 0x000fe20000000000 */
[----:B------:R-:W-:-:S02]  /*e150*/  R2UR UR15, R25 ;  /* 0x00000000190f72ca */ /* 0x000fc400000e0000 */
[----:B------:R-:W-:Y:S02]  /*e160*/  R2UR UR10, R12 ;  /* 0x000000000c0a72ca */ /* 0x000fe400000e0000 */
[----:B------:R-:W-:Y:S02]  /*e170*/  R2UR UR14, R24 ;  /* 0x00000000180e72ca */ /* 0x000fe400000e0000 */
[----:B------:R-:W-:Y:S01]  /*e180*/  WARPGROUP.ARRIVE ;  /* 0x00000000000079c5 */ /* 0x000fe20000000000 */
[----:B------:R-:W-:Y:S02]  /*e190*/  R2UR UR11, R13 ;  /* 0x000000000d0b72ca */ /* 0x000fe400000e0000 */
[----:B------:R-:W-:Y:S02]  /*e1a0*/  R2UR UR8, R156 ;  /* 0x000000009c0872ca */ /* 0x000fe400000e0000 */
[----:B------:R-:W-:Y:S01]  /*e1b0*/  R2UR UR9, R157 ;  /* 0x000000009d0972ca */ /* 0x000fe200000e0000 */
[----:B------:R-:W-:Y:S01]  /*e1c0*/  QGMMA.64x128x32.F32.E4M3.E4M3 R24, gdesc[UR4], RZ, !UPT, gsb0 ;  /* 0x01e00000041879f3 */ /* 0x000fe2000c0008ff */
[----:B------:R-:W-:-:S02]  /*e1d0*/  R2UR UR12, R6 ;  /* 0x00000000060c72ca */ /* 0x000fc400000e0000 */
[----:B------:R-:W-:Y:S01]  /*e1e0*/  R2UR UR13, R7 ;  /* 0x00000000070d72ca */ /* 0x000fe200000e0000 */
        /* <DEDUP_REMOVED lines=9> */
.L_x_2033:
[----:B------:R-:W-:Y:S01]  /*e280*/  SHF.L.U32 R9, R9, 0x1f, RZ ;  /* 0x0000001f09097819 */ /* 0x000fe200000006ff */
[----:B------:R-:W-:-:S04]  /*e290*/  IMAD R20, R8, 0x8, R16 ;  /* 0x0000000808147824 */ /* 0x000fc800078e0210 */
[----:B------:R0:W1:Y:S01]  /*e2a0*/  SYNCS.PHASECHK.TRANS64.TRYWAIT P2, [R20+URZ+0x19c50], R9 ;  /* 0x019c5009140075a7 */ /* 0x000062000804017f */
[----:B------:R-:W-:Y:S05]  /*e2b0*/  @!P1 BRA `(.L_x_2034) ;  /* 0x0000000000049947 */ /* 0x000fea0003800000 */
[----:B------:R-:W-:Y:S01]  /*e2c0*/  BPT.TRAP 0x1 ;  /* 0x000000040000795c */ /* 0x000fe20000300000 */
.L_x_2034:
[----:B------:R-:W-:Y:S04]  /*e2d0*/  BSSY B2, `(.L_x_2035) ;  /* 0x0000004000027945 */ /* 0x000fe80003800000 */
[----:B-1----:R-:W-:Y:S05]  /*e2e0*/  @P2 BRA `(.L_x_2036) ;  /* 0x0000000000082947 */ /* 0x002fea0003800000 */
[----:B------:R-:W1:Y:S02]  /*e2f0*/  SYNCS.PHASECHK.TRANS64.TRYWAIT P2, [R20+URZ+0x19c50], R9 ;  /* 0x019c5009140075a7 */ /* 0x000e64000804017f */
[----:B-1----:R-:W-:Y:S05]  /*e300*/  @!P2 BRA `(.L_x_2037) ;  /* 0x000000ec00fca947 */ /* 0x002fea0003800000 */
.L_x_2036:
[----:B------:R-:W-:Y:S05]  /*e310*/  BSYNC B2 ;  /* 0x0000000000027941 */ /* 0x000fea0003800000 */
.L_x_2035:
[----:B01----:R-:W-:Y:S01]  /*e320*/  VIADD R9, R16, 0x3000 ;  /* 0x0000300010097836 */ /* 0x003fe20000000000 */
[----:B------:R-:W-:-:S04]  /*e330*/  WARPGROUP.ARRIVE ;  /* 0x00000000000079c5 */ /* 0x000fc80000000000 */
[----:B------:R-:W-:-:S04]  /*e340*/  SHF.R.U32.HI R9, RZ, 0x4, R9 ;  /* 0x00000004ff097819 */ /* 0x000fc80000011609 */
[----:B------:R-:W-:-:S04]  /*e350*/  LOP3.LUT R9, R9, 0x3fff, RZ, 0xc0, !PT ;  /* 0x00003fff09097812 */ /* 0x000fc800078ec0ff */
[----:B------:R-:W-:-:S05]  /*e360*/  LOP3.LUT R9, R9, 0x10000, RZ, 0xfc, !PT ;  /* 0x0001000009097812 */ /* 0x000fca00078efcff */
[----:B------:R-:W-:Y:S02]  /*e370*/  IMAD R8, R8, 0x300, R9 ;  /* 0x0000030008087824 */ /* 0x000fe400078e0209 */
[----:B------:R-:W-:-:S03]  /*e380*/  IMAD.MOV.U32 R9, RZ, RZ, 0x40000040 ;  /* 0x40000040ff097424 */ /* 0x000fc600078e00ff */
[----:B------:R-:W-:Y:S02]  /*e390*/  R2UR UR6, R8 ;  /* 0x00000000080672ca */ /* 0x000fe400000e0000 */
[----:B------:R-:W-:-:S13]  /*e3a0*/  R2UR UR7, R9 ;  /* 0x00000000090772ca */ /* 0x000fda00000e0000 */
[----:B------:R-:W-:Y:S01]  /*e3b0*/  QGMMA.64x96x32.F32.E4M3.E4M3 R88, R148, gdesc[UR4], R88, gsb0 ;  /* 0x0160000494587df3 */ /* 0x000fe20008000858 */
[----:B------:R-:W-:Y:S02]  /*e3c0*/  VIADD R12, R8, 0x2 ;  /* 0x00000002080c7836 */ /* 0x000fe40000000000 */
[----:B------:R-:W-:-:S03]  /*e3d0*/  IMAD.MOV.U32 R13, RZ, RZ, 0x40000040 ;  /* 0x40000040ff0d7424 */ /* 0x000fc600078e00ff */
[----:B------:R-:W-:Y:S02]  /*e3e0*/  R2UR UR6, R12 ;  /* 0x000000000c0672ca */ /* 0x000fe400000e0000 */
[----:B------:R-:W-:Y:S01]  /*e3f0*/  R2UR UR7, R13 ;  /* 0x000000000d0772ca */ /* 0x000fe200000e0000 */
[----:B------:R-:W-:Y:S02]  /*e400*/  WARPGROUP.DEPBAR.LE gsb0, 0x0 ;  /* 0x00008000000079c5 */ /* 0x000fe40000010000 */
[----:B------:R-:W-:Y:S01]  /*e410*/  WARPGROUP.ARRIVE ;  /* 0x00000000000079c5 */ /* 0x000fe20000000000 */
[----:B------:R-:W2:Y:S04]  /*e420*/  LDL R148, [R1+0x38] ;  /* 0x0000380001947983 */ /* 0x000ea80000100800 */
[----:B------:R-:W3:Y:S05]  /*e430*/  LDL R149, [R1+0x34] ;  /* 0x0000340001957983 */ /* 0x000eea0000100800 */
[----:B------:R-:W-:Y:S01]  /*e440*/  QGMMA.64x96x32.F32.E4M3.E4M3 R88, R144, gdesc[UR4], R88, gsb0 ;  /* 0x0160000490587df3 */ /* 0x000fe20008000858 */
[----:B------:R-:W4:Y:S04]  /*e450*/  LDL R150, [R1+0x20] ;  /* 0x0000200001967983 */ /* 0x000f280000100800 */
[----:B------:R-:W4:Y:S01]  /*e460*/  LDL R151, [R1+0x1c] ;  /* 0x00001c0001977983 */ /* 0x000f220000100800 */
[----:B------:R-:W-:-:S03]  /*e470*/  WARPGROUP.DEPBAR.LE gsb0, 0x0 ;  /* 0x00008000000079c5 */ /* 0x000fc60000010000 */
[----:B------:R-:W2:Y:S01]  /*e480*/  LDL R147, [R1+0x18] ;  /* 0x0000180001937983 */ /* 0x000ea20000100800 */
[----:B------:R-:W-:Y:S01]  /*e490*/  VIADD R12, R8, 0x4 ;  /* 0x00000004080c7836 */ /* 0x000fe20000000000 */
[----:B------:R-:W-:Y:S01]  /*e4a0*/  WARPGROUP.ARRIVE ;  /* 0x00000000000079c5 */ /* 0x000fe20000000000 */
[----:B------:R-:W-:Y:S02]  /*e4b0*/  IMAD.MOV.U32 R13, RZ, RZ, 0x40000040 ;  /* 0x40000040ff0d7424 */ /* 0x000fe400078e00ff */
[----:B------:R-:W-:Y:S01]  /*e4c0*/  FMUL.FTZ R58, R2, R58 ;  /* 0x0000003a023a7220 */ /* 0x000fe20000410000 */
[----:B------:R-:W-:Y:S01]  /*e4d0*/  VIADD R8, R8, 0x6 ;  /* 0x0000000608087836 */ /* 0x000fe20000000000 */
        /* <DEDUP_REMOVED lines=15> */
[----:B------:R-:W-:Y:S01]  /*e5d0*/  QGMMA.64x96x32.F32.E4M3.E4M3 R88, R140, gdesc[UR4], R88, gsb0 ;  /* 0x016000048c587df3 */ /* 0x000fe20008000858 */
[----:B------:R-:W-:Y:S01]  /*e5e0*/  R2UR UR6, R8 ;  /* 0x00000000080672ca */ /* 0x000fe200000e0000 */
[----:B------:R-:W0:Y:S01]  /*e5f0*/  @P0 LDC R54, c[0x0][0x44c] ;  /* 0x00011300ff360b82 */ /* 0x000e220000000800 */
[----:B------:R-:W-:Y:S01]  /*e600*/  R2UR UR7, R9 ;  /* 0x00000000090772ca */ /* 0x000fe200000e0000 */
[C---:B------:R-:W-:Y:S01]  /*e610*/  FMUL.FTZ R39, R2.reuse, R41 ;  /* 0x0000002902277220 */ /* 0x040fe20000410000 */
[C---:B------:R-:W-:Y:S01]  /*e620*/  FMUL.FTZ R41, R2.reuse, R46 ;  /* 0x0000002e02297220 */ /* 0x040fe20000410000 */
[C---:B------:R-:W-:Y:S01]  /*e630*/  FMUL.FTZ R46, R2.reuse, R49 ;  /* 0x00000031022e7220 */ /* 0x040fe20000410000 */
[C---:B------:R-:W-:Y:S01]  /*e640*/  FMUL.FTZ R49, R2.reuse, R53 ;  /* 0x0000003502317220 */ /* 0x040fe20000410000 */
[C---:B------:R-:W-:Y:S01]  /*e650*/  FMUL.FTZ R8, R2.reuse, R24 ;  /* 0x0000001802087220 */ /* 0x040fe20000410000 */
[C---:B------:R-:W-:Y:S01]  /*e660*/  FMUL.FTZ R24, R2.reuse, R28 ;  /* 0x0000001c02187220 */ /* 0x040fe20000410000 */
[----:B------:R-:W1:Y:S01]  /*e670*/  @P0 LDC R53, c[0x0][0x450] ;  /* 0x00011400ff350b82 */ /* 0x000e620000000800 */
        /* <DEDUP_REMOVED lines=37> */
[----:B------:R-:W-:-:S02]  /*e8d0*/  FMUL.FTZ R78, R2, R78 ;  /* 0x0000004e024e7220 */ /* 0x000fc40000410000 */
        /* <DEDUP_REMOVED lines=11> */
[----:B------:R-:W-:Y:S07]  /*e990*/  QGMMA.64x96x32.F32.E4M3.E4M3 R88, R136, gdesc[UR4], R88, gsb0 ;  /* 0x0160000488587df3 */ /* 0x000fee0008000858 */
[----:B------:R-:W5:Y:S08]  /*e9a0*/  MUFU.TANH R46, R46 ;  /* 0x0000002e002e7308 */ /* 0x000f700000002400 */
[----:B------:R-:W5:Y:S08]  /*e9b0*/  MUFU.TANH R48, R48 ;  /* 0x0000003000307308 */ /* 0x000f700000002400 */
[----:B------:R-:W5:Y:S08]  /*e9c0*/  MUFU.TANH R49, R49 ;  /* 0x0000003100317308 */ /* 0x000f700000002400 */
[----:B------:R-:W5:Y:S08]  /*e9d0*/  MUFU.TANH R52, R52 ;  /* 0x0000003400347308 */ /* 0x000f700000002400 */
[----:B------:R-:W5:Y:S08]  /*e9e0*/  MUFU.TANH R55, R55 ;  /* 0x0000003700377308 */ /* 0x000f700000002400 */
        /* <DEDUP_REMOVED lines=9> */
[----:B------:R-:W-:-:S07]  /*ea80*/  WARPGROUP.DEPBAR.LE gsb0, 0x0 ;  /* 0x00008000000079c5 */ /* 0x000fce0000010000 */
[----:B------:R-:W-:Y:S08]  /*ea90*/  MUFU.TANH R84, R84 ;  /* 0x0000005400547308 */ /* 0x000ff00000002400 */
[----:B------:R-:W-:Y:S08]  /*eaa0*/  MUFU.TANH R12, R12 ;  /* 0x0000000c000c7308 */ /* 0x000ff00000002400 */
[----:B------:R-:W-:Y:S08]  /*eab0*/  MUFU.TANH R26, R26 ;  /* 0x0000001a001a7308 */ /* 0x000ff00000002400 */
[----:B------:R-:W-:Y:S08]  /*eac0*/  MUFU.TANH R33, R33 ;  /* 0x0000002100217308 */ /* 0x000ff00000002400 */
[----:B------:R-:W-:Y:S08]  /*ead0*/  MUFU.TANH R37, R37 ;  /* 0x0000002500257308 */ /* 0x000ff00000002400 */
[----:B------:R-:W-:Y:S01]  /*eae0*/  MUFU.TANH R43, R43 ;  /* 0x0000002b002b7308 */ /* 0x000fe20000002400 */
[----:B--2---:R-:W-:-:S07]  /*eaf0*/  IMAD.IADD R56, R148, 0x1, R147 ;  /* 0x0000000194387824 */ /* 0x004fce00078e0293 */
[----:B------:R-:W-:Y:S01]  /*eb00*/  MUFU.TANH R9, R9 ;  /* 0x0000000900097308 */ /* 0x000fe20000002400 */
[----:B0-----:R-:W-:-:S05]  /*eb10*/  @P0 IMAD.HI.U32 R54, R56, R54, RZ ;  /* 0x0000003638360227 */ /* 0x001fca00078e00ff */
[----:B-1----:R-:W-:Y:S01]  /*eb20*/  @P0 SHF.R.U32.HI R56, RZ, R53, R54 ;  /* 0x00000035ff380219 */ /* 0x002fe20000011636 */
[C---:B------:R-:W-:Y:S01]  /*eb30*/  FMUL.FTZ R54, R2.reuse, R59 ;  /* 0x0000003b02367220 */ /* 0x040fe20000410000 */
[----:B------:R0:W-:Y:S01]  /*eb40*/  MUFU.TANH R53, R58 ;  /* 0x0000003a00357308 */ /* 0x0001e20000002400 */
[C---:B------:R-:W-:Y:S02]  /*eb50*/  FMUL.FTZ R59, R2.reuse, R61 ;  /* 0x0000003d023b7220 */ /* 0x040fe40000410000 */
[----:B------:R-:W1:Y:S05]  /*eb60*/  SHFL.IDX PT, R136, R56, RZ, 0x1c1f ;  /* 0x001c1fff38887589 */ /* 0x000e6a00000e0000 */
[----:B------:R-:W-:Y:S01]  /*eb70*/  MUFU.TANH R59, R59 ;  /* 0x0000003b003b7308 */ /* 0x000fe20000002400 */
[----:B0-----:R-:W-:Y:S01]  /*eb80*/  FMUL.FTZ R58, R2, R60 ;  /* 0x0000003c023a7220 */ /* 0x001fe20000410000 */
[----:B------:R-:W-:-:S04]  /*eb90*/  IMAD.MOV.U32 R60, RZ, RZ, -0x80 ;  /* 0xffffff80ff3c7424 */ /* 0x000fc800078e00ff */
[----:B------:R-:W-:Y:S02]  /*eba0*/  IMAD R60, R14, R60, 0x1 ;  /* 0x000000010e3c7424 */ /* 0x000fe400078e023c */
[----:B------:R-:W0:Y:S02]  /*ebb0*/  MUFU.TANH R58, R58 ;  /* 0x0000003a003a7308 */ /* 0x000e240000002400 */
[----:B---3--:R-:W-:-:S05]  /*ebc0*/  IMAD R60, R149, -0x2, R60 ;  /* 0xfffffffe953c7824 */ /* 0x008fca00078e023c */
[----:B----4-:R-:W-:Y:S01]  /*ebd0*/  IADD3 R60, -R151, R60, R150 ;  /* 0x0000003c973c7210 */ /* 0x010fe20007ffe196 */
[----:B------:R-:W-:Y:S01]  /*ebe0*/  MUFU.TANH R47, R47 ;  /* 0x0000002f002f7308 */ /* 0x000fe20000002400 */
[----:B------:R-:W2:Y:S03]  /*ebf0*/  S2R R151, SR_TID.X ;  /* 0x0000000000977919 */ /* 0x000ea60000002100 */
[----:B-1----:R-:W-:-:S04]  /*ec00*/  IMAD.IADD R61, R60, 0x1, R136 ;  /* 0x000000013c3d7824 */ /* 0x002fc800078e0288 */
[----:B------:R-:W-:Y:S01]  /*ec10*/  MUFU.TANH R25, R25 ;  /* 0x0000001900197308 */ /* 0x000fe20000002400 */
[C---:B------:R-:W-:Y:S02]  /*ec20*/  ISETP.GT.AND P2, PT, R61.reuse, RZ, PT ;  /* 0x000000ff3d00720c */ /* 0x040fe40003f44270 */
[C---:B------:R-:W-:Y:S02]  /*ec30*/  ISETP.GT.AND P3, PT, R61.reuse, 0x1, PT ;  /* 0x000000013d00780c */ /* 0x040fe40003f64270 */
[----:B-----5:R-:W-:Y:S02]  /*ec40*/  FSEL R8, R8, -INF , P2 ;  /* 0xff80000008087808 */ /* 0x020fe40001000000 */
[----:B------:R-:W-:Y:S01]  /*ec50*/  ISETP.GT.AND P2, PT, R61, 0x8, PT ;  /* 0x000000083d00780c */ /* 0x000fe20003f44270 */
[----:B------:R-:W-:Y:S01]  /*ec60*/  MUFU.TANH R29, R29 ;  /* 0x0000001d001d7308 */ /* 0x000fe20000002400 */
[----:B------:R-:W-:Y:S02]  /*ec70*/  FSEL R13, R13, -INF , P3 ;  /* 0xff8000000d0d7808 */ /* 0x000fe40001800000 */
[----:B------:R-:W-:-:S02]  /*ec80*/  FMNMX.FTZ R65, R8, R11, !PT ;  /* 0x0000000b08417209 */ /* 0x000fc40007810000 */
[----:B------:R-:W-:Y:S02]  /*ec90*/  ISETP.GT.AND P3, PT, R61, 0x9, PT ;  /* 0x000000093d00780c */ /* 0x000fe40003f64270 */
[----:B------:R-:W-:Y:S01]  /*eca0*/  FSEL R24, R24, -INF , P2 ;  /* 0xff80000018187808 */ /* 0x000fe20001000000 */
[----:B------:R-:W-:Y:S01]  /*ecb0*/  MUFU.TANH R30, R30 ;  /* 0x0000001e001e7308 */ /* 0x000fe20000002400 */
[----:B------:R-:W-:Y:S02]  /*ecc0*/  FMNMX.FTZ R65, R13, R65, !PT ;  /* 0x000000410d417209 */ /* 0x000fe40007810000 */
[----:B------:R-:W-:Y:S02]  /*ecd0*/  ISETP.GT.AND P2, PT, R61, 0x10, PT ;  /* 0x000000103d00780c */ /* 0x000fe40003f44270 */
[----:B------:R-:W-:Y:S02]  /*ece0*/  FSEL R27, R27, -INF , P3 ;  /* 0xff8000001b1b7808 */ /* 0x000fe40001800000 */
[----:B------:R-:W-:Y:S01]  /*ecf0*/  FMNMX.FTZ R65, R24, R65, !PT ;  /* 0x0000004118417209 */ /* 0x000fe20007810000 */
[----:B------:R-:W-:Y:S01]  /*ed00*/  MUFU.TANH R34, R34 ;  /* 0x0000002200227308 */ /* 0x000fe20000002400 */
[----:B------:R-:W-:-:S02]  /*ed10*/  ISETP.GT.AND P3, PT, R61, 0x11, PT ;  /* 0x000000113d00780c */ /* 0x000fc40003f64270 */
[----:B------:R-:W-:Y:S02]  /*ed20*/  FSEL R28, R28, -INF , P2 ;  /* 0xff8000001c1c7808 */ /* 0x000fe40001000000 */
[----:B------:R-:W-:Y:S02]  /*ed30*/  FMNMX.FTZ R65, R27, R65, !PT ;  /* 0x000000411b417209 */ /* 0x000fe40007810000 */
[----:B------:R-:W-:Y:S01]  /*ed40*/  ISETP.GT.AND P2, PT, R61, 0x18, PT ;  /* 0x000000183d00780c */ /* 0x000fe20003f44270 */
[----:B------:R-:W-:Y:S01]  /*ed50*/  MUFU.TANH R38, R38 ;  /* 0x0000002600267308 */ /* 0x000fe20000002400 */
[----:B------:R-:W-:Y:S02]  /*ed60*/  FSEL R31, R31, -INF , P3 ;  /* 0xff8000001f1f7808 */ /* 0x000fe40001800000 */
[----:B------:R-:W-:Y:S02]  /*ed70*/  FMNMX.FTZ R65, R28, R65, !PT ;  /* 0x000000411c417209 */ /* 0x000fe40007810000 */
[----:B------:R-:W-:-:S02]  /*ed80*/  ISETP.GT.AND P3, PT, R61, 0x19, PT ;  /* 0x000000193d00780c */ /* 0x000fc40003f64270 */
        /* <DEDUP_REMOVED lines=17> */
[----:B------:R-:W-:Y:S01]  /*eea0*/  FMNMX.FTZ R136, R39, R65, !PT ;  /* 0x0000004127887209 */ /* 0x000fe20007810000 */
[----:B------:R-:W-:Y:S01]  /*eeb0*/  FMUL.FTZ R65, R2, R77 ;  /* 0x0000004d02417220 */ /* 0x000fe20000410000 */
[C---:B------:R-:W-:Y:S02]  /*eec0*/  ISETP.GT.AND P2, PT, R61.reuse, 0x30, PT ;  /* 0x000000303d00780c */ /* 0x040fe40003f44270 */
[----:B------:R-:W-:Y:S02]  /*eed0*/  FSEL R77, R42, -INF , P3 ;  /* 0xff8000002a4d7808 */ /* 0x000fe40001800000 */
[----:B------:R-:W-:Y:S01]  /*eee0*/  FMNMX.FTZ R136, R40, R136, !PT ;  /* 0x0000008828887209 */ /* 0x000fe20007810000 */
[----:B------:R-:W1:Y:S01]  /*eef0*/  MUFU.TANH R65, R65 ;  /* 0x0000004100417308 */ /* 0x000e620000002400 */
[----:B------:R-:W-:-:S02]  /*ef00*/  ISETP.GT.AND P3, PT, R61, 0x31, PT ;  /* 0x000000313d00780c */ /* 0x000fc40003f64270 */
[----:B------:R-:W-:Y:S02]  /*ef10*/  FSEL R44, R44, -INF , P2 ;  /* 0xff8000002c2c7808 */ /* 0x000fe40001000000 */
[----:B------:R-:W-:Y:S02]  /*ef20*/  FMNMX.FTZ R136, R77, R136, !PT ;  /* 0x000000884d887209 */ /* 0x000fe40007810000 */
[C---:B------:R-:W-:Y:S01]  /*ef30*/  ISETP.GT.AND P2, PT, R61.reuse, 0x38, PT ;  /* 0x000000383d00780c */ /* 0x040fe20003f44270 */
        /* <DEDUP_REMOVED lines=19> */
[----:B0-----:R-:W-:Y:S01]  /*f070*/  FSEL R58, R58, -INF , P2 ;  /* 0xff8000003a3a7808 */ /* 0x001fe20001000000 */
        /* <DEDUP_REMOVED lines=9> */
[C---:B------:R-:W-:Y:S01]  /*f110*/  ISETP.GT.AND P2, PT, R61.reuse, 0x58, PT ;  /* 0x000000583d00780c */ /* 0x040fe20003f44270 */
[----:B------:R-:W-:Y:S01]  /*f120*/  MUFU.TANH R74, R74 ;  /* 0x0000004a004a7308 */ /* 0x000fe20000002400 */
[----:B------:R-:W-:Y:S02]  /*f130*/  FSEL R64, R64, -INF , P3 ;  /* 0xff80000040407808 */ /* 0x000fe40001800000 */
[----:B------:R-:W-:Y:S02]  /*f140*/  FMNMX.FTZ R42, R62, R136, !PT ;  /* 0x000000883e2a7209 */ /* 0x000fe40007810000 */
[----:B------:R-:W-:Y:S01]  /*f150*/  ISETP.GT.AND P6, PT, R61, 0x59, PT ;  /* 0x000000593d00780c */ /* 0x000fe20003fc4270 */
[----:B------:R0:W3:Y:S01]  /*f160*/  SHFL.IDX PT, R136, R56, 0x1, 0x1c1f ;  /* 0x003c1f0038887f89 */ /* 0x0000e200000e0000 */
[----:B------:R-:W-:Y:S01]  /*f170*/  FSEL R68, R68, -INF , P2 ;  /* 0xff80000044447808 */ /* 0x000fe20001000000 */
[----:B------:R-:W-:Y:S01]  /*f180*/  MUFU.TANH R75, R75 ;  /* 0x0000004b004b7308 */ /* 0x000fe20000002400 */
[----:B------:R-:W-:-:S02]  /*f190*/  FMNMX.FTZ R42, R64, R42, !PT ;  /* 0x0000002a402a7209 */ /* 0x000fc40007810000 */
[----:B------:R-:W-:Y:S02]  /*f1a0*/  ISETP.GT.AND P5, PT, R61, 0x60, PT ;  /* 0x000000603d00780c */ /* 0x000fe40003fa4270 */
[----:B------:R-:W-:Y:S01]  /*f1b0*/  FSEL R69, R69, -INF , P6 ;  /* 0xff80000045457808 */ /* 0x000fe20003000000 */
[----:B0-----:R-:W-:Y:S01]  /*f1c0*/  FMUL.FTZ R56, R2, R79 ;  /* 0x0000004f02387220 */ /* 0x001fe20000410000 */
[----:B------:R-:W-:Y:S01]  /*f1d0*/  FMNMX.FTZ R42, R68, R42, !PT ;  /* 0x0000002a442a7209 */ /* 0x000fe20007810000 */
[C---:B------:R-:W-:Y:S01]  /*f1e0*/  FMUL.FTZ R79, R2.reuse, R82 ;  /* 0x00000052024f7220 */ /* 0x040fe20000410000 */
[C---:B------:R-:W-:Y:S01]  /*f1f0*/  ISETP.GT.AND P4, PT, R61.reuse, 0x61, PT ;  /* 0x000000613d00780c */ /* 0x040fe20003f84270 */
[C---:B------:R-:W-:Y:S01]  /*f200*/  FMUL.FTZ R82, R2.reuse, R83 ;  /* 0x0000005302527220 */ /* 0x040fe20000410000 */
[----:B------:R-:W-:Y:S01]  /*f210*/  ISETP.GT.AND P3, PT, R61, 0x68, PT ;  /* 0x000000683d00780c */ /* 0x000fe20003f64270 */
[----:B------:R-:W-:Y:S01]  /*f220*/  FMUL.FTZ R83, R2, R86 ;  /* 0x0000005602537220 */ /* 0x000fe20000410000 */
[----:B------:R-:W-:Y:S01]  /*f230*/  FSEL R72, R72, -INF , P5 ;  /* 0xff80000048487808 */ /* 0x000fe20002800000 */
[----:B------:R-:W-:Y:S01]  /*f240*/  MUFU.TANH R78, R78 ;  /* 0x0000004e004e7308 */ /* 0x000fe20000002400 */
[----:B------:R-:W-:-:S02]  /*f250*/  FMNMX.FTZ R42, R69, R42, !PT ;  /* 0x0000002a452a7209 */ /* 0x000fc40007810000 */
[----:B------:R-:W-:Y:S02]  /*f260*/  FSEL R73, R73, -INF , P4 ;  /* 0xff80000049497808 */ /* 0x000fe40002000000 */
[----:B------:R-:W-:Y:S02]  /*f270*/  FSEL R76, R76, -INF , P3 ;  /* 0xff8000004c4c7808 */ /* 0x000fe40001800000 */
[----:B------:R-:W-:Y:S01]  /*f280*/  FMNMX.FTZ R42, R72, R42, !PT ;  /* 0x0000002a482a7209 */ /* 0x000fe20007810000 */
[----:B------:R-:W-:Y:S01]  /*f290*/  MUFU.TANH R56, R56 ;  /* 0x0000003800387308 */ /* 0x000fe20000002400 */
[C---:B------:R-:W-:Y:S02]  /*f2a0*/  ISETP.GT.AND P2, PT, R61.reuse, 0x69, PT ;  /* 0x000000693d00780c */ /* 0x040fe40003f44270 */
[C---:B------:R-:W-:Y:S02]  /*f2b0*/  ISETP.GT.AND P6, PT, R61.reuse, 0x70, PT ;  /* 0x000000703d00780c */ /* 0x040fe40003fc4270 */
[----:B------:R-:W-:-:S02]  /*f2c0*/  ISETP.GT.AND P5, PT, R61, 0x71, PT ;  /* 0x000000713d00780c */ /* 0x000fc40003fa4270 */
[C---:B------:R-:W-:Y:S01]  /*f2d0*/  ISETP.GT.AND P4, PT, R61.reuse, 0x78, PT ;  /* 0x000000783d00780c */ /* 0x040fe20003f84270 */
[----:B------:R-:W-:Y:S01]  /*f2e0*/  MUFU.TANH R79, R79 ;  /* 0x0000004f004f7308 */ /* 0x000fe20000002400 */
[----:B------:R-:W-:Y:S01]  /*f2f0*/  ISETP.GT.AND P3, PT, R61, 0x79, PT ;  /* 0x000000793d00780c */ /* 0x000fe20003f64270 */
[----:B------:R-:W-:Y:S01]  /*f300*/  FMUL.FTZ R61, R2, R85 ;  /* 0x00000055023d7220 */ /* 0x000fe20000410000 */
[----:B------:R-:W-:Y:S02]  /*f310*/  FMNMX.FTZ R85, R73, R42, !PT ;  /* 0x0000002a49557209 */ /* 0x000fe40007810000 */
[----:B------:R-:W-:Y:S02]  /*f320*/  FSEL R80, R80, -INF , P6 ;  /* 0xff80000050507808 */ /* 0x000fe40003000000 */
[----:B------:R-:W-:Y:S01]  /*f330*/  FSEL R81, R81, -INF , P5 ;  /* 0xff80000051517808 */ /* 0x000fe20002800000 */
[----:B------:R1:W0:Y:S01]  /*f340*/  MUFU.TANH R42, R61 ;  /* 0x0000003d002a7308 */ /* 0x0002220000002400 */
[----:B------:R-:W-:-:S02]  /*f350*/  FSEL R84, R84, -INF , P4 ;  /* 0xff80000054547808 */ /* 0x000fc40002000000 */
[----:B---3--:R-:W-:Y:S01]  /*f360*/  IADD3 R136, R60, R136, RZ ;  /* 0x000000883c887210 */ /* 0x008fe20007ffe0ff */
[----:B------:R-:W-:Y:S01]  /*f370*/  FMUL.FTZ R60, R2, R87 ;  /* 0x00000057023c7220 */ /* 0x000fe20000410000 */
[----:B--2---:R-:W-:Y:S02]  /*f380*/  LOP3.LUT R138, R151, 0x7f, RZ, 0xc0, !PT ;  /* 0x0000007f978a7812 */ /* 0x004fe400078ec0ff */
[----:B------:R-:W-:Y:S01]  /*f390*/  ISETP.GT.AND P4, PT, R136, 0x9, PT ;  /* 0x000000098800780c */ /* 0x000fe20003f84270 */
[----:B------:R-:W-:Y:S01]  /*f3a0*/  MUFU.TANH R82, R82 ;  /* 0x0000005200527308 */ /* 0x000fe20000002400 */
[----:B-1----:R-:W-:Y:S02]  /*f3b0*/  FSEL R61, R65, -INF , P2 ;  /* 0xff800000413d7808 */ /* 0x002fe40001000000 */
[----:B------:R-:W-:Y:S01]  /*f3c0*/  FMNMX.FTZ R65, R76, R85, !PT ;  /* 0x000000554c417209 */ /* 0x000fe20007810000 */
[----:B------:R-:W-:Y:S01]  /*f3d0*/  FMUL.FTZ R85, R2, R66 ;  /* 0x0000004202557220 */ /* 0x000fe20000410000 */
[----:B------:R-:W-:-:S02]  /*f3e0*/  ISETP.GT.AND P2, PT, R136, 0x1, PT ;  /* 0x000000018800780c */ /* 0x000fc40003f44270 */
[----:B------:R-:W-:Y:S01]  /*f3f0*/  FMNMX.FTZ R65, R61, R65, !PT ;  /* 0x000000413d417209 */ /* 0x000fe20007810000 */
[----:B------:R-:W-:Y:S01]  /*f400*/  MUFU.TANH R83, R83 ;  /* 0x0000005300537308 */ /* 0x000fe20000002400 */
[----:B0-----:R-:W-:Y:S02]  /*f410*/  FSEL R66, R42, -INF , P3 ;  /* 0xff8000002a427808 */ /* 0x001fe40001800000 */
[----:B------:R-:W-:Y:S02]  /*f420*/  FMNMX.FTZ R65, R80, R65, !PT ;  /* 0x0000004150417209 */ /* 0x000fe40007810000 */
[----:B------:R-:W-:Y:S02]  /*f430*/  FSEL R12, R12, -INF , P2 ;  /* 0xff8000000c0c7808 */ /* 0x000fe40001000000 */
[----:B------:R-:W-:Y:S01]  /*f440*/  FMNMX.FTZ R65, R81, R65, !PT ;  /* 0x0000004151417209 */ /* 0x000fe20007810000 */
[----:B------:R-:W0:Y:S01]  /*f450*/  MUFU.TANH R85, R85 ;  /* 0x0000005500557308 */ /* 0x000e220000002400 */
[----:B------:R-:W-:-:S02]  /*f460*/  ISETP.GT.AND P2, PT, R136, 0x18, PT ;  /* 0x000000188800780c */ /* 0x000fc40003f44270 */
[----:B------:R-:W-:Y:S02]  /*f470*/  FMNMX.FTZ R65, R84, R65, !PT ;  /* 0x0000004154417209 */ /* 0x000fe40007810000 */
[----:B------:R-:W-:Y:S02]  /*f480*/  FSEL R26, R26, -INF , P4 ;  /* 0xff8000001a1a7808 */ /* 0x000fe40002000000 */
[----:B------:R-:W-:Y:S01]  /*f490*/  FMNMX.FTZ R65, R66, R65, !PT ;  /* 0x0000004142417209 */ /* 0x000fe20007810000 */
[----:B------:R-:W1:Y:S01]  /*f4a0*/  MUFU.TANH R60, R60 ;  /* 0x0000003c003c7308 */ /* 0x000e620000002400 */
[----:B------:R-:W-:Y:S02]  /*f4b0*/  FSEL R33, R33, -INF , P2 ;  /* 0xff80000021217808 */ /* 0x000fe40001000000 */
[C---:B------:R-:W-:Y:S01]  /*f4c0*/  ISETP.GT.AND P4, PT, R136.reuse, 0x20, PT ;  /* 0x000000208800780c */ /* 0x040fe20003f84270 */
[----:B------:R-:W2:Y:S01]  /*f4d0*/  SHFL.BFLY PT, R42, R65, 0x2, 0x1f ;  /* 0x0c401f00412a7f89 */ /* 0x000ea200000e0000 */
[----:B------:R-:W-:-:S02]  /*f4e0*/  ISETP.GT.AND P2, PT, R136, 0x29, PT ;  /* 0x000000298800780c */ /* 0x000fc40003f44270 */
[C---:B------:R-:W-:Y:S02]  /*f4f0*/  ISETP.GT.AND P5, PT, R136.reuse, RZ, PT ;  /* 0x000000ff8800720c */ /* 0x040fe40003fa4270 */
[----:B------:R-:W-:Y:S02]  /*f500*/  FSEL R37, R37, -INF , P4 ;  /* 0xff80000025257808 */ /* 0x000fe40002000000 */
[----:B------:R-:W-:Y:S02]  /*f510*/  FSEL R86, R43, -INF , P2 ;  /* 0xff8000002b567808 */ /* 0x000fe40001000000 */
[----:B------:R-:W-:Y:S02]  /*f520*/  ISETP.GT.AND P4, PT, R136, 0x31, PT ;  /* 0x000000318800780c */ /* 0x000fe40003f84270 */
[----:B------:R-:W-:Y:S02]  /*f530*/  FSEL R9, R9, -INF , P5 ;  /* 0xff80000009097808 */ /* 0x000fe40002800000 */
[----:B------:R-:W-:-:S02]  /*f540*/  FSEL R87, R47, -INF , P4 ;  /* 0xff8000002f577808 */ /* 0x000fc40002000000 */
[C---:B------:R-:W-:Y:S02]  /*f550*/  ISETP.GT.AND P3, PT, R136.reuse, 0x8, PT ;  /* 0x000000088800780c */ /* 0x040fe40003f64270 */
[C---:B------:R-:W-:Y:S02]  /*f560*/  ISETP.GT.AND P6, PT, R136.reuse, 0x10, PT ;  /* 0x000000108800780c */ /* 0x040fe40003fc4270 */
[----:B------:R-:W-:Y:S02]  /*f570*/  FSEL R25, R25, -INF , P3 ;  /* 0xff80000019197808 */ /* 0x000fe40001800000 */
[----:B------:R-:W-:Y:S02]  /*f580*/  ISETP.GT.AND P5, PT, R136, 0x11, PT ;  /* 0x000000118800780c */ /* 0x000fe40003fa4270 */
[----:B------:R-:W-:Y:S02]  /*f590*/  FSEL R29, R29, -INF , P6 ;  /* 0xff8000001d1d7808 */ /* 0x000fe40003000000 */
[----:B--2---:R-:W-:-:S02]  /*f5a0*/  FMNMX.FTZ R42, R65, R42, !PT ;  /* 0x0000002a412a7209 */ /* 0x004fc40007810000 */
[----:B------:R-:W-:Y:S02]  /*f5b0*/  FSEL R30, R30, -INF , P5 ;  /* 0xff8000001e1e7808 */ /* 0x000fe40002800000 */
[C---:B------:R-:W-:Y:S01]  /*f5c0*/  ISETP.GT.AND P3, PT, R136.reuse, 0x19, PT ;  /* 0x000000198800780c */ /* 0x040fe20003f64270 */
[----:B------:R-:W2:Y:S01]  /*f5d0*/  SHFL.BFLY PT, R65, R42, 0x1, 0x1f ;  /* 0x0c201f002a417f89 */ /* 0x000ea200000e0000 */
[----:B------:R-:W-:Y:S02]  /*f5e0*/  ISETP.GT.AND P6, PT, R136, 0x21, PT ;  /* 0x000000218800780c */ /* 0x000fe40003fc4270 */
[----:B------:R-:W-:Y:S02]  /*f5f0*/  FSEL R34, R34, -INF , P3 ;  /* 0xff80000022227808 */ /* 0x000fe40001800000 */
[----:B------:R-:W-:Y:S02]  /*f600*/  ISETP.GT.AND P5, PT, R136, 0x28, PT ;  /* 0x000000288800780c */ /* 0x000fe40003fa4270 */
[----:B------:R-:W-:-:S02]  /*f610*/  FSEL R38, R38, -INF , P6 ;  /* 0xff80000026267808 */ /* 0x000fc40003000000 */
[----:B------:R-:W-:Y:S02]  /*f620*/  FSEL R41, R41, -INF , P5 ;  /* 0xff80000029297808 */ /* 0x000fe40002800000 */
[C---:B------:R-:W-:Y:S02]  /*f630*/  ISETP.GT.AND P3, PT, R136.reuse, 0x30, PT ;  /* 0x000000308800780c */ /* 0x040fe40003f64270 */
[C---:B------:R-:W-:Y:S02]  /*f640*/  ISETP.GT.AND P6, PT, R136.reuse, 0x38, PT ;  /* 0x000000388800780c */ /* 0x040fe40003fc4270 */
[----:B------:R-:W-:Y:S02]  /*f650*/  FSEL R45, R45, -INF , P3 ;  /* 0xff8000002d2d7808 */ /* 0x000fe40001800000 */
[----:B------:R-:W-:Y:S02]  /*f660*/  ISETP.GT.AND P5, PT, R136, 0x39, PT ;  /* 0x000000398800780c */ /* 0x000fe40003fa4270 */
[----:B------:R-:W-:-:S02]  /*f670*/  FSEL R50, R50, -INF , P6 ;  /* 0xff80000032327808 */ /* 0x000fc40003000000 */
[----:B------:R-:W-:Y:S02]  /*f680*/  ISETP.GT.AND P3, PT, R136, 0x40, PT ;  /* 0x000000408800780c */ /* 0x000fe40003f64270 */
[----:B------:R-:W-:Y:S02]  /*f690*/  FSEL R51, R51, -INF , P5 ;  /* 0xff80000033337808 */ /* 0x000fe40002800000 */
[----:B--2---:R-:W-:Y:S01]  /*f6a0*/  FMNMX.FTZ R65, R42, R65, !PT ;  /* 0x000000412a417209 */ /* 0x004fe20007810000 */
[----:B------:R-:W-:Y:S01]  /*f6b0*/  IMAD.U32 R42, RZ, RZ, UR39 ;  /* 0x00000027ff2a7e24 */ /* 0x000fe2000f8e00ff */
[----:B------:R-:W-:Y:S02]  /*f6c0*/  ISETP.GT.AND P4, PT, R136, 0x41, PT ;  /* 0x000000418800780c */ /* 0x000fe40003f84270 */
[C---:B------:R-:W-:Y:S01]  /*f6d0*/  FSETP.NEU.FTZ.AND P2, PT, R65.reuse, -INF , PT ;  /* 0xff8000004100780b */ /* 0x040fe20003f5d000 */
[----:B------:R-:W-:-:S01]  /*f6e0*/  FFMA.FTZ R43, R65, R42, -8 ;  /* 0xc1000000412b7423 */ /* 0x000fc2000001002a */
[----:B------:R-:W-:-:S02]  /*f6f0*/  FSEL R53, R53, -INF , P3 ;  /* 0xff80000035357808 */ /* 0x000fc40001800000 */
[----:B------:R-:W-:Y:S02]  /*f700*/  ISETP.GT.AND P6, PT, R136, 0x48, PT ;  /* 0x000000488800780c */ /* 0x000fe40003fc4270 */
[----:B------:R-:W-:Y:S02]  /*f710*/  FSEL R47, R43, RZ, P2 ;  /* 0x000000ff2b2f7208 */ /* 0x000fe40001000000 */
[----:B------:R-:W-:Y:S02]  /*f720*/  FMNMX.FTZ R43, R9, R10, !PT ;  /* 0x0000000a092b7209 */ /* 0x000fe40007810000 */
[----:B------:R-:W-:Y:S01]  /*f730*/  FSEL R54, R54, -INF , P4 ;  /* 0xff80000036367808 */ /* 0x000fe20002000000 */
[----:B------:R-:W-:-:S01]  /*f740*/  FFMA.FTZ R8, R8, R42, -R47 ;  /* 0x0000002a08087223 */ /* 0x000fc2000001082f */
[----:B------:R-:W-:Y:S01]  /*f750*/  FMNMX.FTZ R43, R12, R43, !PT ;  /* 0x0000002b0c2b7209 */ /* 0x000fe20007810000 */
[----:B------:R-:W-:-:S01]  /*f760*/  FFMA.FTZ R13, R13, R42, -R47 ;  /* 0x0000002a0d0d7223 */ /* 0x000fc2000001082f */
[----:B------:R-:W-:Y:S01]  /*f770*/  ISETP.GT.AND P5, PT, R136, 0x49, PT ;  /* 0x000000498800780c */ /* 0x000fe20003fa4270 */
[----:B------:R-:W-:-:S01]  /*f780*/  FFMA.FTZ R24, R24, R42, -R47 ;  /* 0x0000002a18187223 */ /* 0x000fc2000001082f */
[----:B------:R-:W-:Y:S01]  /*f790*/  FMNMX.FTZ R43, R25, R43, !PT ;  /* 0x0000002b192b7209 */ /* 0x000fe20007810000 */
[----:B------:R-:W-:-:S01]  /*f7a0*/  FFMA.FTZ R27, R27, R42, -R47 ;  /* 0x0000002a1b1b7223 */ /* 0x000fc2000001082f */
        /* <DEDUP_REMOVED lines=16> */
[----:B0-----:R-:W-:Y:S01]  /*f8b0*/  FSEL R85, R85, -INF , P3 ;  /* 0xff80000055557808 */ /* 0x001fe20001800000 */
        /* <DEDUP_REMOVED lines=40> */
[----:B------:R-:W-:Y:S01]  /*fb40*/  MUFU.EX2 R8, R8 ;  /* 0x0000000800087308 */ /* 0x000fe20000000800 */
[----:B------:R-:W-:-:S02]  /*fb50*/  FMNMX.FTZ R43, R54, R43, !PT ;  /* 0x0000002b362b7209 */ /* 0x000fc40007810000 */
[----:B------:R-:W-:Y:S02]  /*fb60*/  ISETP.GT.AND P5, PT, R136, 0x69, PT ;  /* 0x000000698800780c */ /* 0x000fe40003fa4270 */
[----:B------:R-:W-:Y:S02]  /*fb70*/  FMNMX.FTZ R43, R57, R43, !PT ;  /* 0x0000002b392b7209 */ /* 0x000fe40007810000 */
[----:B------:R-:W-:Y:S01]  /*fb80*/  FSEL R78, R78, -INF , P6 ;  /* 0xff8000004e4e7808 */ /* 0x000fe20003000000 */
[----:B------:R-:W-:Y:S01]  /*fb90*/  MUFU.EX2 R13, R13 ;  /* 0x0000000d000d7308 */ /* 0x000fe20000000800 */
[----:B------:R-:W-:Y:S02]  /*fba0*/  FMNMX.FTZ R43, R63, R43, !PT ;  /* 0x0000002b3f2b7209 */ /* 0x000fe40007810000 */
[----:B------:R-:W-:Y:S02]  /*fbb0*/  ISETP.GT.AND P3, PT, R136, 0x70, PT ;  /* 0x000000708800780c */ /* 0x000fe40003f64270 */
[----:B------:R-:W-:-:S02]  /*fbc0*/  FMNMX.FTZ R43, R85, R43, !PT ;  /* 0x0000002b552b7209 */ /* 0x000fc40007810000 */
[----:B------:R-:W-:Y:S01]  /*fbd0*/  FSEL R56, R56, -INF , P5 ;  /* 0xff80000038387808 */ /* 0x000fe20002800000 */
[----:B------:R-:W-:Y:S01]  /*fbe0*/  MUFU.EX2 R24, R24 ;  /* 0x0000001800187308 */ /* 0x000fe20000000800 */
[----:B------:R-:W-:Y:S02]  /*fbf0*/  FMNMX.FTZ R43, R67, R43, !PT ;  /* 0x0000002b432b7209 */ /* 0x000fe40007810000 */
[----:B------:R-:W-:Y:S02]  /*fc00*/  ISETP.GT.AND P4, PT, R136, 0x71, PT ;  /* 0x000000718800780c */ /* 0x000fe40003f84270 */
[----:B------:R-:W-:Y:S02]  /*fc10*/  FMNMX.FTZ R43, R70, R43, !PT ;  /* 0x0000002b462b7209 */ /* 0x000fe40007810000 */
        /* <DEDUP_REMOVED lines=13> */
[----:B-1----:R-:W-:Y:S02]  /*fcf0*/  FSEL R60, R60, -INF , P5 ;  /* 0xff8000003c3c7808 */ /* 0x002fe40002800000 */
[----:B------:R-:W-:-:S03]  /*fd00*/  FMNMX.FTZ R43, R79, R43, !PT ;  /* 0x0000002b4f2b7209 */ /* 0x000fc60007810000 */
[----:B------:R-:W-:Y:S01]  /*fd10*/  MUFU.EX2 R32, R32 ;  /* 0x0000002000207308 */ /* 0x000fe20000000800 */
[----:B------:R-:W-:-:S04]  /*fd20*/  FMNMX.FTZ R43, R82, R43, !PT ;  /* 0x0000002b522b7209 */ /* 0x000fc80007810000 */
[----:B------:R-:W-:-:S03]  /*fd30*/  FMNMX.FTZ R43, R83, R43, !PT ;  /* 0x0000002b532b7209 */ /* 0x000fc60007810000 */
[----:B------:R-:W-:Y:S01]  /*fd40*/  MUFU.EX2 R35, R35 ;  /* 0x0000002300237308 */ /* 0x000fe20000000800 */
[----:B------:R-:W-:-:S05]  /*fd50*/  FMNMX.FTZ R43, R60, R43, !PT ;  /* 0x0000002b3c2b7209 */ /* 0x000fca0007810000 */
[----:B------:R-:W0:Y:S02]  /*fd60*/  SHFL.BFLY PT, R136, R43, 0x2, 0x1f ;  /* 0x0c401f002b887f89 */ /* 0x000e2400000e0000 */
        /* <DEDUP_REMOVED lines=15> */
[----:B------:R-:W-:-:S01]  /*fe60*/  FFMA.FTZ R66, R86, R42, -R137 ;  /* 0x0000002a56427223 */ /* 0x000fc20000010889 */
[-CC-:B------:R-:W-:Y:S01]  /*fe70*/  FFMA.FTZ R86, R87, R42.reuse, -R137.reuse ;  /* 0x0000002a57567223 */ /* 0x180fe20000010889 */
[----:B------:R-:W-:Y:S01]  /*fe80*/  FSEL R87, R65, RZ, P2 ;  /* 0x000000ff41577208 */ /* 0x000fe20001000000 */
[-CC-:B------:R-:W-:Y:S01]  /*fe90*/  FFMA.FTZ R9, R9, R42.reuse, -R137.reuse ;  /* 0x0000002a09097223 */ /* 0x180fe20000010889 */
[----:B------:R-:W-:-:S01]  /*fea0*/  FFMA.FTZ R12, R12, R42, -R137 ;  /* 0x0000002a0c0c7223 */ /* 0x000fc20000010889 */
[-CC-:B------:R-:W-:Y:S01]  /*feb0*/  FFMA.FTZ R25, R25, R42.reuse, -R137.reuse ;  /* 0x0000002a19197223 */ /* 0x180fe20000010889 */
[----:B------:R-:W-:-:S01]  /*fec0*/  FFMA.FTZ R26, R26, R42, -R137 ;  /* 0x0000002a1a1a7223 */ /* 0x000fc20000010889 */
[----:B------:R-:W-:Y:S01]  /*fed0*/  FADD.FTZ R87, -R87, R11 ;  /* 0x0000000b57577221 */ /* 0x000fe20000010100 */
[----:B------:R-:W-:-:S01]  /*fee0*/  FFMA.FTZ R11, R50, R42, -R137 ;  /* 0x0000002a320b7223 */ /* 0x000fc20000010889 */
[----:B------:R-:W-:Y:S01]  /*fef0*/  FSEL R50, R43, RZ, P3 ;  /* 0x000000ff2b327208 */ /* 0x000fe20001800000 */
[----:B------:R-:W-:Y:S01]  /*ff00*/  MUFU.EX2 R9, R9 ;  /* 0x0000000900097308 */ /* 0x000fe20000000800 */
[----:B------:R-:W-:-:S01]  /*ff10*/  FFMA.FTZ R29, R29, R42, -R137 ;  /* 0x0000002a1d1d7223 */ /* 0x000fc20000010889 */
[-CC-:B------:R-:W-:Y:S01]  /*ff20*/  FFMA.FTZ R30, R30, R42.reuse, -R137.reuse ;  /* 0x0000002a1e1e7223 */ /* 0x180fe20000010889 */
[----:B------:R-:W-:-:S01]  /*ff30*/  FFMA.FTZ R33, R33, R42, -R137 ;  /* 0x0000002a21217223 */ /* 0x000fc20000010889 */
[----:B------:R-:W-:Y:S01]  /*ff40*/  FADD.FTZ R10, -R50, R10 ;  /* 0x0000000a320a7221 */ /* 0x000fe20000010100 */
[-C--:B------:R-:W-:Y:S01]  /*ff50*/  FMUL.FTZ R50, R87, R42.reuse ;  /* 0x0000002a57327220 */ /* 0x080fe20000410000 */
[-CC-:B------:R-:W-:Y:S01]  /*ff60*/  FFMA.FTZ R34, R34, R42.reuse, -R137.reuse ;  /* 0x0000002a22227223 */ /* 0x180fe20000010889 */
[----:B------:R-:W-:-:S01]  /*ff70*/  FFMA.FTZ R37, R37, R42, -R137 ;  /* 0x0000002a25257223 */ /* 0x000fc20000010889 */
[-C--:B------:R-:W-:Y:S01]  /*ff80*/  FMUL.FTZ R10, R10, R42.reuse ;  /* 0x0000002a0a0a7220 */ /* 0x080fe20000410000 */
        /* <DEDUP_REMOVED lines=22> */
[----:B------:R-:W-:Y:S01]  /*100f0*/  ISETP.NE.AND P2, PT, R138, RZ, PT ;  /* 0x000000ff8a00720c */ /* 0x000fe20003f45270 */
[----:B------:R-:W-:-:S01]  /*10100*/  FFMA.FTZ R60, R60, R42, -R137 ;  /* 0x0000002a3c3c7223 */ /* 0x000fc20000010889 */
[----:B------:R-:W2:Y:S01]  /*10110*/  MUFU.EX2 R25, R25 ;  /* 0x0000001900197308 */ /* 0x000ea20000000800 */
[----:B0-----:R-:W-:-:S04]  /*10120*/  FFMA.FTZ R3, R50, R3, R8 ;  /* 0x0000000332037223 */ /* 0x001fc80000010008 */
[----:B------:R-:W-:-:S03]  /*10130*/  FADD.FTZ R3, R13, R3 ;  /* 0x000000030d037221 */ /* 0x000fc60000010000 */
[----:B------:R-:W0:Y:S01]  /*10140*/  MUFU.EX2 R26, R26 ;  /* 0x0000001a001a7308 */ /* 0x000e220000000800 */
[----:B-1----:R-:W-:-:S01]  /*10150*/  FFMA.FTZ R0, R10, R0, R9 ;  /* 0x000000000a007223 */ /* 0x002fc20000010009 */
[----:B------:R-:W-:Y:S01]  /*10160*/  FADD.FTZ R3, R24, R3 ;  /* 0x0000000318037221 */ /* 0x000fe20000010000 */
[----:B------:R-:W-:Y:S02]  /*10170*/  @!P2 VIADD R15, R15, 0x19c40 ;  /* 0x00019c400f0fa836 */ /* 0x000fe40000000000 */
[----:B------:R-:W-:Y:S01]  /*10180*/  FADD.FTZ R0, R12, R0 ;  /* 0x000000000c007221 */ /* 0x000fe20000010000 */
[----:B------:R-:W-:-:S02]  /*10190*/  FADD.FTZ R3, R27, R3 ;  /* 0x000000031b037221 */ /* 0x000fc40000010000 */
[----:B------:R-:W1:Y:S01]  /*101a0*/  MUFU.EX2 R29, R29 ;  /* 0x0000001d001d7308 */ /* 0x000e620000000800 */
[----:B--2---:R-:W-:-:S01]  /*101b0*/  FADD.FTZ R0, R25, R0 ;  /* 0x0000000019007221 */ /* 0x004fc20000010000 */
[----:B------:R-:W-:Y:S01]  /*101c0*/  FADD.FTZ R3, R28, R3 ;  /* 0x000000031c037221 */ /* 0x000fe20000010000 */
[----:B------:R-:W-:-:S03]  /*101d0*/  @!P2 PRMT R15, RZ, 0x654, R15 ;  /* 0x00000654ff0fa816 */ /* 0x000fc6000000000f */
[----:B------:R-:W-:Y:S01]  /*101e0*/  FADD.FTZ R3, R31, R3 ;  /* 0x000000031f037221 */ /* 0x000fe20000010000 */
[----:B------:R2:W-:Y:S01]  /*101f0*/  @!P2 SYNCS.ARRIVE.TRANS64.RED.A1T0 RZ, [R15+URZ], RZ ;  /* 0x000000ff0fffa9a7 */ /* 0x0005e2000810043f */
[----:B------:R-:W3:Y:S01]  /*10200*/  MUFU.EX2 R30, R30 ;  /* 0x0000001e001e7308 */ /* 0x000ee20000000800 */
        /* <DEDUP_REMOVED lines=8> */
[----:B---3--:R-:W-:-:S01]  /*10290*/  FADD.FTZ R0, R30, R0 ;  /* 0x000000001e007221 */ /* 0x008fc20000010000 */
[----:B------:R-:W-:-:S04]  /*102a0*/  FADD.FTZ R3, R40, R3 ;  /* 0x0000000328037221 */ /* 0x000fc80000010000 */
[----:B------:R-:W-:Y:S02]  /*102b0*/  FADD.FTZ R3, R77, R3 ;  /* 0x000000034d037221 */ /* 0x000fe40000010000 */
        /* <DEDUP_REMOVED lines=10> */
[----:B------:R-:W-:-:S06]  /*10360*/  FADD.FTZ R3, R52, R3 ;  /* 0x0000000334037221 */ /* 0x000fcc0000010000 */
        /* <DEDUP_REMOVED lines=71> */
[----:B---3--:R-:W-:-:S01]  /*107e0*/  FADD.FTZ R0, R83, R0 ;  /* 0x0000000053007221 */ /* 0x008fc20000010000 */
[----:B0-----:R-:W-:-:S03]  /*107f0*/  FADD.FTZ R3, R47, R3 ;  /* 0x000000032f037221 */ /* 0x001fc60000010000 */
[----:B-1----:R-:W-:Y:S01]  /*10800*/  FADD.FTZ R0, R60, R0 ;  /* 0x000000003c007221 */ /* 0x002fe20000010000 */
[----:B--2---:R-:W-:Y:S06]  /*10810*/  @!P1 BRA `(.L_x_2038) ;  /* 0x0000000000049947 */ /* 0x004fec0003800000 */
[----:B------:R-:W-:Y:S01]  /*10820*/  BPT.TRAP 0x1 ;  /* 0x000000040000795c */ /* 0x000fe20000300000 */
.L_x_2038:
        /* <DEDUP_REMOVED lines=85> */
[----:B------:R-:W-:Y:S01]  /*10d80*/  IMAD.MOV.U32 R10, RZ, RZ, R43 ;  /* 0x000000ffff0a7224 */ /* 0x000fe200078e002b */
[----:B------:R-:W-:Y:S01]  /*10d90*/  MOV R147, R45 ;  /* 0x0000002d00937202 */ /* 0x000fe20000000f00 */
        /* <DEDUP_REMOVED lines=9> */
[----:B------:R-:W-:Y:S01]  /*10e30*/  IMAD.MOV.U32 R146, RZ, RZ, R48 ;  /* 0x000000ffff927224 */ /* 0x000fe200078e0030 */
[C---:B--2---:R-:W-:Y:S01]  /*10e40*/  ISETP.GT.AND P2, PT, R14.reuse, R15, PT ;  /* 0x0000000f0e00720c */ /* 0x044fe20003f44270 */
[----:B------:R-:W-:-:S12]  /*10e50*/  VIADD R14, R14, 0xffffffff ;  /* 0xffffffff0e0e7836 */ /* 0x000fd80000000000 */
[----:B0-----:R-:W-:Y:S05]  /*10e60*/  @P2 BRA `(.L_x_2039) ;  /* 0xffffffd000482947 */ /* 0x001fea000383ffff */
[----:B------:R-:W-:Y:S05]  /*10e70*/  BSYNC B1 ;  /* 0x0000000000017941 */ /* 0x000fea0003800000 */
.L_x_2027:
[----:B------:R-:W-:Y:S05]  /*10e80*/  BSYNC B0 ;  /* 0x0000000000007941 */ /* 0x000fea0003800000 */
.L_x_2026:
[----:B------:R-:W-:Y:S01]  /*10e90*/  ISETP.GE.AND P0, PT, R14, RZ, PT ;  /* 0x000000ff0e00720c */ /* 0x000fe20003f06270 */
[----:B------:R-:W-:-:S12]  /*10ea0*/  BSSY B0, `(.L_x_2040) ;  /* 0x0000258000007945 */ /* 0x000fd80003800000 */
[----:B------:R-:W-:Y:S05]  /*10eb0*/  @!P0 BRA `(.L_x_2041) ;  /* 0x0000002400588947 */ /* 0x000fea0003800000 */
[----:B------:R-:W-:Y:S02]  /*10ec0*/  IMAD.MOV.U32 R13, RZ, RZ, R43 ;  /* 0x000000ffff0d7224 */ /* 0x000fe400078e002b */
[----:B------:R-:W-:Y:S02]  /*10ed0*/  IMAD.MOV.U32 R12, RZ, RZ, R65 ;  /* 0x000000ffff0c7224 */ /* 0x000fe400078e0041 */
[----:B------:R-:W-:Y:S02]  /*10ee0*/  IMAD.MOV.U32 R9, RZ, RZ, R152 ;  /* 0x000000ffff097224 */ /* 0x000fe400078e0098 */
[----:B------:R-:W-:-:S07]  /*10ef0*/  IMAD.MOV.U32 R8, RZ, RZ, R18 ;  /* 0x000000ffff087224 */ /* 0x000fce00078e0012 */
.L_x_2053:
[----:B------:R-:W-:-:S05]  /*10f00*/  VIADD R18, R8, 0x1 ;  /* 0x0000000108127836 */ /* 0x000fca0000000000 */
[----:B------:R-:W-:-:S04]  /*10f10*/  ISETP.NE.AND P0, PT, R18, 0x2, PT ;  /* 0x000000021200780c */ /* 0x000fc80003f05270 */
[----:B------:R-:W-:Y:S02]  /*10f20*/  SEL R152, RZ, 0x1, P0 ;  /* 0x00000001ff987807 */ /* 0x000fe40000000000 */
[----:B------:R-:W-:Y:S02]  /*10f30*/  SEL R18, R18, RZ, P0 ;  /* 0x000000ff12127207 */ /* 0x000fe40000000000 */
[----:B------:R-:W-:Y:S01]  /*10f40*/  LOP3.LUT R152, R9, R152, RZ, 0x3c, !PT ;  /* 0x0000009809987212 */ /* 0x000fe200078e3cff */
[----:B0-----:R-:W-:Y:S06]  /*10f50*/  @!P1 BRA `(.L_x_2042) ;  /* 0x0000000000049947 */ /* 0x001fec0003800000 */
[----:B------:R-:W-:Y:S01]  /*10f60*/  BPT.TRAP 0x1 ;  /* 0x000000040000795c */ /* 0x000fe20000300000 */
.L_x_2042:
[----:B------:R-:W-:Y:S01]  /*10f70*/  IMAD R10, R18, 0x8, R16 ;  /* 0x00000008120a7824 */ /* 0x000fe200078e0210 */
[----:B------:R-:W-:-:S04]  /*10f80*/  SHF.L.U32 R11, R152, 0x1f, RZ ;  /* 0x0000001f980b7819 */ /* 0x000fc800000006ff */
[----:B------:R0:W1:Y:S01]  /*10f90*/  SYNCS.PHASECHK.TRANS64.TRYWAIT P0, [R10+URZ+0x19c30], R11 ;  /* 0x019c300b0a0075a7 */ /* 0x000062000800017f */
[----:B------:R-:W-:Y:S05]  /*10fa0*/  @!P1 BRA `(.L_x_2043) ;  /* 0x0000000000049947 */ /* 0x000fea0003800000 */
[----:B------:R-:W-:Y:S01]  /*10fb0*/  BPT.TRAP 0x1 ;  /* 0x000000040000795c */ /* 0x000fe20000300000 */
.L_x_2043:
[----:B------:R-:W-:Y:S01]  /*10fc0*/  BSSY B1, `(.L_x_2044) ;  /* 0x0000006000017945 */ /* 0x000fe20003800000 */
[----:B------:R-:W-:Y:S02]  /*10fd0*/  IMAD R24, R18, 0x300, R21 ;  /* 0x0000030012187824 */ /* 0x000fe400078e0215 */
[----:B------:R-:W-:Y:S01]  /*10fe0*/  IMAD.MOV.U32 R25, RZ, RZ, -0x3ffffff0 ;  /* 0xc0000010ff197424 */ /* 0x000fe200078e00ff */
[----:B-1----:R-:W-:Y:S06]  /*10ff0*/  @P0 BRA `(.L_x_2045) ;  /* 0x0000000000080947 */ /* 0x002fec0003800000 */
[----:B------:R-:W1:Y:S02]  /*11000*/  SYNCS.PHASECHK.TRANS64.TRYWAIT P0, [R10+URZ+0x19c30], R11 ;  /* 0x019c300b0a0075a7 */ /* 0x000e64000800017f */
[----:B-1----:R-:W-:Y:S05]  /*11010*/  @!P0 BRA `(.L_x_2046) ;  /* 0x000000c000cc8947 */ /* 0x002fea0003800000 */
.L_x_2045:
[----:B------:R-:W-:Y:S05]  /*11020*/  BSYNC B1 ;  /* 0x0000000000017941 */ /* 0x000fea0003800000 */
.L_x_2044:
        /* <DEDUP_REMOVED lines=8> */
[----:B------:R-:W-:Y:S02]  /*110b0*/  R2UR UR14, R24 ;  /* 0x00000000180e72ca */ /* 0x000fe400000e0000 */
        /* <DEDUP_REMOVED lines=18> */
.L_x_2047:
[----:B------:R-:W-:Y:S01]  /*111e0*/  SHF.L.U32 R9, R9, 0x1f, RZ ;  /* 0x0000001f09097819 */ /* 0x000fe200000006ff */
[----:B------:R-:W-:-:S04]  /*111f0*/  IMAD R15, R8, 0x8, R16 ;  /* 0x00000008080f7824 */ /* 0x000fc800078e0210 */
[----:B------:R0:W1:Y:S01]  /*11200*/  SYNCS.PHASECHK.TRANS64.TRYWAIT P0, [R15+URZ+0x19c50], R9 ;  /* 0x019c50090f0075a7 */ /* 0x000062000800017f */
[----:B------:R-:W-:Y:S05]  /*11210*/  @!P1 BRA `(.L_x_2048) ;  /* 0x0000000000049947 */ /* 0x000fea0003800000 */
[----:B------:R-:W-:Y:S01]  /*11220*/  BPT.TRAP 0x1 ;  /* 0x000000040000795c */ /* 0x000fe20000300000 */
.L_x_2048:
[----:B------:R-:W-:Y:S04]  /*11230*/  BSSY B1, `(.L_x_2049) ;  /* 0x0000004000017945 */ /* 0x000fe80003800000 */
[----:B-1----:R-:W-:Y:S05]  /*11240*/  @P0 BRA `(.L_x_2050) ;  /* 0x0000000000080947 */ /* 0x002fea0003800000 */
[----:B------:R-:W1:Y:S02]  /*11250*/  SYNCS.PHASECHK.TRANS64.TRYWAIT P0, [R15+URZ+0x19c50], R9 ;  /* 0x019c50090f0075a7 */ /* 0x000e64000800017f */
[----:B-1----:R-:W-:Y:S05]  /*11260*/  @!P0 BRA `(.L_x_2051) ;  /* 0x000000c0004c8947 */ /* 0x002fea0003800000 */
.L_x_2050:
[----:B------:R-:W-:Y:S05]  /*11270*/  BSYNC B1 ;  /* 0x0000000000017941 */ /* 0x000fea0003800000 */
.L_x_2049:
[----:B01----:R-:W-:Y:S01]  /*11280*/  VIADD R9, R16, 0x3000 ;  /* 0x0000300010097836 */ /* 0x003fe20000000000 */
[----:B------:R-:W-:Y:S01]  /*11290*/  WARPGROUP.ARRIVE ;  /* 0x00000000000079c5 */ /* 0x000fe20000000000 */
[----:B------:R-:W-:Y:S01]  /*112a0*/  MOV R11, 0x40000040 ;  /* 0x40000040000b7802 */ /* 0x000fe20000000f00 */
[C---:B------:R-:W-:Y:S01]  /*112b0*/  FMUL.FTZ R20, R2.reuse, R27 ;  /* 0x0000001b02147220 */ /* 0x040fe20000410000 */
[C---:B------:R-:W-:Y:S01]  /*112c0*/  FMUL.FTZ R27, R2.reuse, R31 ;  /* 0x0000001f021b7220 */ /* 0x040fe20000410000 */
[----:B------:R-:W-:Y:S01]  /*112d0*/  SHF.R.U32.HI R9, RZ, 0x4, R9 ;  /* 0x00000004ff097819 */ /* 0x000fe20000011609 */
[C---:B------:R-:W-:Y:S01]  /*112e0*/  FMUL.FTZ R31, R2.reuse, R35 ;  /* 0x00000023021f7220 */ /* 0x040fe20000410000 */
[C---:B------:R-:W-:Y:S01]  /*112f0*/  FMUL.FTZ R35, R2.reuse, R39 ;  /* 0x0000002702237220 */ /* 0x040fe20000410000 */
[----:B------:R-:W-:Y:S01]  /*11300*/  FMUL.FTZ R39, R2, R43 ;  /* 0x0000002b02277220 */ /* 0x000fe20000410000 */
[----:B------:R-:W-:Y:S01]  /*11310*/  LOP3.LUT R9, R9, 0x3fff, RZ, 0xc0, !PT ;  /* 0x00003fff09097812 */ /* 0x000fe200078ec0ff */
[----:B------:R-:W-:Y:S03]  /*11320*/  MUFU.TANH R20, R20 ;  /* 0x0000001400147308 */ /* 0x000fe60000002400 */
[----:B------:R-:W-:-:S05]  /*11330*/  LOP3.LUT R9, R9, 0x10000, RZ, 0xfc, !PT ;  /* 0x0001000009097812 */ /* 0x000fca00078efcff */
[----:B------:R-:W-:Y:S01]  /*11340*/  IMAD R8, R8, 0x300, R9 ;  /* 0x0000030008087824 */ /* 0x000fe200078e0209 */
[----:B------:R-:W-:Y:S01]  /*11350*/  MUFU.TANH R27, R27 ;  /* 0x0000001b001b7308 */ /* 0x000fe20000002400 */
[----:B------:R-:W-:Y:S02]  /*11360*/  IMAD.MOV.U32 R9, RZ, RZ, 0x40000040 ;  /* 0x40000040ff097424 */ /* 0x000fe400078e00ff */
[C---:B------:R-:W-:Y:S01]  /*11370*/  VIADD R10, R8.reuse, 0x2 ;  /* 0x00000002080a7836 */ /* 0x040fe20000000000 */
[----:B------:R-:W-:Y:S02]  /*11380*/  R2UR UR6, R8 ;  /* 0x00000000080672ca */ /* 0x000fe400000e0000 */
[----:B------:R-:W-:Y:S01]  /*11390*/  R2UR UR7, R9 ;  /* 0x00000000090772ca */ /* 0x000fe200000e0000 */
[C---:B------:R-:W-:Y:S01]  /*113a0*/  FMUL.FTZ R9, R2.reuse, R24 ;  /* 0x0000001802097220 */ /* 0x040fe20000410000 */
[C---:B------:R-:W-:Y:S01]  /*113b0*/  FMUL.FTZ R24, R2.reuse, R28 ;  /* 0x0000001c02187220 */ /* 0x040fe20000410000 */
[C---:B------:R-:W-:Y:S01]  /*113c0*/  FMUL.FTZ R28, R2.reuse, R32 ;  /* 0x00000020021c7220 */ /* 0x040fe20000410000 */
[C---:B------:R-:W-:Y:S01]  /*113d0*/  FMUL.FTZ R32, R2.reuse, R36 ;  /* 0x0000002402207220 */ /* 0x040fe20000410000 */
[----:B------:R-:W-:Y:S01]  /*113e0*/  MUFU.TANH R31, R31 ;  /* 0x0000001f001f7308 */ /* 0x000fe20000002400 */
        /* <DEDUP_REMOVED lines=9> */
[----:B------:R-:W-:Y:S01]  /*11480*/  VIADD R10, R8, 0x4 ;  /* 0x00000004080a7836 */ /* 0x000fe20000000000 */
[----:B------:R-:W-:Y:S01]  /*11490*/  R2UR UR7, R11 ;  /* 0x000000000b0772ca */ /* 0x000fe200000e0000 */
[----:B------:R-:W-:Y:S01]  /*114a0*/  IMAD.MOV.U32 R11, RZ, RZ, 0x40000040 ;  /* 0x40000040ff0b7424 */ /* 0x000fe200078e00ff */
        /* <DEDUP_REMOVED lines=17> */
[----:B0-----:R-:W-:Y:S01]  /*115c0*/  FMNMX.FTZ R43, R9, R12, !PT ;  /* 0x0000000c092b7209 */ /* 0x001fe20007810000 */
        /* <DEDUP_REMOVED lines=30> */
[----:B------:R-:W-:Y:S01]  /*117b0*/  FMUL.FTZ R11, R2, R26 ;  /* 0x0000001a020b7220 */ /* 0x000fe20000410000 */
        /* <DEDUP_REMOVED lines=22> */
[----:B-1----:R-:W-:Y:S01]  /*11920*/  FMNMX.FTZ R42, R11, R13, !PT ;  /* 0x0000000d0b2a7209 */ /* 0x002fe20007810000 */
[C---:B------:R-:W-:Y:S01]  /*11930*/  FMUL.FTZ R61, R2.reuse, R63 ;  /* 0x0000003f023d7220 */ /* 0x040fe20000410000 */
[----:B------:R-:W-:Y:S01]  /*11940*/  FMUL.FTZ R63, R2, R65 ;  /* 0x00000041023f7220 */ /* 0x000fe20000410000 */
[----:B0-----:R-:W-:-:S02]  /*11950*/  LOP3.LUT R151, R151, 0x7f, RZ, 0xc0, !PT ;  /* 0x0000007f97977812 */ /* 0x001fc400078ec0ff */
[----:B------:R-:W-:Y:S02]  /*11960*/  FMNMX.FTZ R42, R20, R42, !PT ;  /* 0x0000002a142a7209 */ /* 0x000fe40007810000 */
[----:B------:R-:W0:Y:S01]  /*11970*/  MUFU.TANH R25, R25 ;  /* 0x0000001900197308 */ /* 0x000e220000002400 */
[----:B--2---:R-:W-:Y:S02]  /*11980*/  FMNMX.FTZ R43, R10, R43, !PT ;  /* 0x0000002b0a2b7209 */ /* 0x004fe40007810000 */
[----:B------:R-:W-:Y:S02]  /*11990*/  ISETP.NE.AND P0, PT, R151, RZ, PT ;  /* 0x000000ff9700720c */ /* 0x000fe40003f05270 */
[----:B------:R-:W-:-:S03]  /*119a0*/  FMNMX.FTZ R43, R24, R43, !PT ;  /* 0x0000002b182b7209 */ /* 0x000fc60007810000 */
[----:B------:R-:W1:Y:S01]  /*119b0*/  MUFU.TANH R30, R30 ;  /* 0x0000001e001e7308 */ /* 0x000e620000002400 */
[----:B---3--:R-:W-:-:S04]  /*119c0*/  FMNMX.FTZ R42, R26, R42, !PT ;  /* 0x0000002a1a2a7209 */ /* 0x008fc80007810000 */
[----:B------:R-:W-:-:S03]  /*119d0*/  FMNMX.FTZ R42, R27, R42, !PT ;  /* 0x0000002a1b2a7209 */ /* 0x000fc60007810000 */
[----:B------:R-:W2:Y:S01]  /*119e0*/  MUFU.TANH R29, R29 ;  /* 0x0000001d001d7308 */ /* 0x000ea20000002400 */
[----:B0-----:R-:W-:-:S04]  /*119f0*/  FMNMX.FTZ R43, R25, R43, !PT ;  /* 0x0000002b192b7209 */ /* 0x001fc80007810000 */
[----:B------:R-:W-:-:S03]  /*11a00*/  FMNMX.FTZ R43, R28, R43, !PT ;  /* 0x0000002b1c2b7209 */ /* 0x000fc60007810000 */
[----:B------:R-:W0:Y:S01]  /*11a10*/  MUFU.TANH R34, R34 ;  /* 0x0000002200227308 */ /* 0x000e220000002400 */
[----:B-1----:R-:W-:-:S04]  /*11a20*/  FMNMX.FTZ R42, R30, R42, !PT ;  /* 0x0000002a1e2a7209 */ /* 0x002fc80007810000 */
[----:B------:R-:W-:-:S03]  /*11a30*/  FMNMX.FTZ R42, R31, R42, !PT ;  /* 0x0000002a1f2a7209 */ /* 0x000fc60007810000 */
[----:B------:R-:W1:Y:S01]  /*11a40*/  MUFU.TANH R33, R33 ;  /* 0x0000002100217308 */ /* 0x000e620000002400 */
[----:B--2---:R-:W-:-:S04]  /*11a50*/  FMNMX.FTZ R43, R29, R43, !PT ;  /* 0x0000002b1d2b7209 */ /* 0x004fc80007810000 */
        /* <DEDUP_REMOVED lines=11> */
[----:B0-----:R-:W-:Y:S02]  /*11b10*/  FMNMX.FTZ R43, R37, R43, !PT ;  /* 0x0000002b252b7209 */ /* 0x001fe40007810000 */
[----:B------:R-:W-:Y:S02]  /*11b20*/  FMNMX.FTZ R42, R44, R42, !PT ;  /* 0x0000002a2c2a7209 */ /* 0x000fe40007810000 */
[----:B------:R-:W-:-:S03]  /*11b30*/  FMNMX.FTZ R43, R40, R43, !PT ;  /* 0x0000002b282b7209 */ /* 0x000fc60007810000 */
[----:B------:R-:W0:Y:S01]  /*11b40*/  MUFU.TANH R49, R49 ;  /* 0x0000003100317308 */ /* 0x000e220000002400 */
[----:B-1----:R-:W-:-:S04]  /*11b50*/  FMNMX.FTZ R42, R45, R42, !PT ;  /* 0x0000002a2d2a7209 */ /* 0x002fc80007810000 */
[----:B------:R-:W-:Y:S01]  /*11b60*/  FMNMX.FTZ R42, R48, R42, !PT ;  /* 0x0000002a302a7209 */ /* 0x000fe20007810000 */
[----:B------:R-:W-:Y:S02]  /*11b70*/  WARPGROUP.DEPBAR.LE gsb0, 0x0 ;  /* 0x00008000000079c5 */ /* 0x000fe40000010000 */
[----:B------:R-:W1:Y:S01]  /*11b80*/  MUFU.TANH R47, R47 ;  /* 0x0000002f002f7308 */ /* 0x000e620000002400 */
[----:B--2---:R-:W-:Y:S01]  /*11b90*/  FMNMX.FTZ R43, R41, R43, !PT ;  /* 0x0000002b292b7209 */ /* 0x004fe20007810000 */
[----:B------:R-:W-:-:S03]  /*11ba0*/  WARPGROUP.ARRIVE ;  /* 0x00000000000079c5 */ /* 0x000fc60000000000 */
[----:B------:R-:W-:-:S03]  /*11bb0*/  FMNMX.FTZ R43, R46, R43, !PT ;  /* 0x0000002b2e2b7209 */ /* 0x000fc60007810000 */
[----:B------:R-:W2:Y:S01]  /*11bc0*/  MUFU.TANH R53, R53 ;  /* 0x0000003500357308 */ /* 0x000ea20000002400 */
[----:B0-----:R-:W-:Y:S01]  /*11bd0*/  FMNMX.FTZ R42, R49, R42, !PT ;  /* 0x0000002a312a7209 */ /* 0x001fe20007810000 */
[----:B------:R-:W-:Y:S03]  /*11be0*/  QGMMA.64x96x32.F32.E4M3.E4M3 R88, R140, gdesc[UR4], R88, gsb0 ;  /* 0x016000048c587df3 */ /* 0x000fe60008000858 */
        /* <DEDUP_REMOVED lines=72> */
[----:B-1----:R-:W-:Y:S01]  /*12070*/  FMNMX.FTZ R87, R87, R42, !PT ;  /* 0x0000002a57577209 */ /* 0x002fe20007810000 */
[----:B------:R-:W-:-:S04]  /*12080*/  VIADD R42, R8, 0x6 ;  /* 0x00000006082a7836 */ /* 0x000fc80000000000 */
[----:B------:R-:W1:Y:S01]  /*12090*/  SHFL.BFLY PT, R8, R87, 0x1, 0x1f ;  /* 0x0c201f0057087f89 */ /* 0x000e6200000e0000 */
[----:B------:R-:W-:Y:S01]  /*120a0*/  R2UR UR6, R42 ;  /* 0x000000002a0672ca */ /* 0x000fe200000e0000 */
[----:B------:R-:W-:Y:S01]  /*120b0*/  IMAD.U32 R42, RZ, RZ, UR38 ;  /* 0x00000026ff2a7e24 */ /* 0x000fe2000f8e00ff */
[----:B0-----:R-:W-:Y:S01]  /*120c0*/  FMNMX.FTZ R65, R65, R43, !PT ;  /* 0x0000002b41417209 */ /* 0x001fe20007810000 */
[----:B------:R-:W-:-:S04]  /*120d0*/  IMAD.MOV.U32 R43, RZ, RZ, 0x40000040 ;  /* 0x40000040ff2b7424 */ /* 0x000fc800078e00ff */
[----:B------:R-:W0:Y:S01]  /*120e0*/  SHFL.BFLY PT, R140, R65, 0x1, 0x1f ;  /* 0x0c201f00418c7f89 */ /* 0x000e2200000e0000 */
[----:B------:R-:W-:-:S13]  /*120f0*/  R2UR UR7, R43 ;  /* 0x000000002b0772ca */ /* 0x000fda00000e0000 */
[----:B------:R-:W-:Y:S01]  /*12100*/  QGMMA.64x96x32.F32.E4M3.E4M3 R88, R136, gdesc[UR4], R88, gsb0 ;  /* 0x0160000488587df3 */ /* 0x000fe20008000858 */
[----:B-1----:R-:W-:-:S05]  /*12110*/  FMNMX.FTZ R43, R87, R8, !PT ;  /* 0x00000008572b7209 */ /* 0x002fca0007810000 */
[C---:B------:R-:W-:Y:S01]  /*12120*/  FADD.FTZ R8, -R43.reuse, R13 ;  /* 0x0000000d2b087221 */ /* 0x040fe20000010100 */
[----:B------:R-:W-:-:S01]  /*12130*/  FFMA.FTZ R87, R43, R42, -8 ;  /* 0xc10000002b577423 */ /* 0x000fc2000001002a */
[----:B0-----:R-:W-:Y:S02]  /*12140*/  FMNMX.FTZ R65, R65, R140, !PT ;  /* 0x0000008c41417209 */ /* 0x001fe40007810000 */
[-C--:B------:R-:W-:Y:S01]  /*12150*/  FMUL.FTZ R8, R8, R42.reuse ;  /* 0x0000002a08087220 */ /* 0x080fe20000410000 */
[-CC-:B------:R-:W-:Y:S01]  /*12160*/  FFMA.FTZ R11, R11, R42.reuse, -R87.reuse ;  /* 0x0000002a0b0b7223 */ /* 0x180fe20000010857 */
[----:B------:R-:W-:-:S01]  /*12170*/  FFMA.FTZ R20, R20, R42, -R87 ;  /* 0x0000002a14147223 */ /* 0x000fc20000010857 */
[----:B------:R-:W-:Y:S01]  /*12180*/  FFMA.FTZ R26, R26, R42, -R87 ;  /* 0x0000002a1a1a7223 */ /* 0x000fe20000010857 */
[----:B------:R-:W-:-:S01]  /*12190*/  FADD.FTZ R12, -R65, R12 ;  /* 0x0000000c410c7221 */ /* 0x000fc20000010100 */
[-C--:B------:R-:W-:Y:S01]  /*121a0*/  FFMA.FTZ R13, R65, R42.reuse, -8 ;  /* 0xc1000000410d7423 */ /* 0x080fe2000001002a */
[----:B------:R-:W-:Y:S01]  /*121b0*/  MUFU.EX2 R8, R8 ;  /* 0x0000000800087308 */ /* 0x000fe20000000800 */
[----:B------:R-:W-:-:S01]  /*121c0*/  FFMA.FTZ R27, R27, R42, -R87 ;  /* 0x0000002a1b1b7223 */ /* 0x000fc20000010857 */
[-C--:B------:R-:W-:Y:S01]  /*121d0*/  FMUL.FTZ R12, R12, R42.reuse ;  /* 0x0000002a0c0c7220 */ /* 0x080fe20000410000 */
[----:B------:R-:W-:-:S01]  /*121e0*/  FFMA.FTZ R9, R9, R42, -R13 ;  /* 0x0000002a09097223 */ /* 0x000fc2000001080d */
[-CC-:B------:R-:W-:Y:S01]  /*121f0*/  FFMA.FTZ R10, R10, R42.reuse, -R13.reuse ;  /* 0x0000002a0a0a7223 */ /* 0x180fe2000001080d */
[----:B------:R-:W-:-:S01]  /*12200*/  FFMA.FTZ R24, R24, R42, -R13 ;  /* 0x0000002a18187223 */ /* 0x000fc2000001080d */
[-CC-:B------:R-:W-:Y:S01]  /*12210*/  FFMA.FTZ R25, R25, R42.reuse, -R13.reuse ;  /* 0x0000002a19197223 */ /* 0x180fe2000001080d */
[----:B------:R-:W-:-:S01]  /*12220*/  FFMA.FTZ R28, R28, R42, -R13 ;  /* 0x0000002a1c1c7223 */ /* 0x000fc2000001080d */
[----:B------:R-:W-:Y:S01]  /*12230*/  MUFU.EX2 R12, R12 ;  /* 0x0000000c000c7308 */ /* 0x000fe20000000800 */
[----:B------:R-:W-:-:S01]  /*12240*/  FFMA.FTZ R30, R30, R42, -R87 ;  /* 0x0000002a1e1e7223 */ /* 0x000fc20000010857 */
[-C--:B------:R-:W-:Y:S01]  /*12250*/  FFMA.FTZ R29, R29, R42.reuse, -R13 ;  /* 0x0000002a1d1d7223 */ /* 0x080fe2000001080d */
[----:B------:R-:W-:-:S01]  /*12260*/  FFMA.FTZ R31, R31, R42, -R87 ;  /* 0x0000002a1f1f7223 */ /* 0x000fc20000010857 */
[-C--:B------:R-:W-:Y:S01]  /*12270*/  FFMA.FTZ R32, R32, R42.reuse, -R13 ;  /* 0x0000002a20207223 */ /* 0x080fe2000001080d */
[----:B------:R-:W-:-:S01]  /*12280*/  FFMA.FTZ R34, R34, R42, -R87 ;  /* 0x0000002a22227223 */ /* 0x000fc20000010857 */
[-C--:B------:R-:W-:Y:S01]  /*12290*/  FFMA.FTZ R33, R33, R42.reuse, -R13 ;  /* 0x0000002a21217223 */ /* 0x080fe2000001080d */
[----:B------:R-:W-:-:S01]  /*122a0*/  FFMA.FTZ R35, R35, R42, -R87 ;  /* 0x0000002a23237223 */ /* 0x000fc20000010857 */
[----:B------:R-:W0:Y:S01]  /*122b0*/  MUFU.EX2 R9, R9 ;  /* 0x0000000900097308 */ /* 0x000e220000000800 */
[----:B------:R-:W-:-:S01]  /*122c0*/  FFMA.FTZ R36, R36, R42, -R13 ;  /* 0x0000002a24247223 */ /* 0x000fc2000001080d */
[-C--:B------:R-:W-:Y:S01]  /*122d0*/  FFMA.FTZ R38, R38, R42.reuse, -R87 ;  /* 0x0000002a26267223 */ /* 0x080fe20000010857 */
[----:B------:R-:W-:-:S01]  /*122e0*/  FFMA.FTZ R37, R37, R42, -R13 ;  /* 0x0000002a25257223 */ /* 0x000fc2000001080d */
[-C--:B------:R-:W-:Y:S01]  /*122f0*/  FFMA.FTZ R39, R39, R42.reuse, -R87 ;  /* 0x0000002a27277223 */ /* 0x080fe20000010857 */
[----:B------:R-:W-:-:S01]  /*12300*/  FFMA.FTZ R40, R40, R42, -R13 ;  /* 0x0000002a28287223 */ /* 0x000fc2000001080d */
[-C--:B------:R-:W-:Y:S01]  /*12310*/  FFMA.FTZ R44, R44, R42.reuse, -R87 ;  /* 0x0000002a2c2c7223 */ /* 0x080fe20000010857 */
[----:B------:R-:W-:-:S01]  /*12320*/  FFMA.FTZ R41, R41, R42, -R13 ;  /* 0x0000002a29297223 */ /* 0x000fc2000001080d */
[----:B------:R-:W1:Y:S01]  /*12330*/  MUFU.EX2 R11, R11 ;  /* 0x0000000b000b7308 */ /* 0x000e620000000800 */
[----:B------:R-:W-:-:S01]  /*12340*/  FFMA.FTZ R45, R45, R42, -R87 ;  /* 0x0000002a2d2d7223 */ /* 0x000fc20000010857 */
[-C--:B------:R-:W-:Y:S01]  /*12350*/  FFMA.FTZ R46, R46, R42.reuse, -R13 ;  /* 0x0000002a2e2e7223 */ /* 0x080fe2000001080d */
[----:B------:R-:W-:-:S01]  /*12360*/  FFMA.FTZ R48, R48, R42, -R87 ;  /* 0x0000002a30307223 */ /* 0x000fc20000010857 */
[-C--:B------:R-:W-:Y:S01]  /*12370*/  FFMA.FTZ R47, R47, R42.reuse, -R13 ;  /* 0x0000002a2f2f7223 */ /* 0x080fe2000001080d */
[----:B------:R-:W-:-:S01]  /*12380*/  FFMA.FTZ R49, R49, R42, -R87 ;  /* 0x0000002a31317223 */ /* 0x000fc20000010857 */
[-C--:B------:R-:W-:Y:S01]  /*12390*/  FFMA.FTZ R50, R50, R42.reuse, -R13 ;  /* 0x0000002a32327223 */ /* 0x080fe2000001080d */
[----:B------:R-:W-:-:S01]  /*123a0*/  FFMA.FTZ R52, R52, R42, -R87 ;  /* 0x0000002a34347223 */ /* 0x000fc20000010857 */
[----:B------:R-:W2:Y:S01]  /*123b0*/  MUFU.EX2 R10, R10 ;  /* 0x0000000a000a7308 */ /* 0x000ea20000000800 */
[----:B0-----:R-:W-:-:S01]  /*123c0*/  FFMA.FTZ R3, R12, R3, R9 ;  /* 0x000000030c037223 */ /* 0x001fc20000010009 */
[-C--:B------:R-:W-:Y:S01]  /*123d0*/  FFMA.FTZ R51, R51, R42.reuse, -R13 ;  /* 0x0000002a33337223 */ /* 0x080fe2000001080d */
[----:B------:R-:W-:-:S01]  /*123e0*/  FFMA.FTZ R53, R53, R42, -R87 ;  /* 0x0000002a35357223 */ /* 0x000fc20000010857 */
[-C--:B------:R-:W-:Y:S01]  /*123f0*/  FFMA.FTZ R54, R54, R42.reuse, -R13 ;  /* 0x0000002a36367223 */ /* 0x080fe2000001080d */
[----:B------:R-:W-:-:S01]  /*12400*/  FFMA.FTZ R56, R56, R42, -R87 ;  /* 0x0000002a38387223 */ /* 0x000fc20000010857 */
[-C--:B------:R-:W-:Y:S01]  /*12410*/  FFMA.FTZ R55, R55, R42.reuse, -R13 ;  /* 0x0000002a37377223 */ /* 0x080fe2000001080d */
[----:B------:R-:W-:-:S01]  /*12420*/  FFMA.FTZ R57, R57, R42, -R87 ;  /* 0x0000002a39397223 */ /* 0x000fc20000010857 */
[----:B------:R-:W0:Y:S01]  /*12430*/  MUFU.EX2 R20, R20 ;  /* 0x0000001400147308 */ /* 0x000e220000000800 */
[----:B-1----:R-:W-:-:S01]  /*12440*/  FFMA.FTZ R0, R8, R0, R11 ;  /* 0x0000000008007223 */ /* 0x002fc2000001000b */
[-C--:B------:R-:W-:Y:S01]  /*12450*/  FFMA.FTZ R58, R58, R42.reuse, -R13 ;  /* 0x0000002a3a3a7223 */ /* 0x080fe2000001080d */
[----:B------:R-:W-:-:S01]  /*12460*/  FFMA.FTZ R60, R60, R42, -R87 ;  /* 0x0000002a3c3c7223 */ /* 0x000fc20000010857 */
[-C--:B------:R-:W-:Y:S01]  /*12470*/  FFMA.FTZ R59, R59, R42.reuse, -R13 ;  /* 0x0000002a3b3b7223 */ /* 0x080fe2000001080d */
[----:B------:R-:W-:-:S01]  /*12480*/  FFMA.FTZ R61, R61, R42, -R87 ;  /* 0x0000002a3d3d7223 */ /* 0x000fc20000010857 */
[-C--:B------:R-:W-:Y:S01]  /*12490*/  FFMA.FTZ R62, R62, R42.reuse, -R13 ;  /* 0x0000002a3e3e7223 */ /* 0x080fe2000001080d */
[----:B------:R-:W-:-:S01]  /*124a0*/  FFMA.FTZ R64, R64, R42, -R87 ;  /* 0x0000002a40407223 */ /* 0x000fc20000010857 */
[----:B------:R-:W1:Y:S01]  /*124b0*/  MUFU.EX2 R24, R24 ;  /* 0x0000001800187308 */ /* 0x000e620000000800 */
[----:B--2---:R-:W-:-:S01]  /*124c0*/  FADD.FTZ R3, R10, R3 ;  /* 0x000000030a037221 */ /* 0x004fc20000010000 */
[-C--:B------:R-:W-:Y:S01]  /*124d0*/  FFMA.FTZ R63, R63, R42.reuse, -R13 ;  /* 0x0000002a3f3f7223 */ /* 0x080fe2000001080d */
[----:B------:R-:W-:-:S01]  /*124e0*/  FFMA.FTZ R66, R66, R42, -R87 ;  /* 0x0000002a42427223 */ /* 0x000fc20000010857 */
[-C--:B------:R-:W-:Y:S01]  /*124f0*/  FFMA.FTZ R67, R67, R42.reuse, -R13 ;  /* 0x0000002a43437223 */ /* 0x080fe2000001080d */
[----:B------:R-:W-:-:S01]  /*12500*/  FFMA.FTZ R69, R69, R42, -R87 ;  /* 0x0000002a45457223 */ /* 0x000fc20000010857 */
[-C--:B------:R-:W-:Y:S01]  /*12510*/  FFMA.FTZ R68, R68, R42.reuse, -R13 ;  /* 0x0000002a44447223 */ /* 0x080fe2000001080d */
[----:B------:R-:W-:-:S01]  /*12520*/  FFMA.FTZ R70, R70, R42, -R87 ;  /* 0x0000002a46467223 */ /* 0x000fc20000010857 */
[----:B------:R-:W2:Y:S01]  /*12530*/  MUFU.EX2 R26, R26 ;  /* 0x0000001a001a7308 */ /* 0x000ea20000000800 */
[----:B0-----:R-:W-:-:S01]  /*12540*/  FADD.FTZ R0, R20, R0 ;  /* 0x0000000014007221 */ /* 0x001fc20000010000 */
[-C--:B------:R-:W-:Y:S01]  /*12550*/  FFMA.FTZ R71, R71, R42.reuse, -R13 ;  /* 0x0000002a47477223 */ /* 0x080fe2000001080d */
[----:B------:R-:W-:-:S01]  /*12560*/  FFMA.FTZ R73, R73, R42, -R87 ;  /* 0x0000002a49497223 */ /* 0x000fc20000010857 */
[-C--:B------:R-:W-:Y:S01]  /*12570*/  FFMA.FTZ R72, R72, R42.reuse, -R13 ;  /* 0x0000002a48487223 */ /* 0x080fe2000001080d */
[----:B------:R-:W-:-:S01]  /*12580*/  FFMA.FTZ R74, R74, R42, -R87 ;  /* 0x0000002a4a4a7223 */ /* 0x000fc20000010857 */
[-C--:B------:R-:W-:Y:S01]  /*12590*/  FFMA.FTZ R75, R75, R42.reuse, -R13 ;  /* 0x0000002a4b4b7223 */ /* 0x080fe2000001080d */
[----:B------:R-:W-:-:S01]  /*125a0*/  FFMA.FTZ R77, R77, R42, -R87 ;  /* 0x0000002a4d4d7223 */ /* 0x000fc20000010857 */
[----:B------:R-:W0:Y:S01]  /*125b0*/  MUFU.EX2 R25, R25 ;  /* 0x0000001900197308 */ /* 0x000e220000000800 */
[----:B-1----:R-:W-:-:S01]  /*125c0*/  FADD.FTZ R3, R24, R3 ;  /* 0x0000000318037221 */ /* 0x002fc20000010000 */
        /* <DEDUP_REMOVED lines=12> */
[----:B------:R-:W-:-:S02]  /*12690*/  @!P0 IMAD R84, R18, 0x8, R16 ;  /* 0x0000000812548824 */ /* 0x000fc400078e0210 */
[----:B------:R-:W2:Y:S01]  /*126a0*/  MUFU.EX2 R28, R28 ;  /* 0x0000001c001c7308 */ /* 0x000ea20000000800 */
[----:B0-----:R-:W-:-:S01]  /*126b0*/  FADD.FTZ R3, R25, R3 ;  /* 0x0000000319037221 */ /* 0x001fc20000010000 */
[----:B------:R-:W-:-:S05]  /*126c0*/  @!P0 VIADD R84, R84, 0x19c40 ;  /* 0x00019c4054548836 */ /* 0x000fca0000000000 */
[----:B------:R-:W-:Y:S01]  /*126d0*/  @!P0 PRMT R84, RZ, 0x654, R84 ;  /* 0x00000654ff548816 */ /* 0x000fe20000000054 */
[----:B------:R-:W0:Y:S01]  /*126e0*/  MUFU.EX2 R30, R30 ;  /* 0x0000001e001e7308 */ /* 0x000e220000000800 */
[----:B-1----:R-:W-:-:S01]  /*126f0*/  FADD.FTZ R0, R27, R0 ;  /* 0x000000001b007221 */ /* 0x002fc20000010000 */
[----:B------:R-:W-:Y:S02]  /*12700*/  WARPGROUP.DEPBAR.LE gsb0, 0x0 ;  /* 0x00008000000079c5 */ /* 0x000fe40000010000 */
[----:B------:R1:W-:Y:S04]  /*12710*/  @!P0 SYNCS.ARRIVE.TRANS64.RED.A1T0 RZ, [R84+URZ], RZ ;  /* 0x000000ff54ff89a7 */ /* 0x0003e8000810043f */
[----:B------:R-:W3:Y:S01]  /*12720*/  MUFU.EX2 R29, R29 ;  /* 0x0000001d001d7308 */ /* 0x000ee20000000800 */
[----:B--2---:R-:W-:-:S07]  /*12730*/  FADD.FTZ R3, R28, R3 ;  /* 0x000000031c037221 */ /* 0x004fce0000010000 */
[----:B------:R-:W2:Y:S01]  /*12740*/  MUFU.EX2 R31, R31 ;  /* 0x0000001f001f7308 */ /* 0x000ea20000000800 */
[----:B0-----:R-:W-:-:S07]  /*12750*/  FADD.FTZ R0, R30, R0 ;  /* 0x000000001e007221 */ /* 0x001fce0000010000 */
[----:B------:R-:W0:Y:S01]  /*12760*/  MUFU.EX2 R32, R32 ;  /* 0x0000002000207308 */ /* 0x000e220000000800 */
[----:B---3--:R-:W-:-:S07]  /*12770*/  FADD.FTZ R3, R29, R3 ;  /* 0x000000031d037221 */ /* 0x008fce0000010000 */
        /* <DEDUP_REMOVED lines=101> */
[----:B---3--:R-:W-:-:S01]  /*12dd0*/  FADD.FTZ R0, R85, R0 ;  /* 0x0000000055007221 */ /* 0x008fc20000010000 */
[----:B--2---:R-:W-:-:S03]  /*12de0*/  FADD.FTZ R3, R13, R3 ;  /* 0x000000030d037221 */ /* 0x004fc60000010000 */
[----:B0-----:R-:W-:Y:S01]  /*12df0*/  FADD.FTZ R0, R86, R0 ;  /* 0x0000000056007221 */ /* 0x001fe20000010000 */
[----:B-1----:R-:W-:Y:S06]  /*12e00*/  @!P1 BRA `(.L_x_2052) ;  /* 0x0000000000049947 */ /* 0x002fec0003800000 */
[----:B------:R-:W-:Y:S01]  /*12e10*/  BPT.TRAP 0x1 ;  /* 0x000000040000795c */ /* 0x000fe20000300000 */
.L_x_2052:
[----:B------:R-:W2:Y:S01]  /*12e20*/  LDL R84, [R1+0x10] ;  /* 0x0000100001547983 */ /* 0x000ea20000100800 */
[----:B------:R-:W-:Y:S01]  /*12e30*/  ISETP.GT.AND P0, PT, R14, RZ, PT ;  /* 0x000000ff0e00720c */ /* 0x000fe20003f04270 */
        /* <DEDUP_REMOVED lines=41> */
[----:B------:R-:W-:Y:S01]  /*130d0*/  F2FP.SATFINITE.E4M3.F32.PACK_AB_MERGE_C R32, R29, R28, R32 ;  /* 0x0000001c1d20723e */ /* 0x000fe20004807020 */
[-C--:B------:R-:W-:Y:S01]  /*130e0*/  FMUL.FTZ R128, R128, R12.reuse ;  /* 0x0000000c80807220 */ /* 0x080fe20000410000 */
[----:B------:R-:W-:Y:S01]  /*130f0*/  F2FP.SATFINITE.E4M3.F32.PACK_AB_MERGE_C R138, R80, R79, R13 ;  /* 0x0000004f508a723e */ /* 0x000fe2000480700d */
        /* <DEDUP_REMOVED lines=46> */
[----:B------:R-:W-:Y:S02]  /*133e0*/  MOV R150, R32 ;  /* 0x0000002000967202 */ /* 0x000fe40000000f00 */
[----:B--2---:R-:W-:-:S04]  /*133f0*/  PRMT R15, R84, 0x654, R15 ;  /* 0x00000654540f7816 */ /* 0x004fc8000000000f */
[----:B------:R0:W-:Y:S01]  /*13400*/  SYNCS.ARRIVE.TRANS64.RED.A1T0 RZ, [R15+URZ], RZ ;  /* 0x000000ff0fff79a7 */ /* 0x0001e2000810043f */
[----:B------:R-:W-:Y:S05]  /*13410*/  @P0 BRA `(.L_x_2053) ;  /* 0xffffffd800b80947 */ /* 0x000fea000383ffff */
.L_x_2041:
[----:B------:R-:W-:Y:S05]  /*13420*/  BSYNC B0 ;  /* 0x0000000000007941 */ /* 0x000fea0003800000 */
.L_x_2040:
[----:B------:R-:W-:Y:S06]  /*13430*/  BAR.ARV 0x8, 0x200 ;  /* 0x0208000000007b1d */ /* 0x000fec0000002000 */
[----:B------:R-:W-:Y:S05]  /*13440*/  @!P1 BRA `(.L_x_2054) ;  /* 0x0000000000049947 */ /* 0x000fea0003800000 */
[----:B------:R-:W-:Y:S01]  /*13450*/  BPT.TRAP 0x1 ;  /* 0x000000040000795c */ /* 0x000fe20000300000 */
.L_x_2054:
[----:B------:R-:W-:Y:S01]  /*13460*/  IMAD R10, R18, 0x8, R16 ;  /* 0x00000008120a7824 */ /* 0x000fe200078e0210 */
[----:B------:R-:W-:-:S04]  /*13470*/  SHF.L.U32 R5, R152, 0x1f, RZ ;  /* 0x0000001f98057819 */ /* 0x000fc800000006ff */
[----:B------:R1:W2:Y:S01]  /*13480*/  SYNCS.PHASECHK.TRANS64.TRYWAIT P0, [R10+URZ+0x19c50], R5 ;  /* 0x019c50050a0075a7 */ /* 0x0002a2000800017f */
[----:B------:R-:W-:Y:S05]  /*13490*/  @!P1 BRA `(.L_x_2055) ;  /* 0x0000000000049947 */ /* 0x000fea0003800000 */
[----:B------:R-:W-:Y:S01]  /*134a0*/  BPT.TRAP 0x1 ;  /* 0x000000040000795c */ /* 0x000fe20000300000 */
.L_x_2055:
[----:B------:R-:W-:Y:S04]  /*134b0*/  BSSY B0, `(.L_x_2056) ;  /* 0x0000004000007945 */ /* 0x000fe80003800000 */
[----:B--2---:R-:W-:Y:S05]  /*134c0*/  @P0 BRA `(.L_x_2057) ;  /* 0x0000000000080947 */ /* 0x004fea0003800000 */
[----:B------:R-:W2:Y:S02]  /*134d0*/  SYNCS.PHASECHK.TRANS64.TRYWAIT P0, [R10+URZ+0x19c50], R5 ;  /* 0x019c50050a0075a7 */ /* 0x000ea4000800017f */
[----:B--2---:R-:W-:Y:S05]  /*134e0*/  @!P0 BRA `(.L_x_2058) ;  /* 0x0000009c00c08947 */ /* 0x004fea0003800000 */
.L_x_2057:
[----:B------:R-:W-:Y:S05]  /*134f0*/  BSYNC B0 ;  /* 0x0000000000007941 */ /* 0x000fea0003800000 */
.L_x_2056:
        /* <DEDUP_REMOVED lines=40> */
[----:B------:R-:W-:Y:S01]  /*13780*/  IMAD.MOV.U32 R7, RZ, RZ, 0x40000040 ;  /* 0x40000040ff077424 */ /* 0x000fe200078e00ff */
[----:B-1----:R-:W-:Y:S01]  /*13790*/  MOV R8, RZ ;  /* 0x000000ff00087202 */ /* 0x002fe20000000f00 */
[----:B------:R-:W-:-:S10]  /*137a0*/  VIADD R4, R4, 0x6 ;  /* 0x0000000604047836 */ /* 0x000fd40000000000 */
[----:B------:R-:W-:Y:S01]  /*137b0*/  QGMMA.64x96x32.F32.E4M3.E4M3 R88, R144, gdesc[UR4], R88, gsb0 ;  /* 0x0160000490587df3 */ /* 0x000fe20008000858 */
[----:B------:R-:W-:Y:S02]  /*137c0*/  R2UR UR6, R6 ;  /* 0x00000000060672ca */ /* 0x000fe400000e0000 */
[----:B------:R-:W-:Y:S02]  /*137d0*/  R2UR UR7, R7 ;  /* 0x00000000070772ca */ /* 0x000fe400000e0000 */
[----:B------:R-:W1:Y:S01]  /*137e0*/  SHFL.BFLY PT, R7, R0, 0x2, 0x1f ;  /* 0x0c401f0000077f89 */ /* 0x000e6200000e0000 */
[----:B---3--:R-:W-:-:S01]  /*137f0*/  FADD.FTZ R2, R2, R3 ;  /* 0x0000000302027221 */ /* 0x008fc20000010000 */
[----:B-1----:R-:W-:Y:S01]  /*13800*/  FADD.FTZ R7, R7, R0 ;  /* 0x0000000007077221 */ /* 0x002fe20000010000 */
[----:B------:R-:W-:Y:S01]  /*13810*/  IMAD.MOV.U32 R0, RZ, RZ, -0x800000 ;  /* 0xff800000ff007424 */ /* 0x000fe200078e00ff */
[----:B------:R-:W-:Y:S02]  /*13820*/  WARPGROUP.DEPBAR.LE gsb0, 0x0 ;  /* 0x00008000000079c5 */ /* 0x000fe40000010000 */
[----:B------:R-:W-:-:S06]  /*13830*/  WARPGROUP.ARRIVE ;  /* 0x00000000000079c5 */ /* 0x000fcc0000000000 */
[----:B------:R-:W-:Y:S01]  /*13840*/  QGMMA.64x96x32.F32.E4M3.E4M3 R88, R140, gdesc[UR4], R88, gsb0 ;  /* 0x016000048c587df3 */ /* 0x000fe20008000858 */
[----:B------:R-:W-:Y:S02]  /*13850*/  R2UR UR6, R4 ;  /* 0x00000000040672ca */ /* 0x000fe400000e0000 */
[----:B------:R-:W-:Y:S01]  /*13860*/  R2UR UR7, R5 ;  /* 0x00000000050772ca */ /* 0x000fe200000e0000 */
[----:B------:R-:W1:Y:S04]  /*13870*/  SHFL.BFLY PT, R4, R7, 0x1, 0x1f ;  /* 0x0c201f0007047f89 */ /* 0x000e6800000e0000 */
[----:B------:R-:W3:Y:S01]  /*13880*/  SHFL.BFLY PT, R5, R2, 0x1, 0x1f ;  /* 0x0c201f0002057f89 */ /* 0x000ee200000e0000 */
[----:B-1----:R-:W-:-:S01]  /*13890*/  FADD.FTZ R13, R7, R4 ;  /* 0x00000004070d7221 */ /* 0x002fc20000010000 */
[----:B------:R-:W-:-:S02]  /*138a0*/  IMAD.MOV.U32 R4, RZ, RZ, RZ ;  /* 0x000000ffff047224 */ /* 0x000fc400078e00ff */
[----:B---3--:R-:W-:-:S01]  /*138b0*/  FADD.FTZ R9, R2, R5 ;  /* 0x0000000502097221 */ /* 0x008fc20000010000 */
[----:B------:R-:W-:Y:S01]  /*138c0*/  FMUL.FTZ R5, R13, 0.00390625 ;  /* 0x3b8000000d057820 */ /* 0x000fe20000410000 */
[----:B------:R-:W-:Y:S02]  /*138d0*/  IMAD.MOV.U32 R2, RZ, RZ, -0x800000 ;  /* 0xff800000ff027424 */ /* 0x000fe400078e00ff */
[C---:B------:R-:W-:Y:S01]  /*138e0*/  FMUL.FTZ R14, R9.reuse, 0.00390625 ;  /* 0x3b800000090e7820 */ /* 0x040fe20000410000 */
[----:B------:R-:W-:Y:S02]  /*138f0*/  FSETP.NE.FTZ.AND P0, PT, R9, RZ, PT ;  /* 0x000000ff0900720b */ /* 0x000fe40003f15000 */
[----:B------:R-:W-:Y:S02]  /*13900*/  FSETP.NE.FTZ.AND P3, PT, R5, RZ, PT ;  /* 0x000000ff0500720b */ /* 0x000fe40003f75000 */
[----:B------:R-:W-:-:S09]  /*13910*/  FSETP.NE.FTZ.AND P2, PT, R14, RZ, PT ;  /* 0x000000ff0e00720b */ /* 0x000fd20003f55000 */
[----:B------:R-:W-:Y:S01]  /*13920*/  @P0 MUFU.RCP R4, R9 ;  /* 0x0000000900040308 */ /* 0x000fe20000001000 */
[----:B------:R-:W-:Y:S01]  /*13930*/  FSETP.NE.FTZ.AND P0, PT, R13, RZ, PT ;  /* 0x000000ff0d00720b */ /* 0x000fe20003f15000 */
[C---:B------:R-:W-:Y:S02]  /*13940*/  @P3 FMUL.FTZ R7, R42.reuse, 0.69314718246459960938 ;  /* 0x3f3172182a073820 */ /* 0x040fe40000410000 */
[----:B------:R-:W-:-:S04]  /*13950*/  @P2 FMUL.FTZ R6, R42, 0.69314718246459960938 ;  /* 0x3f3172182a062820 */ /* 0x000fc80000410000 */
[----:B------:R-:W1:Y:S08]  /*13960*/  @P3 MUFU.LG2 R5, R5 ;  /* 0x0000000500053308 */ /* 0x000e700000000c00 */
[----:B------:R-:W3:Y:S08]  /*13970*/  @P2 MUFU.LG2 R3, R14 ;  /* 0x0000000e00032308 */ /* 0x000ef00000000c00 */
[----:B------:R-:W4:Y:S01]  /*13980*/  @P0 MUFU.RCP R8, R13 ;  /* 0x0000000d00080308 */ /* 0x000f220000001000 */
[----:B-1----:R-:W-:-:S04]  /*13990*/  @P3 FMUL.FTZ R12, R5, 0.69314718246459960938 ;  /* 0x3f317218050c3820 */ /* 0x002fc80000410000 */
[----:B------:R-:W-:Y:S01]  /*139a0*/  @P3 FFMA.FTZ R0, R7, R43, R12 ;  /* 0x0000002b07003223 */ /* 0x000fe2000001000c */
[----:B---3--:R-:W-:-:S04]  /*139b0*/  @P2 FMUL.FTZ R3, R3, 0.69314718246459960938 ;  /* 0x3f31721803032820 */ /* 0x008fc80000410000 */
[----:B------:R-:W-:Y:S01]  /*139c0*/  @P2 FFMA.FTZ R2, R6, R65, R3 ;  /* 0x0000004106022223 */ /* 0x000fe20000010003 */
[----:B------:R-:W-:Y:S02]  /*139d0*/  WARPGROUP.DEPBAR.LE gsb0, 0x0 ;  /* 0x00008000000079c5 */ /* 0x000fe40000010000 */
[----:B------:R-:W-:-:S06]  /*139e0*/  WARPGROUP.ARRIVE ;  /* 0x00000000000079c5 */ /* 0x000fcc0000000000 */
[----:B------:R-:W-:Y:S01]  /*139f0*/  QGMMA.64x96x32.F32.E4M3.E4M3 R88, R136, gdesc[UR4], R88, gsb0 ;  /* 0x0160000488587df3 */ /* 0x000fe20008000858 */
[-C--:B--2---:R-:W-:Y:S01]  /*13a00*/  FMUL.FTZ R12, R4, R11.reuse ;  /* 0x0000000b040c7220 */ /* 0x084fe20000410000 */
[----:B----4-:R-:W-:Y:S01]  /*13a10*/  FMUL.FTZ R16, R8, R11 ;  /* 0x0000000b08107220 */ /* 0x010fe20000410000 */
[----:B------:R-:W-:Y:S02]  /*13a20*/  WARPGROUP.DEPBAR.LE gsb0, 0x0 ;  /* 0x00008000000079c5 */ /* 0x000fe40000010000 */
[----:B------:R-:W-:Y:S05]  /*13a30*/  @!P1 BRA `(.L_x_2059) ;  /* 0x0000000000049947 */ /* 0x000fea0003800000 */
[----:B------:R-:W-:Y:S01]  /*13a40*/  BPT.TRAP 0x1 ;  /* 0x000000040000795c */ /* 0x000fe20000300000 */
.L_x_2059:
[----:B------:R-:W2:Y:S01]  /*13a50*/  LDL.LU R4, [R1+0x10] ;  /* 0x0000100001047983 */ /* 0x000ea20000300800 */
[----:B------:R-:W-:Y:S02]  /*13a60*/  VIADD R10, R10, 0x19c60 ;  /* 0x00019c600a0a7836 */ /* 0x000fe40000000000 */
[-C--:B------:R-:W-:Y:S01]  /*13a70*/  FMUL.FTZ R3, R88, R12.reuse ;  /* 0x0000000c58037220 */ /* 0x080fe20000410000 */
[----:B------:R-:W-:Y:S01]  /*13a80*/  FMUL.FTZ R89, R89, R12 ;  /* 0x0000000c59597220 */ /* 0x000fe20000410000 */
[----:B------:R-:W3:Y:S01]  /*13a90*/  LDL.LU R24, [R1+0x50] ;  /* 0x0000500001187983 */ /* 0x000ee20000300800 */
[----:B------:R-:W-:-:S05]  /*13aa0*/  VIADD R18, R18, 0x1 ;  /* 0x0000000112127836 */ /* 0x000fca0000000000 */
[----:B------:R-:W-:Y:S01]  /*13ab0*/  ISETP.NE.AND P1, PT, R18, 0x2, PT ;  /* 0x000000021200780c */ /* 0x000fe20003f25270 */
[----:B------:R-:W-:-:S03]  /*13ac0*/  FMUL.FTZ R92, R92, R12 ;  /* 0x0000000c5c5c7220 */ /* 0x000fc60000410000 */
[----:B------:R-:W-:Y:S01]  /*13ad0*/  SEL R5, RZ, 0x1, P1 ;  /* 0x00000001ff057807 */ /* 0x000fe20000800000 */
        /* <DEDUP_REMOVED lines=44> */
[----:B------:R-:W-:-:S02]  /*13da0*/  LOP3.LUT R152, R152, R5, RZ, 0x3c, !PT ;  /* 0x0000000598987212 */ /* 0x000fc400078e3cff */
[----:B------:R-:W-:Y:S02]  /*13db0*/  SEL R18, R18, RZ, P1 ;  /* 0x000000ff12127207 */ /* 0x000fe40000800000 */
[----:B--2---:R-:W-:Y:S01]  /*13dc0*/  PRMT R4, R4, 0x654, R10 ;  /* 0x0000065404047816 */ /* 0x004fe2000000000a */
[----:B---3--:R-:W-:-:S03]  /*13dd0*/  VIADD R24, R24, 0x1 ;  /* 0x0000000118187836 */ /* 0x008fc60000000000 */
[----:B------:R0:W-:Y:S02]  /*13de0*/  SYNCS.ARRIVE.TRANS64.RED.A1T0 RZ, [R4+URZ], RZ ;  /* 0x000000ff04ff79a7 */ /* 0x0001e4000810043f */
[----:B------:R0:W-:Y:S01]  /*13df0*/  STL [R1+0x50], R24 ;  /* 0x0000501801007387 */ /* 0x0001e20000100800 */
[-C--:B------:R-:W-:Y:S01]  /*13e00*/  FMUL.FTZ R10, R109, R12.reuse ;  /* 0x0000000c6d0a7220 */ /* 0x080fe20000410000 */
[----:B------:R-:W-:-:S07]  /*13e10*/  FMUL.FTZ R12, R133, R12 ;  /* 0x0000000c850c7220 */ /* 0x000fce0000410000 */
.L_x_1993:
[----:B------:R-:W0:Y:S08]  /*13e20*/  S2UR UR4, SR_CgaCtaId ;  /* 0x00000000000479c3 */ /* 0x000e300000008800 */
[----:B------:R-:W-:Y:S01]  /*13e30*/  BAR.SYNC.DEFER_BLOCKING 0x5, 0x200 ;  /* 0x0148000000007b1d */ /* 0x000fe20000010000 */
[----:B------:R-:W-:-:S05]  /*13e40*/  MOV R16, 0x400 ;  /* 0x0000040000107802 */ /* 0x000fca0000000f00 */
[----:B------:R-:W-:Y:S01]  /*13e50*/  BSSY B0, `(.L_x_2060) ;  /* 0x0000221000007945 */ /* 0x000fe20003800000 */
[----:B0-----:R-:W-:-:S05]  /*13e60*/  IMAD.U32 R4, RZ, RZ, UR4 ;  /* 0x00000004ff047e24 */ /* 0x001fca000f8e00ff */
[----:B------:R-:W-:Y:S01]  /*13e70*/  LEA R16, R4, R16, 0x18 ;  /* 0x0000001004107211 */ /* 0x000fe200078ec0ff */
[----:B------:R-:W-:Y:S04]  /*13e80*/  STL [R1+0x10], R4 ;  /* 0x0000100401007387 */ /* 0x000fe80000100800 */
[----:B------:R-:W0:Y:S04]  /*13e90*/  LDS.128 R40, [R16+0x19cd0] ;  /* 0x019cd00010287984 */ /* 0x000e280000000c00 */
[----:B0-----:R0:W-:Y:S04]  /*13ea0*/  STL.64 [R1+0x20], R40 ;  /* 0x0000202801007387 */ /* 0x0011e80000100a00 */
[----:B------:R0:W-:Y:S01]  /*13eb0*/  STL.64 [R1+0x28], R42 ;  /* 0x0000282a01007387 */ /* 0x0001e20000100a00 */
[----:B------:R-:W-:Y:S06]  /*13ec0*/  BAR.ARV 0x4, 0x200 ;  /* 0x0108000000007b1d */ /* 0x000fec0000002000 */
[----:B------:R-:W-:Y:S05]  /*13ed0*/  @P0 BRA `(.L_x_2061) ;  /* 0x0000001400d00947 */ /* 0x000fea0003800000 */
[----:B-----5:R-:W1:Y:S01]  /*13ee0*/  S2R R24, SR_TID.X ;  /* 0x0000000000187919 */ /* 0x020e620000002100 */
[----:B------:R-:W-:Y:S01]  /*13ef0*/  ULDC.64 UR4, c[0x4][0x38] ;  /* 0x01000e0000047ab9 */ /* 0x000fe20000000a00 */
[----:B------:R-:W2:Y:S04]  /*13f00*/  LDL R37, [R1+0x78] ;  /* 0x0000780001257983 */ /* 0x000ea80000100800 */
[----:B------:R-:W3:Y:S04]  /*13f10*/  LDL.LU R59, [R1+0x48] ;  /* 0x00004800013b7983 */ /* 0x000ee80000300800 */
[----:B------:R-:W4:Y:S01]  /*13f20*/  LDL.LU R57, [R1+0x4c] ;  /* 0x00004c0001397983 */ /* 0x000f220000300800 */
[----:B------:R-:W0:Y:S01]  /*13f30*/  S2R R35, SR_SWINHI ;  /* 0x0000000000237919 */ /* 0x000e220000002f00 */
        /* <DEDUP_REMOVED lines=12> */
[----:B------:R1:W3:Y:S01]  /*14000*/  LDG.E.CONSTANT R5, desc[UR42][R4.64] ;  /* 0x0000002a04057981 */ /* 0x0002e2000c1e9900 */
        /* <DEDUP_REMOVED lines=11> */
[----:B------:R-:W-:-:S02]  /*140c0*/  SEL R52, R8, R9, P0 ;  /* 0x0000000908347207 */ /* 0x000fc40000000000 */
[----:B------:R-:W-:Y:S02]  /*140d0*/  SEL R4, R3, R20, P0 ;  /* 0x0000001403047207 */ /* 0x000fe40000000000 */
[----:B------:R-:W-:Y:S02]  /*140e0*/  SEL R28, R20, R3, P0 ;  /* 0x00000003141c7207 */ /* 0x000fe40000000000 */
[----:B------:R-:W-:Y:S02]  /*140f0*/  SEL R42, R15, R10, P0 ;  /* 0x0000000a0f2a7207 */ /* 0x000fe40000000000 */
[----:B------:R-:W-:Y:S02]  /*14100*/  SEL R44, R10, R15, P0 ;  /* 0x0000000f0a2c7207 */ /* 0x000fe40000000000 */
[----:B------:R-:W-:Y:S02]  /*14110*/  F2FP.BF16.F32.PACK_AB R32, R111, R32 ;  /* 0x000000206f20723e */ /* 0x000fe400000010ff */
[----:B------:R-:W-:-:S02]  /*14120*/  F2FP.BF16.F32.PACK_AB R27, R118, R27 ;  /* 0x0000001b761b723e */ /* 0x000fc400000010ff */
        /* <DEDUP_REMOVED lines=28> */
[----:B------:R-:W-:Y:S01]  /*142f0*/  SEL R126, R127, R126, P0 ;  /* 0x0000007e7f7e7207 */ /* 0x000fe20000000000 */
[----:B--2---:R-:W-:-:S03]  /*14300*/  IMAD.WIDE R8, R37, 0x2, R24 ;  /* 0x0000000225087825 */ /* 0x004fc600078e0218 */
        /* <DEDUP_REMOVED lines=24> */
[----:B---3--:R-:W-:-:S02]  /*14490*/  LOP3.LUT R3, R5, 0x2, RZ, 0x3c, !PT ;  /* 0x0000000205037812 */ /* 0x008fc400078e3cff */
        /* <DEDUP_REMOVED lines=11> */
[----:B------:R-:W2:Y:S04]  /*14550*/  SHFL.IDX PT, R15, R36, R3, 0x1c1f ;  /* 0x001c1f03240f7589 */ /* 0x000ea800000e0000 */
[----:B------:R-:W-:Y:S04]  /*14560*/  SHFL.IDX PT, R42, R42, R5, 0x1c1f ;  /* 0x001c1f052a2a7589 */ /* 0x000fe800000e0000 */
[----:B------:R-:W3:Y:S04]  /*14570*/  SHFL.IDX PT, R13, R44, R3, 0x1c1f ;  /* 0x001c1f032c0d7589 */ /* 0x000ee800000e0000 */
        /* <DEDUP_REMOVED lines=19> */
[----:B0-----:R-:W-:Y:S02]  /*146b0*/  SEL R4, R8, R9, P0 ;  /* 0x0000000908047207 */ /* 0x001fe40000000000 */
[----:B------:R-:W-:Y:S02]  /*146c0*/  SEL R6, R9, R8, P0 ;  /* 0x0000000809067207 */ /* 0x000fe40000000000 */
[----:B-1----:R-:W-:Y:S02]  /*146d0*/  SEL R8, R38, R11, P0 ;  /* 0x0000000b26087207 */ /* 0x002fe40000000000 */
[----:B------:R-:W-:Y:S01]  /*146e0*/  SEL R10, R11, R38, P0 ;  /* 0x000000260b0a7207 */ /* 0x000fe20000000000 */
[----:B--2---:R-:W0:Y:S01]  /*146f0*/  LDC R3, c[0x0][0xbe8] ;  /* 0x0002fa00ff037b82 */ /* 0x004e220000000800 */
[----:B------:R-:W-:Y:S02]  /*14700*/  SEL R5, R58, R15, P0 ;  /* 0x0000000f3a057207 */ /* 0x000fe40000000000 */
[----:B------:R-:W-:-:S05]  /*14710*/  SEL R7, R15, R58, P0 ;  /* 0x0000003a0f077207 */ /* 0x000fca0000000000 */
[----:B------:R-:W-:Y:S01]  /*14720*/  BAR.SYNC.DEFER_BLOCKING 0x1, 0x180 ;  /* 0x0046000000007b1d */ /* 0x000fe20000010000 */
[----:B---3--:R-:W-:Y:S02]  /*14730*/  SEL R12, R42, R13, P0 ;  /* 0x0000000d2a0c7207 */ /* 0x008fe40000000000 */
[----:B------:R-:W-:Y:S02]  /*14740*/  SEL R14, R13, R42, P0 ;  /* 0x0000002a0d0e7207 */ /* 0x000fe40000000000 */
[----:B----4-:R-:W-:Y:S02]  /*14750*/  SEL R9, R60, R33, P0 ;  /* 0x000000213c097207 */ /* 0x010fe40000000000 */
[----:B------:R-:W-:Y:S02]  /*14760*/  SEL R11, R33, R60, P0 ;  /* 0x0000003c210b7207 */ /* 0x000fe40000000000 */
[----:B------:R-:W-:Y:S02]  /*14770*/  SEL R13, R62, R35, P0 ;  /* 0x000000233e0d7207 */ /* 0x000fe40000000000 */
[----:B------:R-:W-:-:S02]  /*14780*/  SEL R15, R35, R62, P0 ;  /* 0x0000003e230f7207 */ /* 0x000fc40000000000 */
[----:B------:R-:W-:Y:S02]  /*14790*/  ISETP.NE.U32.AND P2, PT, RZ, UR4, PT ;  /* 0x00000004ff007c0c */ /* 0x000fe4000bf45070 */
[----:B------:R-:W-:Y:S02]  /*147a0*/  IADD3 R26, P1, R59, UR4, RZ ;  /* 0x000000043b1a7c10 */ /* 0x000fe4000ff3e0ff */
        /* <DEDUP_REMOVED lines=9> */
[----:B--2---:R-:W-:Y:S02]  /*14840*/  SEL R8, R50, R29, P0 ;  /* 0x0000001d32087207 */ /* 0x004fe40000000000 */
[----:B------:R-:W-:Y:S02]  /*14850*/  SEL R10, R29, R50, P0 ;  /* 0x000000321d0a7207 */ /* 0x000fe40000000000 */
[----:B------:R-:W-:-:S02]  /*14860*/  SEL R9, R66, R39, P0 ;  /* 0x0000002742097207 */ /* 0x000fc40000000000 */
[----:B------:R-:W-:Y:S02]  /*14870*/  SEL R11, R39, R66, P0 ;  /* 0x00000042270b7207 */ /* 0x000fe40000000000 */
[----:B---3--:R-:W-:Y:S02]  /*14880*/  SEL R12, R54, R31, P0 ;  /* 0x0000001f360c7207 */ /* 0x008fe40000000000 */
[----:B------:R-:W-:Y:S02]  /*14890*/  SEL R14, R31, R54, P0 ;  /* 0x000000361f0e7207 */ /* 0x000fe40000000000 */
[----:B------:R-:W-:Y:S02]  /*148a0*/  SEL R13, R68, R41, P0 ;  /* 0x00000029440d7207 */ /* 0x000fe40000000000 */
[----:B------:R-:W-:Y:S02]  /*148b0*/  SEL R15, R41, R68, P0 ;  /* 0x00000044290f7207 */ /* 0x000fe40000000000 */
[----:B------:R-:W-:Y:S01]  /*148c0*/  IADD3.X R27, R57, UR5, RZ, P1, !PT ;  /* 0x00000005391b7c10 */ /* 0x000fe20008ffe4ff */
[----:B------:R-:W-:Y:S01]  /*148d0*/  ULDC.64 UR4, c[0x0][0xc08] ;  /* 0x0003020000047ab9 */ /* 0x000fe20000000a00 */
[----:B------:R1:W-:Y:S01]  /*148e0*/  STSM.16.M88.4 [R45], R4 ;  /* 0x000000042d007844 */ /* 0x0003e20000000200 */
[----:B------:R-:W-:-:S03]  /*148f0*/  ISETP.NE.U32.AND P0, PT, RZ, UR4, PT ;  /* 0x00000004ff007c0c */ /* 0x000fc6000bf05070 */
[----:B------:R-:W-:Y:S01]  /*14900*/  STSM.16.M88.4 [R43], R8 ;  /* 0x000000082b007844 */ /* 0x000fe20000000200 */
[----:B------:R-:W-:-:S03]  /*14910*/  ISETP.NE.AND.EX P0, PT, RZ, UR5, PT, P0 ;  /* 0x00000005ff007c0c */ /* 0x000fc6000bf05300 */
[----:B------:R2:W-:Y:S01]  /*14920*/  STSM.16.M88.4 [R21], R12 ;  /* 0x0000000c15007844 */ /* 0x0005e20000000200 */
[----:B------:R-:W-:Y:S01]  /*14930*/  IMAD.MOV.U32 R20, RZ, RZ, RZ ;  /* 0x000000ffff147224 */ /* 0x000fe200078e00ff */
[----:B------:R-:W-:Y:S08]  /*14940*/  BAR.SYNC.DEFER_BLOCKING 0x1, 0x180 ;  /* 0x0046000000007b1d */ /* 0x000ff00000010000 */
[----:B-1----:R-:W-:Y:S01]  /*14950*/  @P0 IADD3 R4, P3, R59, UR4, RZ ;  /* 0x000000043b040c10 */ /* 0x002fe2000ff7e0ff */
[----:B------:R-:W-:-:S02]  /*14960*/  ULDC UR4, c[0x0][0xa88] ;  /* 0x0002a20000047ab9 */ /* 0x000fc40000000800 */
[----:B------:R-:W-:Y:S01]  /*14970*/  IMAD.U32 R38, RZ, RZ, UR4 ;  /* 0x00000004ff267e24 */ /* 0x000fe2000f8e00ff */
[----:B------:R-:W-:Y:S01]  /*14980*/  @P0 IADD3.X R5, R57, UR5, RZ, P3, !PT ;  /* 0x0000000539050c10 */ /* 0x000fe20009ffe4ff */
[----:B------:R1:W5:Y:S04]  /*14990*/  @P2 LDG.E R20, desc[UR42][R26.64] ;  /* 0x0000002a1a142981 */ /* 0x000368000c1e1900 */
[----:B------:R1:W5:Y:S01]  /*149a0*/  @P0 LDG.E R38, desc[UR42][R4.64] ;  /* 0x0000002a04260981 */ /* 0x000362000c1e1900 */
[----:B0-----:R-:W-:-:S13]  /*149b0*/  ISETP.NE.AND P1, PT, R3, 0x1, PT ;  /* 0x000000010300780c */ /* 0x001fda0003f25270 */
[----:B------:R-:W0:Y:S08]  /*149c0*/  @P1 LDC R6, c[0x0][0xbec] ;  /* 0x0002fb00ff061b82 */ /* 0x000e300000000800 */
[----:B------:R-:W3:Y:S01]  /*149d0*/  @P1 LDC R29, c[0x0][0xbf0] ;  /* 0x0002fc00ff1d1b82 */ /* 0x000ee20000000800 */
[----:B--2---:R-:W-:Y:S01]  /*149e0*/  IADD3 R13, R55, R53, RZ ;  /* 0x00000035370d7210 */ /* 0x004fe20007ffe0ff */
[----:B-1----:R-:W-:Y:S06]  /*149f0*/  @P0 BRA `(.L_x_2062) ;  /* 0x0000000000100947 */ /* 0x002fec0003800000 */
[----:B------:R-:W-:Y:S05]  /*14a00*/  @!P2 BRA `(.L_x_2062) ;  /* 0x00000000000ca947 */ /* 0x000fea0003800000 */
[----:B------:R-:W2:Y:S04]  /*14a10*/  LDG.E R5, desc[UR42][R26.64] ;  /* 0x0000002a1a057981 */ /* 0x000ea8000c1e1900 */
[----:B-----5:R-:W2:Y:S02]  /*14a20*/  LDG.E R38, desc[UR42][R26.64+0x4] ;  /* 0x0000042a1a267981 */ /* 0x020ea4000c1e1900 */
[----:B--2---:R-:W-:-:S07]  /*14a30*/  IMAD.IADD R38, R38, 0x1, -R5 ;  /* 0x0000000126267824 */ /* 0x004fce00078e0a05 */
.L_x_2062:
[----:B------:R-:W2:Y:S01]  /*14a40*/  LDL.LU R5, [R1+0x3c] ;  /* 0x00003c0001057983 */ /* 0x000ea20000300800 */
[----:B------:R-:W-:Y:S01]  /*14a50*/  ULDC.64 UR4, c[0x0][0xb90] ;  /* 0x0002e40000047ab9 */ /* 0x000fe20000000a00 */
[----:B------:R-:W1:Y:S01]  /*14a60*/  S2R R4, SR_TID.X ;  /* 0x0000000000047919 */ /* 0x000e620000002100 */
[----:B------:R-:W4:Y:S01]  /*14a70*/  S2R R14, SR_TID.X ;  /* 0x00000000000e7919 */ /* 0x000f220000002100 */
[----:B-----5:R-:W-:Y:S01]  /*14a80*/  SHF.R.S32.HI R21, RZ, 0x1f, R20 ;  /* 0x0000001fff157819 */ /* 0x020fe20000011414 */
[----:B------:R-:W-:Y:S01]  /*14a90*/  IMAD.MOV.U32 R7, RZ, RZ, R13 ;  /* 0x000000ffff077224 */ /* 0x000fe200078e000d */
[----:B------:R-:W2:Y:S01]  /*14aa0*/  @P1 LDC R45, c[0x0][0xbec] ;  /* 0x0002fb00ff2d1b82 */ /* 0x000ea20000000800 */
[----:B------:R-:W2:Y:S04]  /*14ab0*/  LDL.LU R10, [R1+0x54] ;  /* 0x00005400010a7983 */ /* 0x000ea80000300800 */
[----:B------:R-:W2:Y:S04]  /*14ac0*/  LDL.LU R44, [R1+0x44] ;  /* 0x00004400012c7983 */ /* 0x000ea80000300800 */
[----:B------:R-:W2:Y:S04]  /*14ad0*/  LDL R49, [R1+0x40] ;  /* 0x0000400001317983 */ /* 0x000ea80000100800 */
[----:B------:R-:W2:Y:S01]  /*14ae0*/  LDL R15, [R1+0x74] ;  /* 0x00007400010f7983 */ /* 0x000ea20000100800 */
[----:B------:R-:W-:-:S03]  /*14af0*/  IMAD R38, R38, R3, RZ ;  /* 0x0000000326267224 */ /* 0x000fc600078e02ff */
[----:B------:R0:W5:Y:S01]  /*14b00*/  LDL R48, [R1+0x80] ;  /* 0x0000800001307983 */ /* 0x0001620000100800 */
[----:B-1----:R-:W-:-:S05]  /*14b10*/  VIADD R47, R4, 0xffffff80 ;  /* 0xffffff80042f7836 */ /* 0x002fca0000000000 */
[----:B------:R-:W-:Y:S01]  /*14b20*/  SHF.R.S32.HI R50, RZ, 0x1f, R47 ;  /* 0x0000001fff327819 */ /* 0x000fe2000001142f */
[----:B0-----:R-:W-:-:S03]  /*14b30*/  @P1 IMAD.HI.U32 R4, R13, R6, RZ ;  /* 0x000000060d041227 */ /* 0x001fc600078e00ff */
[----:B------:R-:W-:Y:S02]  /*14b40*/  LEA.HI R50, R50, R47, RZ, 0x2 ;  /* 0x0000002f32327211 */ /* 0x000fe400078f10ff */
[----:B---3--:R-:W-:Y:S02]  /*14b50*/  @P1 SHF.R.U32.HI R7, RZ, R29, R4 ;  /* 0x0000001dff071219 */ /* 0x008fe40000011604 */
[----:B------:R-:W-:-:S03]  /*14b60*/  SHF.R.S32.HI R50, RZ, 0x2, R50 ;  /* 0x00000002ff327819 */ /* 0x000fc60000011432 */
[----:B------:R-:W-:Y:S02]  /*14b70*/  IMAD.MOV R6, RZ, RZ, -R7 ;  /* 0x000000ffff067224 */ /* 0x000fe400078e0a07 */
[----:B----4-:R-:W-:-:S05]  /*14b80*/  VIADD R30, R14, 0xffffff80 ;  /* 0xffffff800e1e7836 */ /* 0x010fca0000000000 */
        /* <DEDUP_REMOVED lines=10> */
[----:B------:R-:W-:-:S05]  /*14c30*/  SHF.R.S32.HI R39, RZ, 0x1f, R44 ;  /* 0x0000001fff277819 */ /* 0x000fca000001142c */
[----:B------:R-:W-:-:S04]  /*14c40*/  IMAD R5, R39, UR4, RZ ;  /* 0x0000000427057c24 */ /* 0x000fc8000f8e02ff */
[C---:B------:R-:W-:Y:S02]  /*14c50*/  IMAD R11, R44.reuse, UR5, R5 ;  /* 0x000000052c0b7c24 */ /* 0x040fe4000f8e0205 */
[----:B------:R-:W-:Y:S01]  /*14c60*/  IMAD.WIDE.U32 R4, R44, UR4, R20 ;  /* 0x000000042c047c25 */ /* 0x000fe2000f8e0014 */
[----:B------:R-:W-:Y:S01]  /*14c70*/  SEL R37, R10, RZ, !P2 ;  /* 0x000000ff0a257207 */ /* 0x000fe20005000000 */
        /* <DEDUP_REMOVED lines=34> */
[----:B------:R-:W-:Y:S01]  /*14ea0*/  IMAD.IADD R13, R15, 0x1, R53 ;  /* 0x000000010f0d7824 */ /* 0x000fe200078e0235 */
        /* <DEDUP_REMOVED lines=22> */
[----:B------:R-:W-:Y:S01]  /*15010*/  IMAD.IADD R40, R53, 0x1, R0 ;  /* 0x0000000135287824 */ /* 0x000fe200078e0200 */
        /* <DEDUP_REMOVED lines=76> */
.L_x_2064:
[----:B------:R-:W-:Y:S05]  /*154e0*/  BSYNC B1 ;  /* 0x0000000000017941 */ /* 0x000fea0003800000 */
.L_x_2063:
        /* <DEDUP_REMOVED lines=19> */
.L_x_2061:
        /* <DEDUP_REMOVED lines=16> */
[----:B------:R-:W-:Y:S02]  /*15720*/  @P1 IADD3.X R5, R0, UR5, RZ, P2, !PT ;  /* 0x0000000500051c10 */ /* 0x000fe400097fe4ff */
[----:B------:R-:W-:-:S06]  /*15730*/  MOV R0, UR4 ;  /* 0x0000000400007c02 */ /* 0x000fcc0008000f00 */
        /* <DEDUP_REMOVED lines=10> */
.L_x_2066:
        /* <DEDUP_REMOVED lines=11> */
[----:B------:R-:W-:Y:S01]  /*15890*/  IADD3 R8, R28, -0x80, R7 ;  /* 0xffffff801c087810 */ /* 0x000fe20007ffe007 */
        /* <DEDUP_REMOVED lines=12> */
[----:B------:R-:W-:-:S03]  /*15960*/  ULDC.64 UR4, c[0x0][0xb98] ;  /* 0x0002e60000047ab9 */ /* 0x000fc60000000a00 */
[----:B------:R-:W-:-:S03]  /*15970*/  IMAD.IADD R3, R3, 0x1, R7 ;  /* 0x0000000103037824 */ /* 0x000fc600078e0207 */
        /* <DEDUP_REMOVED lines=22> */
.L_x_2068:
[----:B------:R-:W-:Y:S05]  /*15ae0*/  BSYNC B1 ;  /* 0x0000000000017941 */ /* 0x000fea0003800000 */
.L_x_2067:
        /* <DEDUP_REMOVED lines=36> */
[----:B------:R-:W-:Y:S01]  /*15d30*/  IMAD R7, R25, R7, R8 ;  /* 0x0000000719077224 */ /* 0x000fe200078e0208 */
[----:B------:R-:W-:Y:S01]  /*15d40*/  IADD3 R3, R3, R9, RZ ;  /* 0x0000000903037210 */ /* 0x000fe20007ffe0ff */
[----:B------:R-:W-:Y:S02]  /*15d50*/  IMAD R6, R4, UR4, RZ ;  /* 0x0000000404067c24 */ /* 0x000fe4000f8e02ff */
[----:B------:R-:W-:Y:S01]  /*15d60*/  IMAD R25, R0, R25, RZ ;  /* 0x0000001900197224 */ /* 0x000fe200078e02ff */
[----:B------:R-:W-:Y:S01]  /*15d70*/  SHF.R.S32.HI R4, RZ, 0x1f, R7 ;  /* 0x0000001fff047819 */ /* 0x000fe20000011407 */
[C---:B------:R-:W-:Y:S02]  /*15d80*/  IMAD R9, R5.reuse, UR5, R6 ;  /* 0x0000000505097c24 */ /* 0x040fe4000f8e0206 */
[----:B------:R-:W-:Y:S01]  /*15d90*/  IMAD.WIDE.U32 R2, R5, UR4, R2 ;  /* 0x0000000405027c25 */ /* 0x000fe2000f8e0002 */
[----:B------:R-:W-:-:S03]  /*15da0*/  ULDC.64 UR4, c[0x0][0xad8] ;  /* 0x0002b60000047ab9 */ /* 0x000fc60000000a00 */
[----:B------:R-:W-:Y:S02]  /*15db0*/  IMAD R4, R4, UR4, RZ ;  /* 0x0000000404047c24 */ /* 0x000fe4000f8e02ff */
[----:B------:R-:W-:Y:S02]  /*15dc0*/  IMAD.IADD R3, R3, 0x1, R9 ;  /* 0x0000000103037824 */ /* 0x000fe400078e0209 */
        /* <DEDUP_REMOVED lines=23> */
.L_x_2070:
[----:B------:R-:W-:Y:S05]  /*15f40*/  BSYNC B1 ;  /* 0x0000000000017941 */ /* 0x000fea0003800000 */
.L_x_2069:
        /* <DEDUP_REMOVED lines=17> */
.L_x_2065:
[----:B------:R-:W-:Y:S05]  /*16060*/  BSYNC B0 ;  /* 0x0000000000007941 */ /* 0x000fea0003800000 */
.L_x_2060:
[----:B0-----:R-:W2:Y:S01]  /*16070*/  LDL R0, [R1+0x2c] ;  /* 0x00002c0001007983 */ /* 0x001ea20000100800 */
[----:B------:R-:W-:Y:S02]  /*16080*/  ULDC UR4, c[0x0][0xc3c] ;  /* 0x00030f0000047ab9 */ /* 0x000fe40000000800 */
[----:B--2---:R-:W-:-:S13]  /*16090*/  ISETP.GE.AND P0, PT, R0, UR4, PT ;  /* 0x0000000400007c0c */ /* 0x004fda000bf06270 */
[----:B------:R-:W-:Y:S05]  /*160a0*/  @!P0 BRA `(.L_x_2071) ;  /* 0xfffffeb000448947 */ /* 0x000fea000383ffff */
[----:B------:R-:W-:Y:S05]  /*160b0*/  BRA `(.L_x_1942) ;  /* 0x0000006c000c7947 */ /* 0x000fea0003800000 */
.L_x_1940:
        /* <DEDUP_REMOVED lines=16> */
.L_x_2072:
        /* <DEDUP_REMOVED lines=42> */
.L_x_2078:
[----:B------:R-:W-:Y:S01]  /*16460*/  UIADD3 UR4, UR4, 0x1f, URZ ;  /* 0x0000001f04047890 */ /* 0x000fe2000fffe03f */
[----:B------:R-:W-:-:S05]  /*16470*/  IMAD.U32 R19, RZ, RZ, UR7 ;  /* 0x00000007ff137e24 */ /* 0x000fca000f8e00ff */
[----:B0-----:R-:W-:-:S13]  /*16480*/  ISETP.LE.AND P6, PT, R7, UR4, PT ;  /* 0x0000000407007c0c */ /* 0x001fda000bfc3270 */
[----:B------:R-:W-:Y:S05]  /*16490*/  @P6 BRA `(.L_x_2075) ;  /* 0x0000000400a86947 */ /* 0x000fea0003800000 */
[----:B------:R-:W-:Y:S01]  /*164a0*/  VIADD R8, R5, UR4 ;  /* 0x0000000405087c36 */ /* 0x000fe20008000000 */
[----:B------:R-:W-:Y:S01]  /*164b0*/  BSSY B0, `(.L_x_2076) ;  /* 0x0000007000007945 */ /* 0x000fe20003800000 */
[----:B------:R-:W-:-:S03]  /*164c0*/  MOV R4, RZ ;  /* 0x000000ff00047202 */ /* 0x000fc60000000f00 */
[----:B------:R-:W-:-:S13]  /*164d0*/  ISETP.GE.OR P6, PT, R8, R7, !P0 ;  /* 0x000000070800720c */ /* 0x000fda00047c6670 */
[----:B------:R-:W-:Y:S05]  /*164e0*/  @P6 BRA `(.L_x_2077) ;  /* 0x00000000000c6947 */ /* 0x000fea0003800000 */
[----:B------:R-:W0:Y:S02]  /*164f0*/  LDC.64 R2, c[0x0][0xc80] ;  /* 0x00032000ff027b82 */ /* 0x000e240000000a00 */
[----:B0-----:R-:W-:-:S05]  /*16500*/  IMAD.WIDE R2, R8, 0x4, R2 ;  /* 0x0000000408027825 */ /* 0x001fca00078e0202 */
[----:B------:R0:W5:Y:S02]  /*16510*/  LDG.E R4, desc[UR42][R2.64] ;  /* 0x0000002a02047981 */ /* 0x000164000c1e1900 */
.L_x_2077:
[----:B------:R-:W-:Y:S05]  /*16520*/  BSYNC B0 ;  /* 0x0000000000007941 */ /* 0x000fea0003800000 */
.L_x_2076:
        /* <DEDUP_REMOVED lines=21> */
.L_x_2074:
        /* <DEDUP_REMOVED lines=21> */
.L_x_2079:
        /* <DEDUP_REMOVED lines=11> */
[----:B------:R-:W-:Y:S01]  /*16880*/  @!P1 IMAD.IADD R3, R3, 0x1, -R8 ;  /* 0x0000000103039824 */ /* 0x000fe200078e0a08 */
[----:B------:R-:W-:Y:S02]  /*16890*/  @!P1 IADD3 R2, R2, 0x1, RZ ;  /* 0x0000000102029810 */ /* 0x000fe40007ffe0ff */
        /* <DEDUP_REMOVED lines=42> */
.L_x_2075:
[----:B------:R-:W-:Y:S01]  /*16b40*/  MOV R17, RZ ;  /* 0x000000ff00117202 */ /* 0x000fe20000000f00 */
[----:B------:R-:W-:Y:S02]  /*16b50*/  IMAD.U32 R16, RZ, RZ, UR6 ;  /* 0x00000006ff107e24 */ /* 0x000fe4000f8e00ff */
[----:B------:R-:W-:-:S07]  /*16b60*/  IMAD.MOV.U32 R18, RZ, RZ, RZ ;  /* 0x000000ffff127224 */ /* 0x000fce00078e00ff */
.L_x_2080:
[----:B------:R-:W-:-:S13]  /*16b70*/  ISETP.NE.AND P0, PT, R5, RZ, PT ;  /* 0x000000ff0500720c */ /* 0x000fda0003f05270 */
[----:B------:R-:W0:Y:S01]  /*16b80*/  @!P0 S2R R3, SR_CgaCtaId ;  /* 0x0000000000038919 */ /* 0x000e220000008800 */
[----:B------:R-:W-:-:S04]  /*16b90*/  @!P0 MOV R2, 0x400 ;  /* 0x0000040000028802 */ /* 0x000fc80000000f00 */
[----:B0-----:R-:W-:-:S05]  /*16ba0*/  @!P0 LEA R2, R3, R2, 0x18 ;  /* 0x0000000203028211 */ /* 0x001fca00078ec0ff */
[----:B------:R1:W-:Y:S01]  /*16bb0*/  @!P0 STS.128 [R2+0x19cd0], R16 ;  /* 0x019cd01002008388 */ /* 0x0003e20000000c00 */
[----:B------:R-:W-:Y:S06]  /*16bc0*/  BAR.ARV 0x5, 0x200 ;  /* 0x0148000000007b1d */ /* 0x000fec0000002000 */
.L_x_2073:
        /* <DEDUP_REMOVED lines=46> */
[----:B------:R-:W-:Y:S01]  /*16eb0*/  SHF.R.U32.HI R4, RZ, 0x1, R10 ;  /* 0x00000001ff047819 */ /* 0x000fe2000001160a */
[----:B------:R0:W-:Y:S01]  /*16ec0*/  STL [R1+0x10], R3 ;  /* 0x0000100301007387 */ /* 0x0001e20000100800 */
[----:B------:R-:W-:Y:S02]  /*16ed0*/  LOP3.LUT R9, R9, R8, RZ, 0xfc, !PT ;  /* 0x0000000809097212 */ /* 0x000fe400078efcff */
[----:B------:R-:W-:Y:S01]  /*16ee0*/  LOP3.LUT R2, R2, 0x10, RZ, 0xc0, !PT ;  /* 0x0000001002027812 */ /* 0x000fe200078ec0ff */
[----:B------:R1:W-:Y:S04]  /*16ef0*/  STL [R1+0x8], R0 ;  /* 0x0000080001007387 */ /* 0x0003e80000100800 */
[----:B------:R-:W-:Y:S01]  /*16f00*/  STL [R1+0x38], RZ ;  /* 0x000038ff01007387 */ /* 0x000fe20000100800 */
[----:B0-----:R-:W-:-:S02]  /*16f10*/  IMAD.MOV.U32 R3, RZ, RZ, 0x40 ;  /* 0x00000040ff037424 */ /* 0x001fc400078e00ff */
[----:B-1----:R-:W-:-:S03]  /*16f20*/  IMAD.SHL.U32 R0, R12, 0x40, RZ ;  /* 0x000000400c007824 */ /* 0x002fc600078e00ff */
[----:B------:R-:W-:Y:S02]  /*16f30*/  SEL R5, R3, 0xffffffc0, !P0 ;  /* 0xffffffc003057807 */ /* 0x000fe40004000000 */
[----:B------:R-:W-:Y:S02]  /*16f40*/  LOP3.LUT R3, R4, 0x40, R0, 0xf8, !PT ;  /* 0x0000004004037812 */ /* 0x000fe400078ef800 */
[----:B------:R-:W-:Y:S02]  /*16f50*/  IADD3 R0, R22, R9, RZ ;  /* 0x0000000916007210 */ /* 0x000fe40007ffe0ff */
[----:B------:R-:W-:-:S03]  /*16f60*/  LOP3.LUT R3, R2, 0x20, RZ, 0xfc, !PT ;  /* 0x0000002002037812 */ /* 0x000fc600078efcff */
[----:B------:R0:W-:Y:S02]  /*16f70*/  STL [R1+0x18], R0 ;  /* 0x0000180001007387 */ /* 0x0001e40000100800 */
[----:B0-----:R-:W-:-:S07]  /*16f80*/  LOP3.LUT R0, R2, 0x40, RZ, 0xfc, !PT ;  /* 0x0000004002007812 */ /* 0x001fce00078efcff */
.L_x_2197:
[----:B0-----:R-:W0:Y:S02]  /*16f90*/  LDC.64 R2, c[0x0][0xc88] ;  /* 0x00032200ff027b82 */ /* 0x001e240000000a00 */
[----:B0-----:R-:W-:-:S05]  /*16fa0*/  IMAD.WIDE R2, R19, 0x4, R2 ;  /* 0x0000000413027825 */ /* 0x001fca00078e0202 */
[----:B--2---:R-:W2:Y:S01]  /*16fb0*/  LDG.E R15, desc[UR42][R2.64] ;  /* 0x0000002a020f7981 */ /* 0x004ea2000c1e1900 */
        /* <DEDUP_REMOVED lines=24> */
[C---:B------:R-:W-:Y:S01]  /*17140*/  IADD3 R6, P4, R23.reuse, UR4, RZ ;  /* 0x0000000417067c10 */ /* 0x040fe2000ff9e0ff */
[----:B------:R-:W-:Y:S03]  /*17150*/  STL [R1], R14 ;  /* 0x0000000e01007387 */ /* 0x000fe60000100800 */
[C---:B------:R-:W-:Y:S02]  /*17160*/  IADD3.X R7, R14.reuse, UR5, RZ, P4, !PT ;  /* 0x000000050e077c10 */ /* 0x040fe4000a7fe4ff */
        /* <DEDUP_REMOVED lines=9> */
[----:B------:R-:W-:Y:S02]  /*17200*/  IMAD.MOV.U32 R12, RZ, RZ, RZ ;  /* 0x000000ffff0c7224 */ /* 0x000fe400078e00ff */
[----:B0-----:R-:W-:-:S06]  /*17210*/  IMAD.MOV.U32 R0, RZ, RZ, RZ ;  /* 0x000000ffff007224 */ /* 0x001fcc00078e00ff */
        /* <DEDUP_REMOVED lines=14> */
[----:B--2---:R0:W-:Y:S01]  /*17300*/  STL [R1+0x24], R9 ;  /* 0x0000240901007387 */ /* 0x0041e20000100800 */
[----:B------:R-:W-:Y:S02]  /*17310*/  IMAD.MOV.U32 R13, RZ, RZ, R9 ;  /* 0x000000ffff0d7224 */ /* 0x000fe400078e0009 */
[----:B0-----:R-:W-:Y:S01]  /*17320*/  IMAD.U32 R9, RZ, RZ, UR5 ;  /* 0x00000005ff097e24 */ /* 0x001fe2000f8e00ff */
[----:B----4-:R-:W-:Y:S06]  /*17330*/  @P3 BRA `(.L_x_2082) ;  /* 0x0000000000143947 */ /* 0x010fec0003800000 */
[----:B------:R-:W-:Y:S05]  /*17340*/  @!P0 BRA `(.L_x_2082) ;  /* 0x0000000000108947 */ /* 0x000fea0003800000 */
[----:B------:R-:W2:Y:S04]  /*17350*/  LDG.E R11, desc[UR42][R2.64] ;  /* 0x0000002a020b7981 */ /* 0x000ea8000c1e1900 */
[----:B------:R-:W2:Y:S02]  /*17360*/  LDG.E R2, desc[UR42][R2.64+0x4] ;  /* 0x0000042a02027981 */ /* 0x000ea4000c1e1900 */
[----:B--2---:R-:W-:-:S05]  /*17370*/  IMAD.IADD R13, R2, 0x1, -R11 ;  /* 0x00000001020d7824 */ /* 0x004fca00078e0a0b */
[----:B------:R0:W-:Y:S02]  /*17380*/  STL [R1+0x24], R13 ;  /* 0x0000240d01007387 */ /* 0x0001e40000100800 */
.L_x_2082:
[----:B-----5:R-:W-:Y:S01]  /*17390*/  IMAD.IADD R2, R12, 0x1, R8 ;  /* 0x000000010c027824 */ /* 0x020fe200078e0208 */
[----:B------:R-:W-:Y:S01]  /*173a0*/  ULDC.64 UR4, c[0x0][0xa20] ;  /* 0x0002880000047ab9 */ /* 0x000fe20000000a00 */
[----:B------:R-:W-:Y:S01]  /*173b0*/  IMAD.MOV.U32 R28, RZ, RZ, R15 ;  /* 0x000000ffff1c7224 */ /* 0x000fe200078e000f */
[----:B------:R-:W-:Y:S02]  /*173c0*/  ISETP.NE.U32.AND P0, PT, RZ, UR4, PT ;  /* 0x00000004ff007c0c */ /* 0x000fe4000bf05070 */
[----:B------:R1:W-:Y:S02]  /*173d0*/  STL [R1+0x4], R2 ;  /* 0x0000040201007387 */ /* 0x0003e40000100800 */
[----:B------:R-:W-:-:S13]  /*173e0*/  ISETP.NE.AND.EX P0, PT, RZ, UR5, PT, P0 ;  /* 0x00000005ff007c0c */ /* 0x000fda000bf05300 */
[----:B-1----:R-:W-:Y:S05]  /*173f0*/  @!P0 BRA `(.L_x_2083) ;  /* 0x0000000000108947 */ /* 0x002fea0003800000 */
[----:B------:R-:W-:-:S04]  /*17400*/  IADD3 R10, P0, R23, UR4, RZ ;  /* 0x00000004170a7c10 */ /* 0x000fc8000ff1e0ff */
[----:B------:R-:W-:-:S05]  /*17410*/  IADD3.X R11, R14, UR5, RZ, P0, !PT ;  /* 0x000000050e0b7c10 */ /* 0x000fca00087fe4ff */
[----:B------:R1:W5:Y:S01]  /*17420*/  LDG.E R10, desc[UR42][R10.64] ;  /* 0x0000002a0a0a7981 */ /* 0x000362000c1e1900 */
[----:B------:R-:W-:Y:S05]  /*17430*/  BRA `(.L_x_2084) ;  /* 0x0000000000107947 */ /* 0x000fea0003800000 */
.L_x_2083:
[----:B------:R-:W-:Y:S05]  /*17440*/  @!P1 BRA `(.L_x_2084) ;  /* 0x00000000000c9947 */ /* 0x000fea0003800000 */
[----:B------:R-:W2:Y:S04]  /*17450*/  LDG.E R10, desc[UR42][R6.64] ;  /* 0x0000002a060a7981 */ /* 0x000ea8000c1e1900 */
[----:B------:R-:W2:Y:S02]  /*17460*/  LDG.E R6, desc[UR42][R6.64+0x4] ;  /* 0x0000042a06067981 */ /* 0x000ea4000c1e1900 */
[----:B--2---:R-:W-:-:S07]  /*17470*/  IMAD.IADD R10, R6, 0x1, -R10 ;  /* 0x00000001060a7824 */ /* 0x004fce00078e0a0a */
.L_x_2084:
[----:B------:R-:W2:Y:S01]  /*17480*/  @P2 LDG.E R2, desc[UR42][R4.64] ;  /* 0x0000002a04022981 */ /* 0x000ea2000c1e1900 */
[----:B------:R-:W3:Y:S01]  /*17490*/  LDC R3, c[0x0][0x448] ;  /* 0x00011200ff037b82 */ /* 0x000ee20000000800 */
[----:B-----5:R-:W-:Y:S02]  /*174a0*/  IMAD.IADD R10, R10, 0x1, -R8 ;  /* 0x000000010a0a7824 */ /* 0x020fe400078e0a08 */
[----:B------:R-:W2:Y:S01]  /*174b0*/  @P2 LDG.E R4, desc[UR42][R4.64+0x4] ;  /* 0x0000042a04042981 */ /* 0x000ea2000c1e1900 */
[----:B---3--:R-:W-:-:S13]  /*174c0*/  ISETP.NE.AND P0, PT, R3, 0x1, PT ;  /* 0x000000010300780c */ /* 0x008fda0003f05270 */
[----:B------:R-:W3:Y:S01]  /*174d0*/  @P0 LDC R3, c[0x0][0x44c] ;  /* 0x00011300ff030b82 */ /* 0x000ee20000000800 */
[----:B------:R-:W-:Y:S01]  /*174e0*/  BSSY B0, `(.L_x_2085) ;  /* 0x0000160000007945 */ /* 0x000fe20003800000 */
[----:B--2---:R-:W-:-:S06]  /*174f0*/  @P2 IMAD.IADD R9, R4, 0x1, -R2 ;  /* 0x0000000104092824 */ /* 0x004fcc00078e0a02 */
[----:B------:R-:W2:Y:S01]  /*17500*/  @P0 LDC R4, c[0x0][0x450] ;  /* 0x00011400ff040b82 */ /* 0x000ea20000000800 */
[----:B------:R-:W-:-:S04]  /*17510*/  IMAD R2, R17, 0xc0, RZ ;  /* 0x000000c011027824 */ /* 0x000fc800078e02ff */
[----:B------:R-:W-:-:S04]  /*17520*/  VIADD R2, R2, 0xbf ;  /* 0x000000bf02027836 */ /* 0x000fc80000000000 */
[----:B---3--:R-:W-:-:S05]  /*17530*/  @P0 IMAD.HI.U32 R3, R2, R3, RZ ;  /* 0x0000000302030227 */ /* 0x008fca00078e00ff */
[----:B--2---:R-:W-:Y:S02]  /*17540*/  @P0 SHF.R.U32.HI R2, RZ, R4, R3 ;  /* 0x00000004ff020219 */ /* 0x004fe40000011603 */
[----:B------:R-:W-:-:S04]  /*17550*/  IADD3 R3, R10, R9, RZ ;  /* 0x000000090a037210 */ /* 0x000fc80007ffe0ff */
[C---:B------:R-:W-:Y:S01]  /*17560*/  IADD3 R20, R3.reuse, 0x80, -R13 ;  /* 0x0000008003147810 */ /* 0x040fe20007ffe80d */
[----:B------:R-:W-:-:S04]  /*17570*/  VIADD R3, R3, 0x7f ;  /* 0x0000007f03037836 */ /* 0x000fc80000000000 */
[----:B------:R-:W-:Y:S01]  /*17580*/  IMAD.IADD R2, R20, 0x1, R2 ;  /* 0x0000000114027824 */ /* 0x000fe200078e0202 */
[----:B------:R-:W-:-:S04]  /*17590*/  SHF.R.S32.HI R4, RZ, 0x1f, R3 ;  /* 0x0000001fff047819 */ /* 0x000fc80000011403 */
[----:B------:R-:W-:Y:S02]  /*175a0*/  LEA.HI R4, R4, R3, RZ, 0x7 ;  /* 0x0000000304047211 */ /* 0x000fe400078f38ff */
[----:B------:R-:W-:-:S04]  /*175b0*/  SHF.R.S32.HI R3, RZ, 0x1f, R2 ;  /* 0x0000001fff037819 */ /* 0x000fc80000011402 */
[----:B------:R-:W-:Y:S02]  /*175c0*/  LEA.HI R3, R3, R2, RZ, 0x7 ;  /* 0x0000000203037211 */ /* 0x000fe400078f38ff */
[----:B------:R-:W-:Y:S02]  /*175d0*/  SHF.R.S32.HI R21, RZ, 0x7, R4 ;  /* 0x00000007ff157819 */ /* 0x000fe40000011404 */
[----:B------:R-:W-:-:S04]  /*175e0*/  SHF.R.S32.HI R3, RZ, 0x7, R3 ;  /* 0x00000007ff037819 */ /* 0x000fc80000011403 */
[----:B------:R-:W-:-:S05]  /*175f0*/  VIMNMX R3, R21, R3, PT ;  /* 0x0000000315037248 */ /* 0x000fca0003fe0100 */
[--C-:B------:R-:W-:Y:S02]  /*17600*/  IMAD R3, R3, 0x80, -R10.reuse ;  /* 0x0000008003037824 */ /* 0x100fe400078e0a0a */
[----:B------:R-:W-:-:S03]  /*17610*/  IMAD.MOV R10, RZ, RZ, -R10 ;  /* 0x000000ffff0a7224 */ /* 0x000fc600078e0a0a */
[----:B------:R-:W-:Y:S02]  /*17620*/  VIMNMX R2, R3, R9, PT ;  /* 0x0000000903027248 */ /* 0x000fe40003fe0100 */
[----:B------:R-:W-:-:S04]  /*17630*/  VIMNMX R3, RZ, R10, !PT ;  /* 0x0000000aff037248 */ /* 0x000fc80007fe0100 */
[----:B------:R-:W-:Y:S02]  /*17640*/  ISETP.GT.AND P0, PT, R2, R3, PT ;  /* 0x000000030200720c */ /* 0x000fe40003f04270 */
[----:B------:R-:W-:-:S11]  /*17650*/  SHF.R.U32.HI R3, RZ, 0x7, R3 ;  /* 0x00000007ff037819 */ /* 0x000fd60000011603 */
[----:B------:R-:W-:-:S05]  /*17660*/  @P0 VIADD R2, R2, 0x7f ;  /* 0x0000007f02020836 */ /* 0x000fca0000000000 */
[----:B------:R-:W-:-:S04]  /*17670*/  @P0 SHF.R.S32.HI R4, RZ, 0x1f, R2 ;  /* 0x0000001fff040819 */ /* 0x000fc80000011402 */
        /* <DEDUP_REMOVED lines=9> */
[----:B------:R-:W2:Y:S02]  /*17710*/  S2R R5, SR_TID.X ;  /* 0x0000000000057919 */ /* 0x000ea40000002100 */
[----:B--2---:R-:W-:-:S04]  /*17720*/  SHF.R.U32.HI R5, RZ, 0x5, R5 ;  /* 0x00000005ff057819 */ /* 0x004fc80000011605 */
[----:B------:R-:W-:-:S05]  /*17730*/  LOP3.LUT R5, R5, 0x3, RZ, 0xc0, !PT ;  /* 0x0000000305057812 */ /* 0x000fca00078ec0ff */
[----:B------:R2:W3:Y:S02]  /*17740*/  SHFL.IDX PT, R14, R5, RZ, 0x1f ;  /* 0x00001fff050e7589 */ /* 0x0004e400000e0000 */
.L_x_2232:
[----:B---3--:R-:W-:Y:S02]  /*17750*/  ISETP.NE.AND P0, PT, R14, RZ, PT ;  /* 0x000000ff0e00720c */ /* 0x008fe40003f05270 */
[----:B------:R-:W-:-:S11]  /*17760*/  PLOP3.LUT P6, PT, PT, PT, PT, 0x8, 0x0 ;  /* 0x000000000000781c */ /* 0x000fd60003fce170 */
[----:B------:R-:W-:Y:S05]  /*17770*/  @P0 BRA `(.L_x_2088) ;  /* 0x00000000000c0947 */ /* 0x000fea0003800000 */
[----:B------:R-:W-:-:S03]  /*17780*/  UMOV UR4, 0xffffffff ;  /* 0xffffffff00047882 */ /* 0x000fc60000000000 */
[----:B------:R-:W-:Y:S05]  /*17790*/  BRA.DIV UR4, `(.L_x_2089) ;  /* 0x0000005e045c7947 */ /* 0x000fea000b800000 */
[----:B------:R-:W-:-:S13]  /*177a0*/  ELECT P6, URZ, PT ;  /* 0x00000000003f782f */ /* 0x000fda00038c0000 */
.L_x_2088:
[----:B--2---:R-:W2:Y:S01]  /*177b0*/  LDL R5, [R1+0x38] ;  /* 0x0000380001057983 */ /* 0x004ea20000100800 */
[----:B------:R-:W-:Y:S01]  /*177c0*/  BSSY B1, `(.L_x_2090) ;  /* 0x0000008000017945 */ /* 0x000fe20003800000 */
[----:B--2---:R-:W-:-:S05]  /*177d0*/  VIADD R5, R5, 0x1 ;  /* 0x0000000105057836 */ /* 0x004fca0000000000 */
[----:B------:R-:W-:-:S04]  /*177e0*/  LEA.HI R6, R5, R5, RZ, 0x1 ;  /* 0x0000000505067211 */ /* 0x000fc800078f08ff */
[----:B------:R-:W-:-:S05]  /*177f0*/  LOP3.LUT R6, R6, 0xfffffffe, RZ, 0xc0, !PT ;  /* 0xfffffffe06067812 */ /* 0x000fca00078ec0ff */
[----:B------:R-:W-:-:S05]  /*17800*/  IMAD.IADD R5, R5, 0x1, -R6 ;  /* 0x0000000105057824 */ /* 0x000fca00078e0a06 */
[----:B------:R-:W-:-:S04]  /*17810*/  SHF.L.U32 R5, R5, 0x1f, RZ ;  /* 0x0000001f05057819 */ /* 0x000fc800000006ff */
[----:B------:R-:W2:Y:S02]  /*17820*/  SYNCS.PHASECHK.TRANS64.TRYWAIT P0, [R22+URZ+0x19c20], R5 ;  /* 0x019c2005160075a7 */ /* 0x000ea4000800017f */
[----:B--2---:R-:W-:Y:S05]  /*17830*/  @!P0 BRA `(.L_x_2091) ;  /* 0x0000005c00548947 */ /* 0x004fea0003800000 */
.L_x_2235:
[----:B------:R-:W-:Y:S05]  /*17840*/  BSYNC B1 ;  /* 0x0000000000017941 */ /* 0x000fea0003800000 */
.L_x_2090:
[----:B------:R-:W-:Y:S04]  /*17850*/  BSSY B1, `(.L_x_2092) ;  /* 0x000008b000017945 */ /* 0x000fe80003800000 */
[----:B------:R-:W-:Y:S05]  /*17860*/  @!P6 BRA `(.L_x_2093) ;  /* 0x000000080024e947 */ /* 0x000fea0003800000 */
[----:B------:R-:W-:Y:S01]  /*17870*/  IMAD R8, R25, 0x8, R22 ;  /* 0x0000000819087824 */ /* 0x000fe200078e0216 */
[----:B------:R-:W-:Y:S01]  /*17880*/  SHF.L.U32 R10, R27, 0x1f, RZ ;  /* 0x0000001f1b0a7819 */ /* 0x000fe200000006ff */
[----:B------:R-:W3:Y:S01]  /*17890*/  S2R R6, SR_TID.X ;  /* 0x0000000000067919 */ /* 0x000ee20000002100 */
[----:B------:R-:W-:Y:S02]  /*178a0*/  BSSY B2, `(.L_x_2094) ;  /* 0x0000005000027945 */ /* 0x000fe40003800000 */
[----:B------:R-:W4:Y:S01]  /*178b0*/  SYNCS.PHASECHK.TRANS64.TRYWAIT P0, [R8+URZ+0x19ca0], R10 ;  /* 0x019ca00a080075a7 */ /* 0x000f22000800017f */
[----:B---3--:R-:W-:-:S04]  /*178c0*/  LOP3.LUT R6, R6, 0x7f, RZ, 0xc0, !PT ;  /* 0x0000007f06067812 */ /* 0x008fc800078ec0ff */
[----:B------:R-:W-:Y:S01]  /*178d0*/  ISETP.NE.AND P1, PT, R6, RZ, PT ;  /* 0x000000ff0600720c */ /* 0x000fe20003f25270 */
[----:B----4-:R-:W-:-:S12]  /*178e0*/  @!P0 BRA `(.L_x_2095) ;  /* 0x0000005c003c8947 */ /* 0x010fd80003800000 */
.L_x_2236:
[----:B------:R-:W-:Y:S05]  /*178f0*/  BSYNC B2 ;  /* 0x0000000000027941 */ /* 0x000fea0003800000 */
.L_x_2094:
[----:B------:R-:W-:Y:S04]  /*17900*/  BSSY B2, `(.L_x_2096) ;  /* 0x0000009000027945 */ /* 0x000fe80003800000 */
[----:B------:R-:W-:Y:S05]  /*17910*/  @P1 BRA `(.L_x_2097) ;  /* 0x00000000001c1947 */ /* 0x000fea0003800000 */
[----:B--2---:R-:W2:Y:S02]  /*17920*/  S2R R5, SR_TID.X ;  /* 0x0000000000057919 */ /* 0x004ea40000002100 */
[----:B--2---:R-:W-:Y:S01]  /*17930*/  LOP3.LUT R6, R5, 0x1f, RZ, 0xc0, !PT ;  /* 0x0000001f05067812 */ /* 0x004fe200078ec0ff */
[----:B------:R-:W-:-:S03]  /*17940*/  IMAD.MOV.U32 R5, RZ, RZ, 0x3000 ;  /* 0x00003000ff057424 */ /* 0x000fc600078e00ff */
[----:B------:R-:W-:Y:S01]  /*17950*/  ISETP.NE.AND P0, PT, R6, RZ, PT ;  /* 0x000000ff0600720c */ /* 0x000fe20003f05270 */
[----:B------:R4:W-:-:S12]  /*17960*/  SYNCS.ARRIVE.TRANS64 RZ, [R8+URZ+0x19c90], R5 ;  /* 0x019c900508ff79a7 */ /* 0x0009d8000800003f */
[----:B----4-:R-:W-:Y:S05]  /*17970*/  @!P0 BRA `(.L_x_2097) ;  /* 0x0000000000048947 */ /* 0x010fea0003800000 */
[----:B------:R-:W-:Y:S01]  /*17980*/  BPT.TRAP 0x1 ;  /* 0x000000040000795c */ /* 0x000fe20000300000 */
.L_x_2097:
[----:B------:R-:W-:Y:S05]  /*17990*/  BSYNC B2 ;  /* 0x0000000000027941 */ /* 0x000fea0003800000 */
.L_x_2096:
        /* <DEDUP_REMOVED lines=8> */
[----:B--2---:R-:W-:Y:S01]  /*17a20*/  VIADD R5, R8, 0x19c90 ;  /* 0x00019c9008057836 */ /* 0x004fe20000000000 */
[----:B------:R-:W-:Y:S01]  /*17a30*/  UMOV UR6, 0x0 ;  /* 0x0000000000067882 */ /* 0x000fe20000000000 */
[----:B------:R-:W-:Y:S01]  /*17a40*/  VIADD R9, R7, 0x13800 ;  /* 0x0001380007097836 */ /* 0x000fe20000000000 */
[----:B------:R-:W-:-:S09]  /*17a50*/  UMOV UR7, 0x12f00000 ;  /* 0x12f0000000077882 */ /* 0x000fd20000000000 */
.L_x_2098:
        /* <DEDUP_REMOVED lines=10> */
[----:B0-----:R-:W-:Y:S01]  /*17b00*/  MOV R13, 0x20 ;  /* 0x00000020000d7802 */ /* 0x001fe20000000f00 */
[----:B------:R-:W-:Y:S01]  /*17b10*/  VIADD R9, R7, 0x14800 ;  /* 0x0001480007097836 */ /* 0x000fe20000000000 */
[----:B------:R-:W-:Y:S01]  /*17b20*/  PLOP3.LUT P0, PT, PT, PT, PT, 0x80, 0x0 ;  /* 0x000000000000781c */ /* 0x000fe20003f0f070 */
[----:B------:R-:W-:Y:S01]  /*17b30*/  UMOV UR6, 0x0 ;  /* 0x0000000000067882 */ /* 0x000fe20000000000 */
[----:B------:R-:W-:Y:S01]  /*17b40*/  R2UR UR10, R13 ;  /* 0x000000000d0a72ca */ /* 0x000fe200000e0000 */
[----:B------:R-:W-:-:S14]  /*17b50*/  UMOV UR7, 0x12f00000 ;  /* 0x12f0000000077882 */ /* 0x000fdc0000000000 */
.L_x_2099:
        /* <DEDUP_REMOVED lines=10> */
[----:B------:R-:W-:Y:S01]  /*17c00*/  IMAD.MOV.U32 R12, RZ, RZ, 0x40 ;  /* 0x00000040ff0c7424 */ /* 0x000fe200078e00ff */
[----:B------:R-:W-:Y:S01]  /*17c10*/  PLOP3.LUT P0, PT, PT, PT, PT, 0x80, 0x0 ;  /* 0x000000000000781c */ /* 0x000fe20003f0f070 */
[----:B------:R-:W-:Y:S01]  /*17c20*/  VIADD R9, R7, 0x15800 ;  /* 0x0001580007097836 */ /* 0x000fe20000000000 */
[----:B------:R-:W-:Y:S01]  /*17c30*/  UMOV UR6, 0x0 ;  /* 0x0000000000067882 */ /* 0x000fe20000000000 */
[----:B------:R-:W-:Y:S01]  /*17c40*/  UMOV UR7, 0x12f00000 ;  /* 0x12f0000000077882 */ /* 0x000fe20000000000 */
[----:B------:R-:W-:-:S15]  /*17c50*/  R2UR UR10, R12 ;  /* 0x000000000c0a72ca */ /* 0x000fde00000e0000 */
.L_x_2100:
        /* <DEDUP_REMOVED lines=10> */
[----:B------:R-:W0:Y:S01]  /*17d00*/  SYNCS.PHASECHK.TRANS64.TRYWAIT P0, [R8+URZ+0x19cc0], R10 ;  /* 0x019cc00a080075a7 */ /* 0x000e22000800017f */
[----:B------:R-:W-:Y:S04]  /*17d10*/  BSSY B2, `(.L_x_2101) ;  /* 0x0000002000027945 */ /* 0x000fe80003800000 */
[----:B0-----:R-:W-:Y:S05]  /*17d20*/  @!P0 BRA `(.L_x_2102) ;  /* 0x0000005800408947 */ /* 0x001fea0003800000 */
.L_x_2237:
[----:B------:R-:W-:Y:S05]  /*17d30*/  BSYNC B2 ;  /* 0x0000000000027941 */ /* 0x000fea0003800000 */
.L_x_2101:
[----:B------:R-:W-:Y:S01]  /*17d40*/  BSSY B2, `(.L_x_2103) ;  /* 0x000000b000027945 */ /* 0x000fe20003800000 */
[----:B0--3--:R-:W-:Y:S02]  /*17d50*/  IMAD.MOV.U32 R10, RZ, RZ, 0x0 ;  /* 0x00000000ff0a7424 */ /* 0x009fe400078e00ff */
[----:B-1----:R-:W-:Y:S01]  /*17d60*/  IMAD.MOV.U32 R11, RZ, RZ, 0x12f00000 ;  /* 0x12f00000ff0b7424 */ /* 0x002fe200078e00ff */
        /* <DEDUP_REMOVED lines=8> */
.L_x_2104:
[----:B------:R-:W-:Y:S05]  /*17df0*/  BSYNC B2 ;  /* 0x0000000000027941 */ /* 0x000fea0003800000 */
.L_x_2103:
        /* <DEDUP_REMOVED lines=8> */
.L_x_2105:
        /* <DEDUP_REMOVED lines=15> */
.L_x_2106:
        /* <DEDUP_REMOVED lines=15> */
.L_x_2107:
        /* <DEDUP_REMOVED lines=9> */
[----:B---3--:R-:W-:Y:S05]  /*180f0*/  @P0 BRA.U.ANY `(.L_x_2107) ;  /* 0xfffffffd00d80947 */ /* 0x008fea000393ffff */
.L_x_2093:
[----:B------:R-:W-:Y:S05]  /*18100*/  BSYNC B1 ;  /* 0x0000000000017941 */ /* 0x000fea0003800000 */
.L_x_2092:
        /* <DEDUP_REMOVED lines=9> */
.L_x_2124:
[----:B------:R-:W-:Y:S05]  /*181a0*/  YIELD ;  /* 0x0000000000007946 */ /* 0x000fea0003800000 */
        /* <DEDUP_REMOVED lines=10> */
.L_x_2238:
[----:B------:R-:W-:Y:S05]  /*18250*/  BSYNC B2 ;  /* 0x0000000000027941 */ /* 0x000fea0003800000 */
.L_x_2110:
[----:B------:R-:W-:Y:S04]  /*18260*/  BSSY B2, `(.L_x_2112) ;  /* 0x0000009000027945 */ /* 0x000fe80003800000 */
[----:B------:R-:W-:Y:S05]  /*18270*/  @P2 BRA `(.L_x_2113) ;  /* 0x00000000001c2947 */ /* 0x000fea0003800000 */
[----:B------:R-:W2:Y:S02]  /*18280*/  S2R R4, SR_TID.X ;  /* 0x0000000000047919 */ /* 0x000ea40000002100 */
[----:B--2---:R-:W-:Y:S01]  /*18290*/  LOP3.LUT R5, R4, 0x1f, RZ, 0xc0, !PT ;  /* 0x0000001f04057812 */ /* 0x004fe200078ec0ff */
[----:B------:R-:W-:-:S03]  /*182a0*/  IMAD.MOV.U32 R4, RZ, RZ, 0x3000 ;  /* 0x00003000ff047424 */ /* 0x000fc600078e00ff */
[----:B------:R-:W-:Y:S01]  /*182b0*/  ISETP.NE.AND P1, PT, R5, RZ, PT ;  /* 0x000000ff0500720c */ /* 0x000fe20003f25270 */
[----:B------:R4:W-:-:S12]  /*182c0*/  SYNCS.ARRIVE.TRANS64 RZ, [R8+URZ+0x19c90], R4 ;  /* 0x019c900408ff79a7 */ /* 0x0009d8000800003f */
[----:B----4-:R-:W-:Y:S05]  /*182d0*/  @!P1 BRA `(.L_x_2113) ;  /* 0x0000000000049947 */ /* 0x010fea0003800000 */
[----:B------:R-:W-:Y:S01]  /*182e0*/  BPT.TRAP 0x1 ;  /* 0x000000040000795c */ /* 0x000fe20000300000 */
.L_x_2113:
[----:B------:R-:W-:Y:S05]  /*182f0*/  BSYNC B2 ;  /* 0x0000000000027941 */ /* 0x000fea0003800000 */
.L_x_2112:
[----:B------:R-:W-:Y:S01]  /*18300*/  IMAD.MOV.U32 R12, RZ, RZ, RZ ;  /* 0x000000ffff0c7224 */ /* 0x000fe200078e00ff */
[----:B------:R-:W-:Y:S01]  /*18310*/  UIADD3 UR4, UP0, UR40, 0x570, URZ ;  /* 0x0000057028047890 */ /* 0x000fe2000ff1e03f */
[----:B------:R-:W-:Y:S01]  /*18320*/  IMAD R6, R25, 0x3000, R22 ;  /* 0x0000300019067824 */ /* 0x000fe200078e0216 */
[----:B------:R-:W-:Y:S01]  /*18330*/  PLOP3.LUT P1, PT, PT, PT, PT, 0x80, 0x0 ;  /* 0x000000000000781c */ /* 0x000fe20003f2f070 */
[----:B------:R-:W-:Y:S01]  /*18340*/  VIADD R4, R8, 0x19c90 ;  /* 0x00019c9008047836 */ /* 0x000fe20000000000 */
[----:B------:R-:W-:Y:S01]  /*18350*/  R2UR UR10, R12 ;  /* 0x000000000c0a72ca */ /* 0x000fe200000e0000 */
[----:B------:R-:W-:Y:S01]  /*18360*/  VIADD R10, R6, 0x13800 ;  /* 0x00013800060a7836 */ /* 0x000fe20000000000 */
[----:B--2---:R-:W-:Y:S01]  /*18370*/  LEA R5, R9, R0, 0x7 ;  /* 0x0000000009057211 */ /* 0x004fe200078e38ff */
[----:B------:R-:W-:Y:S01]  /*18380*/  UIADD3.X UR5, URZ, UR41, URZ, UP0, !UPT ;  /* 0x000000293f057290 */ /* 0x000fe200087fe43f */
[----:B------:R-:W-:Y:S01]  /*18390*/  UMOV UR6, 0x0 ;  /* 0x0000000000067882 */ /* 0x000fe20000000000 */
[----:B------:R-:W-:-:S10]  /*183a0*/  UMOV UR7, 0x12f00000 ;  /* 0x12f0000000077882 */ /* 0x000fd40000000000 */
.L_x_2114:
        /* <DEDUP_REMOVED lines=16> */
.L_x_2115:
        /* <DEDUP_REMOVED lines=10> */
[----:B0-----:R-:W-:Y:S01]  /*18550*/  IMAD.MOV.U32 R13, RZ, RZ, 0x40 ;  /* 0x00000040ff0d7424 */ /* 0x001fe200078e00ff */
[----:B------:R-:W-:Y:S01]  /*18560*/  PLOP3.LUT P1, PT, PT, PT, PT, 0x80, 0x0 ;  /* 0x000000000000781c */ /* 0x000fe20003f2f070 */
[----:B------:R-:W-:Y:S01]  /*18570*/  VIADD R10, R6, 0x15800 ;  /* 0x00015800060a7836 */ /* 0x000fe20000000000 */
[----:B------:R-:W-:Y:S01]  /*18580*/  UMOV UR6, 0x0 ;  /* 0x0000000000067882 */ /* 0x000fe20000000000 */
[----:B------:R-:W-:Y:S01]  /*18590*/  UMOV UR7, 0x12f00000 ;  /* 0x12f0000000077882 */ /* 0x000fe20000000000 */
[----:B------:R-:W-:-:S15]  /*185a0*/  R2UR UR10, R13 ;  /* 0x000000000d0a72ca */ /* 0x000fde00000e0000 */
.L_x_2116:
        /* <DEDUP_REMOVED lines=13> */
.L_x_2239:
[----:B------:R-:W-:Y:S05]  /*18680*/  BSYNC B2 ;  /* 0x0000000000027941 */ /* 0x000fea0003800000 */
.L_x_2117:
[----:B------:R-:W-:Y:S01]  /*18690*/  BSSY B2, `(.L_x_2119) ;  /* 0x000000b000027945 */ /* 0x000fe20003800000 */
[----:B------:R-:W-:Y:S02]  /*186a0*/  IMAD.MOV.U32 R10, RZ, RZ, 0x0 ;  /* 0x00000000ff0a7424 */ /* 0x000fe400078e00ff */
[----:B-1----:R-:W-:Y:S01]  /*186b0*/  IMAD.MOV.U32 R11, RZ, RZ, 0x12f00000 ;  /* 0x12f00000ff0b7424 */ /* 0x002fe200078e00ff */
        /* <DEDUP_REMOVED lines=8> */
.L_x_2120:
[----:B------:R-:W-:Y:S05]  /*18740*/  BSYNC B2 ;  /* 0x0000000000027941 */ /* 0x000fea0003800000 */
.L_x_2119:
[----:B------:R-:W-:Y:S01]  /*18750*/  R2UR UR10, R12 ;  /* 0x000000000c0a72ca */ /* 0x000fe200000e0000 */
[----:B------:R-:W-:Y:S01]  /*18760*/  UIADD3 UR4, UP0, UR40, 0x670, URZ ;  /* 0x0000067028047890 */ /* 0x000fe2000ff1e03f */
[----:B------:R-:W-:Y:S01]  /*18770*/  R2UR UR6, R10 ;  /* 0x000000000a0672ca */ /* 0x000fe200000e0000 */
[----:B0--3--:R-:W-:Y:S01]  /*18780*/  VIADD R8, R8, 0x19cb0 ;  /* 0x00019cb008087836 */ /* 0x009fe20000000000 */
[----:B------:R-:W-:Y:S01]  /*18790*/  R2UR UR7, R11 ;  /* 0x000000000b0772ca */ /* 0x000fe200000e0000 */
[----:B------:R-:W-:Y:S01]  /*187a0*/  VIADD R4, R6, 0x9000 ;  /* 0x0000900006047836 */ /* 0x000fe20000000000 */
[----:B------:R-:W-:Y:S01]  /*187b0*/  PLOP3.LUT P1, PT, PT, PT, PT, 0x80, 0x0 ;  /* 0x000000000000781c */ /* 0x000fe20003f2f070 */
[----:B------:R-:W-:-:S12]  /*187c0*/  UIADD3.X UR5, URZ, UR41, URZ, UP0, !UPT ;  /* 0x000000293f057290 */ /* 0x000fd800087fe43f */
.L_x_2121:
        /* <DEDUP_REMOVED lines=15> */
.L_x_2122:
        /* <DEDUP_REMOVED lines=15> */
.L_x_2123:
        /* <DEDUP_REMOVED lines=10> */
.L_x_2109:
[----:B------:R-:W-:Y:S05]  /*18a50*/  BSYNC B1 ;  /* 0x0000000000017941 */ /* 0x000fea0003800000 */
.L_x_2108:
[----:B------:R-:W-:Y:S01]  /*18a60*/  ISETP.GT.AND P2, PT, R9, R3, PT ;  /* 0x000000030900720c */ /* 0x000fe20003f44270 */
[----:B------:R-:W-:Y:S02]  /*18a70*/  VIADD R25, R25, 0x1 ;  /* 0x0000000119197836 */ /* 0x000fe40000000000 */
[----:B------:R-:W-:-:S03]  /*18a80*/  VIADD R9, R9, 0xffffffff ;  /* 0xffffffff09097836 */ /* 0x000fc60000000000 */
[----:B------:R-:W-:-:S04]  /*18a90*/  ISETP.NE.AND P1, PT, R25, 0x2, PT ;  /* 0x000000021900780c */ /* 0x000fc80003f25270 */
[----:B------:R-:W-:Y:S02]  /*18aa0*/  SEL R4, RZ, 0x1, P1 ;  /* 0x00000001ff047807 */ /* 0x000fe40000800000 */
[----:B------:R-:W-:Y:S02]  /*18ab0*/  SEL R25, R25, RZ, P1 ;  /* 0x000000ff19197207 */ /* 0x000fe40000800000 */
[----:B------:R-:W-:Y:S01]  /*18ac0*/  LOP3.LUT R27, R27, R4, RZ, 0x3c, !PT ;  /* 0x000000041b1b7212 */ /* 0x000fe200078e3cff */
[----:B------:R-:W-:Y:S06]  /*18ad0*/  @P2 BRA `(.L_x_2124) ;  /* 0xfffffff400b02947 */ /* 0x000fec000383ffff */
.L_x_2086:
[----:B------:R-:W-:Y:S05]  /*18ae0*/  BSYNC B0 ;  /* 0x0000000000007941 */ /* 0x000fea0003800000 */
.L_x_2085:
[----:B------:R-:W3:Y:S01]  /*18af0*/  LDC R0, c[0x0][0x448] ;  /* 0x00011200ff007b82 */ /* 0x000ee20000000800 */
[----:B------:R-:W-:Y:S01]  /*18b00*/  MOV R2, 0xc0 ;  /* 0x000000c000027802 */ /* 0x000fe20000000f00 */
[----:B------:R-:W-:Y:S05]  /*18b10*/  @!P0 WARPSYNC.ALL ;  /* 0x0000000000008948 */ /* 0x000fea0003800000 */
[----:B------:R-:W-:Y:S01]  /*18b20*/  IMAD R2, R17, R2, 0xbf ;  /* 0x000000bf11027424 */ /* 0x000fe200078e0202 */
[----:B------:R-:W-:Y:S01]  /*18b30*/  @!P0 BAR.SYNC.DEFER_BLOCKING 0xc, 0x200 ;  /* 0x0308000000008b1d */ /* 0x000fe20000010000 */
[----:B---3--:R-:W-:-:S13]  /*18b40*/  ISETP.NE.AND P1, PT, R0, 0x1, PT ;  /* 0x000000010000780c */ /* 0x008fda0003f25270 */
[----:B------:R-:W3:Y:S08]  /*18b50*/  @P1 LDC R3, c[0x0][0x44c] ;  /* 0x00011300ff031b82 */ /* 0x000ef00000000800 */
[----:B------:R-:W4:Y:S01]  /*18b60*/  @P1 LDC R0, c[0x0][0x450] ;  /* 0x00011400ff001b82 */ /* 0x000f220000000800 */
[----:B---3--:R-:W-:-:S05]  /*18b70*/  @P1 IMAD.HI.U32 R3, R2, R3, RZ ;  /* 0x0000000302031227 */ /* 0x008fca00078e00ff */
[----:B----4-:R-:W-:-:S05]  /*18b80*/  @P1 SHF.R.U32.HI R2, RZ, R0, R3 ;  /* 0x00000000ff021219 */ /* 0x010fca0000011603 */
[----:B------:R-:W-:-:S05]  /*18b90*/  IMAD.IADD R2, R20, 0x1, R2 ;  /* 0x0000000114027824 */ /* 0x000fca00078e0202 */
[----:B------:R-:W-:-:S04]  /*18ba0*/  SHF.R.S32.HI R0, RZ, 0x1f, R2 ;  /* 0x0000001fff007819 */ /* 0x000fc80000011402 */
[----:B------:R-:W-:-:S04]  /*18bb0*/  LEA.HI R0, R0, R2, RZ, 0x7 ;  /* 0x0000000200007211 */ /* 0x000fc800078f38ff */
[----:B------:R-:W-:-:S04]  /*18bc0*/  SHF.R.S32.HI R0, RZ, 0x7, R0 ;  /* 0x00000007ff007819 */ /* 0x000fc80000011400 */
[----:B------:R-:W-:-:S04]  /*18bd0*/  VIMNMX R4, R21, R0, PT ;  /* 0x0000000015047248 */ /* 0x000fc80003fe0100 */
[----:B------:R-:W-:Y:S01]  /*18be0*/  ISETP.GT.AND P0, PT, R4, RZ, PT ;  /* 0x000000ff0400720c */ /* 0x000fe20003f04270 */
[----:B------:R3:W-:-:S12]  /*18bf0*/  STL [R1+0x1c], R4 ;  /* 0x00001c0401007387 */ /* 0x0007d80000100800 */
[----:B---3--:R-:W-:Y:S05]  /*18c00*/  @P0 BRA `(.L_x_2125) ;  /* 0x0000000000440947 */ /* 0x008fea0003800000 */
[----:B------:R-:W3:Y:S02]  /*18c10*/  S2R R4, SR_TID.X ;  /* 0x0000000000047919 */ /* 0x000ee40000002100 */
[----:B---3--:R-:W-:-:S04]  /*18c20*/  LOP3.LUT R4, R4, 0x7f, RZ, 0xc0, !PT ;  /* 0x0000007f04047812 */ /* 0x008fc800078ec0ff */
[----:B------:R-:W-:-:S13]  /*18c30*/  ISETP.NE.AND P0, PT, R4, RZ, PT ;  /* 0x000000ff0400720c */ /* 0x000fda0003f05270 */
[----:B------:R-:W-:Y:S05]  /*18c40*/  @P0 BRA `(.L_x_2126) ;  /* 0x0000003000280947 */ /* 0x000fea0003800000 */
[----:B--2---:R-:W2:Y:S01]  /*18c50*/  S2R R5, SR_LANEID ;  /* 0x0000000000057919 */ /* 0x004ea20000000000 */
[----:B------:R-:W-:Y:S01]  /*18c60*/  VOTEU.ANY UR4, UPT, PT ;  /* 0x0000000000047886 */ /* 0x000fe200038e0100 */
[----:B------:R-:W3:Y:S01]  /*18c70*/  LDC.64 R2, c[0x0][0xc60] ;  /* 0x00031800ff027b82 */ /* 0x000ee20000000a00 */
[----:B------:R-:W2:Y:S02]  /*18c80*/  FLO.U32 R0, UR4 ;  /* 0x0000000400007d00 */ /* 0x000ea400080e0000 */
[----:B--2---:R-:W-:-:S06]  /*18c90*/  ISETP.EQ.U32.AND P0, PT, R0, R5, PT ;  /* 0x000000050000720c */ /* 0x004fcc0003f02070 */
[----:B------:R-:W3:Y:S07]  /*18ca0*/  POPC R5, UR4 ;  /* 0x0000000400057d09 */ /* 0x000eee0008000000 */
[----:B---3--:R-:W2:Y:S01]  /*18cb0*/  @P0 ATOMG.E.ADD.STRONG.GPU PT, R3, desc[UR42][R2.64], R5 ;  /* 0x00000005020309a8 */ /* 0x008ea200081ee1ea */
[----:B------:R-:W3:Y:S02]  /*18cc0*/  S2R R4, SR_LTMASK ;  /* 0x0000000000047919 */ /* 0x000ee40000003900 */
[----:B---3--:R-:W-:-:S04]  /*18cd0*/  LOP3.LUT R4, R4, UR4, RZ, 0xc0, !PT ;  /* 0x0000000404047c12 */ /* 0x008fc8000f8ec0ff */
[----:B------:R-:W3:Y:S01]  /*18ce0*/  POPC R7, R4 ;  /* 0x0000000400077309 */ /* 0x000ee20000000000 */
[----:B--2---:R-:W3:Y:S02]  /*18cf0*/  SHFL.IDX PT, R0, R3, R0, 0x1f ;  /* 0x00001f0003007589 */ /* 0x004ee400000e0000 */
[----:B---3--:R-:W-:Y:S01]  /*18d00*/  IADD3 R16, R0, UR38, R7 ;  /* 0x0000002600107c10 */ /* 0x008fe2000fffe007 */
[----:B------:R-:W-:Y:S06]  /*18d10*/  BRA `(.L_x_2126) ;  /* 0x0000002c00f47947 */ /* 0x000fec0003800000 */
.L_x_2125:
        /* <DEDUP_REMOVED lines=9> */
[----:B------:R-:W3:Y:S01]  /*18db0*/  LDC.64 R2, c[0x4][R2] ;  /* 0x0100000002027b82 */ /* 0x000ee20000000a00 */
[----:B--2---:R-:W-:Y:S02]  /*18dc0*/  IMAD.U32 R5, RZ, RZ, UR7 ;  /* 0x00000007ff057e24 */ /* 0x004fe4000f8e00ff */
[----:B------:R-:W-:Y:S02]  /*18dd0*/  IMAD.U32 R6, RZ, RZ, UR8 ;  /* 0x00000008ff067e24 */ /* 0x000fe4000f8e00ff */
[----:B------:R-:W-:-:S02]  /*18de0*/  IMAD.U32 R7, RZ, RZ, UR9 ;  /* 0x00000009ff077e24 */ /* 0x000fc4000f8e00ff */
[----:B------:R-:W-:Y:S02]  /*18df0*/  IMAD.U32 R10, RZ, RZ, UR4 ;  /* 0x00000004ff0a7e24 */ /* 0x000fe4000f8e00ff */
[----:B-1----:R-:W-:Y:S02]  /*18e00*/  IMAD.U32 R11, RZ, RZ, UR5 ;  /* 0x00000005ff0b7e24 */ /* 0x002fe4000f8e00ff */
[----:B------:R-:W-:Y:S02]  /*18e10*/  IMAD.MOV.U32 R8, RZ, RZ, 0x70 ;  /* 0x00000070ff087424 */ /* 0x000fe400078e00ff */
[----:B------:R-:W-:Y:S02]  /*18e20*/  IMAD.MOV.U32 R12, RZ, RZ, 0x1 ;  /* 0x00000001ff0c7424 */ /* 0x000fe400078e00ff */
[----:B0-----:R-:W-:-:S07]  /*18e30*/  IMAD.MOV.U32 R13, RZ, RZ, RZ ;  /* 0x000000ffff0d7224 */ /* 0x001fce00078e00ff */
[----:B------:R-:W-:-:S07]  /*18e40*/  LEPC R20, `(.L_x_2128) ;  /* 0x000000001014794e */ /* 0x000fce0000000000 */
[----:B---3--:R-:W-:Y:S05]  /*18e50*/  CALL.ABS.NOINC R2 ;  /* 0x0000000002007343 */ /* 0x008fea0003c00000 */
.L_x_2128:
[----:B------:R-:W-:Y:S05]  /*18e60*/  BSYNC B6 ;  /* 0x0000000000067941 */ /* 0x000fea0003800000 */
.L_x_2127:
        /* <DEDUP_REMOVED lines=10> */
[----:B------:R-:W-:Y:S01]  /*18f10*/  IMAD.U32 R4, RZ, RZ, UR6 ;  /* 0x00000006ff047e24 */ /* 0x000fe2000f8e00ff */
[----:B------:R-:W-:Y:S01]  /*18f20*/  MOV R7, UR9 ;  /* 0x0000000900077c02 */ /* 0x000fe20008000f00 */
[----:B------:R-:W3:Y:S01]  /*18f30*/  LDC.64 R2, c[0x4][R2] ;  /* 0x0100000002027b82 */ /* 0x000ee20000000a00 */
[----:B--2---:R-:W-:Y:S02]  /*18f40*/  IMAD.U32 R5, RZ, RZ, UR7 ;  /* 0x00000007ff057e24 */ /* 0x004fe4000f8e00ff */
[----:B------:R-:W-:Y:S02]  /*18f50*/  IMAD.U32 R6, RZ, RZ, UR8 ;  /* 0x00000008ff067e24 */ /* 0x000fe4000f8e00ff */
[----:B------:R-:W-:-:S02]  /*18f60*/  IMAD.U32 R10, RZ, RZ, UR4 ;  /* 0x00000004ff0a7e24 */ /* 0x000fc4000f8e00ff */
[----:B-1----:R-:W-:Y:S02]  /*18f70*/  IMAD.U32 R11, RZ, RZ, UR5 ;  /* 0x00000005ff0b7e24 */ /* 0x002fe4000f8e00ff */
[----:B------:R-:W-:Y:S02]  /*18f80*/  IMAD.MOV.U32 R8, RZ, RZ, 0x70 ;  /* 0x00000070ff087424 */ /* 0x000fe400078e00ff */
[----:B------:R-:W-:Y:S02]  /*18f90*/  IMAD.MOV.U32 R12, RZ, RZ, 0x1 ;  /* 0x00000001ff0c7424 */ /* 0x000fe400078e00ff */
[----:B0-----:R-:W-:-:S07]  /*18fa0*/  IMAD.MOV.U32 R13, RZ, RZ, RZ ;  /* 0x000000ffff0d7224 */ /* 0x001fce00078e00ff */
[----:B------:R-:W-:-:S07]  /*18fb0*/  LEPC R20, `(.L_x_2130) ;  /* 0x000000001014794e */ /* 0x000fce0000000000 */
[----:B---3--:R-:W-:Y:S05]  /*18fc0*/  CALL.ABS.NOINC R2 ;  /* 0x0000000002007343 */ /* 0x008fea0003c00000 */
.L_x_2130:
[----:B------:R-:W-:Y:S05]  /*18fd0*/  BSYNC B6 ;  /* 0x0000000000067941 */ /* 0x000fea0003800000 */
.L_x_2129:
        /* <DEDUP_REMOVED lines=20> */
.L_x_2132:
[----:B------:R-:W-:Y:S05]  /*19120*/  BSYNC B6 ;  /* 0x0000000000067941 */ /* 0x000fea0003800000 */
.L_x_2131:
[----:B------:R-:W-:Y:S01]  /*19130*/  LOP3.LUT P6, RZ, R29, 0x1, RZ, 0xc0, !PT ;  /* 0x000000011dff7812 */ /* 0x000fe200078cc0ff */
[----:B------:R-:W-:-:S12]  /*19140*/  BSSY B6, `(.L_x_2133) ;  /* 0x0000012000067945 */ /* 0x000fd80003800000 */
[----:B------:R-:W-:Y:S05]  /*19150*/  @!P6 BRA `(.L_x_2134) ;  /* 0x000000000040e947 */ /* 0x000fea0003800000 */
[----:B------:R-:W-:Y:S01]  /*19160*/  MOV R2, 0x0 ;  /* 0x0000000000027802 */ /* 0x000fe20000000f00 */
[----:B------:R-:W-:Y:S01]  /*19170*/  ULDC.64 UR4, c[0x4][0x98] ;  /* 0x0100260000047ab9 */ /* 0x000fe20000000a00 */
[----:B------:R-:W-:Y:S01]  /*19180*/  ULDC.64 UR6, c[0x4][0xa0] ;  /* 0x0100280000067ab9 */ /* 0x000fe20000000a00 */
[----:B------:R-:W-:Y:S01]  /*19190*/  ULDC.64 UR8, c[0x4][0x20] ;  /* 0x0100080000087ab9 */ /* 0x000fe20000000a00 */
[----:B------:R-:W-:Y:S01]  /*191a0*/  MOV R4, UR4 ;  /* 0x0000000400047c02 */ /* 0x000fe20008000f00 */
[----:B--2---:R-:W-:Y:S01]  /*191b0*/  IMAD.U32 R5, RZ, RZ, UR5 ;  /* 0x00000005ff057e24 */ /* 0x004fe2000f8e00ff */
[----:B------:R-:W2:Y:S01]  /*191c0*/  LDC.64 R2, c[0x4][R2] ;  /* 0x0100000002027b82 */ /* 0x000ea20000000a00 */
[----:B------:R-:W-:Y:S02]  /*191d0*/  IMAD.U32 R6, RZ, RZ, UR6 ;  /* 0x00000006ff067e24 */ /* 0x000fe4000f8e00ff */
[----:B------:R-:W-:Y:S02]  /*191e0*/  IMAD.U32 R7, RZ, RZ, UR7 ;  /* 0x00000007ff077e24 */ /* 0x000fe4000f8e00ff */
[----:B------:R-:W-:-:S02]  /*191f0*/  IMAD.U32 R10, RZ, RZ, UR8 ;  /* 0x00000008ff0a7e24 */ /* 0x000fc4000f8e00ff */
[----:B-1----:R-:W-:Y:S02]  /*19200*/  IMAD.U32 R11, RZ, RZ, UR9 ;  /* 0x00000009ff0b7e24 */ /* 0x002fe4000f8e00ff */
[----:B------:R-:W-:Y:S02]  /*19210*/  IMAD.MOV.U32 R8, RZ, RZ, 0x70 ;  /* 0x00000070ff087424 */ /* 0x000fe400078e00ff */
[----:B------:R-:W-:Y:S02]  /*19220*/  IMAD.MOV.U32 R12, RZ, RZ, 0x1 ;  /* 0x00000001ff0c7424 */ /* 0x000fe400078e00ff */
[----:B0-----:R-:W-:-:S07]  /*19230*/  IMAD.MOV.U32 R13, RZ, RZ, RZ ;  /* 0x000000ffff0d7224 */ /* 0x001fce00078e00ff */
[----:B------:R-:W-:-:S07]  /*19240*/  LEPC R20, `(.L_x_2134) ;  /* 0x000000001014794e */ /* 0x000fce0000000000 */
[----:B--2---:R-:W-:Y:S05]  /*19250*/  CALL.ABS.NOINC R2 ;  /* 0x0000000002007343 */ /* 0x004fea0003c00000 */
.L_x_2134:
[----:B------:R-:W-:Y:S05]  /*19260*/  BSYNC B6 ;  /* 0x0000000000067941 */ /* 0x000fea0003800000 */
.L_x_2133:
[----:B------:R-:W3:Y:S01]  /*19270*/  LDL.LU R20, [R1] ;  /* 0x0000000001147983 */ /* 0x000ee20000300800 */
[----:B------:R-:W-:Y:S02]  /*19280*/  ULDC.64 UR4, c[0x0][0x9f8] ;  /* 0x00027e0000047ab9 */ /* 0x000fe40000000a00 */
[----:B------:R-:W-:-:S04]  /*19290*/  ISETP.NE.U32.AND P0, PT, RZ, UR4, PT ;  /* 0x00000004ff007c0c */ /* 0x000fc8000bf05070 */
[----:B------:R-:W-:-:S13]  /*192a0*/  ISETP.NE.AND.EX P0, PT, RZ, UR5, PT, P0 ;  /* 0x00000005ff007c0c */ /* 0x000fda000bf05300 */
[----:B------:R-:W-:-:S04]  /*192b0*/  @P0 IADD3 R2, P1, R23, UR4, RZ ;  /* 0x0000000417020c10 */ /* 0x000fc8000ff3e0ff */
[----:B---3--:R-:W-:Y:S01]  /*192c0*/  @P0 IADD3.X R3, R20, UR5, RZ, P1, !PT ;  /* 0x0000000514030c10 */ /* 0x008fe20008ffe4ff */
[----:B------:R-:W-:-:S04]  /*192d0*/  ULDC.64 UR4, c[0x0][0xa08] ;  /* 0x0002820000047ab9 */ /* 0x000fc80000000a00 */
[----:B------:R3:W4:Y:S02]  /*192e0*/  @P0 LDG.E R28, desc[UR42][R2.64] ;  /* 0x0000002a021c0981 */ /* 0x000724000c1e1900 */
[----:B---3--:R-:W3:Y:S02]  /*192f0*/  LDC.64 R2, c[0x0][0x418] ;  /* 0x00010600ff027b82 */ /* 0x008ee40000000a00 */
[----:B---3--:R-:W-:Y:S01]  /*19300*/  LOP3.LUT P0, RZ, R2, UR4, RZ, 0xfc, !PT ;  /* 0x0000000402ff7c12 */ /* 0x008fe2000f80fcff */
[----:B------:R-:W-:-:S03]  /*19310*/  UMOV UR4, 0xffffffff ;  /* 0xffffffff00047882 */ /* 0x000fc60000000000 */
[----:B------:R-:W-:Y:S02]  /*19320*/  LOP3.LUT P0, RZ, R3, UR5, RZ, 0xfc, P0 ;  /* 0x0000000503ff7c12 */ /* 0x000fe4000800fcff */
[----:B----4-:R-:W-:Y:S02]  /*19330*/  SHF.R.S32.HI R8, RZ, 0x1f, R28 ;  /* 0x0000001fff087819 */ /* 0x010fe4000001141c */
[----:B------:R-:W-:-:S03]  /*19340*/  SEL R23, R28, RZ, !P0 ;  /* 0x000000ff1c177207 */ /* 0x000fc60004000000 */
[----:B------:R3:W-:Y:S01]  /*19350*/  STL [R1], R8 ;  /* 0x0000000801007387 */ /* 0x0007e20000100800 */
[----:B------:R-:W-:Y:S05]  /*19360*/  BRA.DIV UR4, `(.L_x_2135) ;  /* 0x0000004204ec7947 */ /* 0x000fea000b800000 */
[----:B------:R-:W4:Y:S02]  /*19370*/  S2R R0, SR_TID.X ;  /* 0x0000000000007919 */ /* 0x000f240000002100 */
[----:B----4-:R-:W-:-:S04]  /*19380*/  SHF.R.U32.HI R0, RZ, 0x5, R0 ;  /* 0x00000005ff007819 */ /* 0x010fc80000011600 */
[----:B------:R-:W-:-:S05]  /*19390*/  LOP3.LUT R0, R0, 0x3, RZ, 0xc0, !PT ;  /* 0x0000000300007812 */ /* 0x000fca00078ec0ff */
[----:B------:R4:W0:Y:S02]  /*193a0*/  SHFL.IDX PT, R14, R0, RZ, 0x1f ;  /* 0x00001fff000e7589 */ /* 0x00082400000e0000 */
.L_x_2242:
[----:B0-----:R-:W-:Y:S02]  /*193b0*/  ISETP.NE.AND P0, PT, R14, RZ, PT ;  /* 0x000000ff0e00720c */ /* 0x001fe40003f05270 */
[----:B------:R-:W-:Y:S02]  /*193c0*/  PLOP3.LUT P1, PT, PT, PT, PT, 0x8, 0x0 ;  /* 0x000000000000781c */ /* 0x000fe40003f2e170 */
[----:B------:R-:W-:-:S11]  /*193d0*/  LOP3.LUT R29, R29, 0xfffffffe, RZ, 0xc0, !PT ;  /* 0xfffffffe1d1d7812 */ /* 0x000fd600078ec0ff */
[----:B------:R-:W-:Y:S01]  /*193e0*/  @P1 LOP3.LUT R29, R29, 0x1, RZ, 0xfc, !PT ;  /* 0x000000011d1d1812 */ /* 0x000fe200078efcff */
[----:B------:R-:W-:Y:S06]  /*193f0*/  @P0 BRA `(.L_x_2136) ;  /* 0x0000000400a00947 */ /* 0x000fec0003800000 */
[----:B------:R-:W-:-:S03]  /*19400*/  UMOV UR4, 0xffffffff ;  /* 0xffffffff00047882 */ /* 0x000fc60000000000 */
[----:B------:R-:W-:Y:S05]  /*19410*/  BRA.DIV UR4, `(.L_x_2137) ;  /* 0x0000004204f47947 */ /* 0x000fea000b800000 */
[----:B------:R-:W-:-:S13]  /*19420*/  ELECT P6, URZ, PT ;  /* 0x00000000003f782f */ /* 0x000fda00038c0000 */
.L_x_2245:
[----:B------:R-:W-:Y:S05]  /*19430*/  @!P6 BRA `(.L_x_2136) ;  /* 0x000000040090e947 */ /* 0x000fea0003800000 */
[----:B----4-:R-:W4:Y:S01]  /*19440*/  LDL R0, [R1+0x1c] ;  /* 0x00001c0001007983 */ /* 0x010f220000100800 */
[----:B------:R-:W-:-:S04]  /*19450*/  ISETP.NE.U32.AND P0, PT, R2, RZ, PT ;  /* 0x000000ff0200720c */ /* 0x000fc80003f05070 */
[----:B------:R-:W-:Y:S01]  /*19460*/  ISETP.NE.AND.EX P0, PT, R3, RZ, PT, P0 ;  /* 0x000000ff0300720c */ /* 0x000fe20003f05300 */
[----:B----4-:R-:W-:-:S12]  /*19470*/  VIADD R0, R0, 0xffffffff ;  /* 0xffffffff00007836 */ /* 0x010fd80000000000 */
[----:B------:R-:W-:Y:S05]  /*19480*/  @!P0 BRA `(.L_x_2138) ;  /* 0x0000000000448947 */ /* 0x000fea0003800000 */
[----:B------:R-:W0:Y:S01]  /*19490*/  LDC R7, c[0x0][0x43c] ;  /* 0x00010f00ff077b82 */ /* 0x000e220000000800 */
[----:B------:R-:W-:Y:S01]  /*194a0*/  ULDC.64 UR4, c[0x0][0x428] ;  /* 0x00010a0000047ab9 */ /* 0x000fe20000000a00 */
[----:B0-----:R-:W-:-:S13]  /*194b0*/  ISETP.NE.AND P0, PT, R7, 0x1, PT ;  /* 0x000000010700780c */ /* 0x001fda0003f05270 */
[----:B--2---:R-:W0:Y:S02]  /*194c0*/  @P0 LDC.64 R4, c[0x0][0x440] ;  /* 0x00011000ff040b82 */ /* 0x004e240000000a00 */
        /* <DEDUP_REMOVED lines=13> */
.L_x_2138:
[----:B------:R-:W-:Y:S01]  /*195a0*/  IMAD R4, R24, 0x8, R22 ;  /* 0x0000000818047824 */ /* 0x000fe200078e0216 */
[----:B0-----:R-:W-:Y:S01]  /*195b0*/  SHF.L.U32 R3, R26, 0x1f, RZ ;  /* 0x0000001f1a037819 */ /* 0x001fe200000006ff */
[----:B------:R-:W0:Y:S03]  /*195c0*/  S2R R2, SR_TID.X ;  /* 0x0000000000027919 */ /* 0x000e260000002100 */
[----:B------:R-:W4:Y:S01]  /*195d0*/  SYNCS.PHASECHK.TRANS64.TRYWAIT P0, [R4+URZ+0x19c80], R3 ;  /* 0x019c8003040075a7 */ /* 0x000f22000800017f */
[----:B0-----:R-:W-:-:S04]  /*195e0*/  LOP3.LUT R2, R2, 0x7f, RZ, 0xc0, !PT ;  /* 0x0000007f02027812 */ /* 0x001fc800078ec0ff */
[----:B------:R-:W-:Y:S01]  /*195f0*/  ISETP.NE.AND P1, PT, R2, RZ, PT ;  /* 0x000000ff0200720c */ /* 0x000fe20003f25270 */
[----:B----4-:R-:W-:-:S12]  /*19600*/  @!P0 BRA `(.L_x_2139) ;  /* 0x0000004000988947 */ /* 0x010fd80003800000 */
.L_x_2246:
        /* <DEDUP_REMOVED lines=8> */
.L_x_2140:
[----:B--2---:R-:W2:Y:S01]  /*19690*/  LDL R5, [R1+0x4] ;  /* 0x0000040001057983 */ /* 0x004ea20000100800 */
        /* <DEDUP_REMOVED lines=15> */
[----:B--2---:R-:W-:-:S05]  /*19790*/  IMAD R0, R0, 0x80, R5 ;  /* 0x0000008000007824 */ /* 0x004fca00078e0205 */
[----:B------:R-:W-:-:S13]  /*197a0*/  R2UR UR11, R0 ;  /* 0x00000000000b72ca */ /* 0x000fda00000e0000 */
[----:B------:R2:W-:Y:S02]  /*197b0*/  UTMALDG.4D [UR8], [UR4], desc[UR6] ;  /* 0x00000608040075b4 */ /* 0x0005e40008019000 */
[----:B--2---:R-:W-:Y:S01]  /*197c0*/  UMOV UR8, UR14 ;  /* 0x0000000e00087c82 */ /* 0x004fe20008000000 */
[----:B------:R-:W-:Y:S01]  /*197d0*/  UMOV UR10, UR16 ;  /* 0x00000010000a7c82 */ /* 0x000fe20008000000 */
[----:B------:R-:W-:Y:S01]  /*197e0*/  UMOV UR14, 0x40 ;  /* 0x00000040000e7882 */ /* 0x000fe20000000000 */
[----:B------:R2:W-:Y:S02]  /*197f0*/  UTMALDG.4D [UR8], [UR4], desc[UR6] ;  /* 0x00000608040075b4 */ /* 0x0005e40008019000 */
[----:B--2---:R-:W-:Y:S01]  /*19800*/  UMOV UR8, UR15 ;  /* 0x0000000f00087c82 */ /* 0x004fe20008000000 */
[----:B------:R-:W-:Y:S02]  /*19810*/  UMOV UR10, UR14 ;  /* 0x0000000e000a7c82 */ /* 0x000fe40008000000 */
[----:B------:R2:W-:Y:S01]  /*19820*/  UTMALDG.4D [UR8], [UR4], desc[UR6] ;  /* 0x00000608040075b4 */ /* 0x0005e20008019000 */
[----:B------:R-:W4:Y:S02]  /*19830*/  SYNCS.PHASECHK.TRANS64.TRYWAIT P0, [R4+URZ+0x19c40], R3 ;  /* 0x019c4003040075a7 */ /* 0x000f24000800017f */
[----:B--2-4-:R-:W-:Y:S05]  /*19840*/  @!P0 BRA `(.L_x_2141) ;  /* 0x00000040001c8947 */ /* 0x014fea0003800000 */
.L_x_2247:
[----:B------:R-:W-:Y:S05]  /*19850*/  @P1 BRA `(.L_x_2142) ;  /* 0x00000000001c1947 */ /* 0x000fea0003800000 */
[----:B------:R-:W4:Y:S01]  /*19860*/  S2R R5, SR_TID.X ;  /* 0x0000000000057919 */ /* 0x000f220000002100 */
[----:B0-2---:R-:W-:-:S04]  /*19870*/  MOV R3, 0x3000 ;  /* 0x0000300000037802 */ /* 0x005fc80000000f00 */
[----:B------:R0:W-:Y:S01]  /*19880*/  SYNCS.ARRIVE.TRANS64 RZ, [R4+URZ+0x19c30], R3 ;  /* 0x019c300304ff79a7 */ /* 0x0001e2000800003f */
[----:B----4-:R-:W-:-:S04]  /*19890*/  LOP3.LUT R5, R5, 0x1f, RZ, 0xc0, !PT ;  /* 0x0000001f05057812 */ /* 0x010fc800078ec0ff */
[----:B------:R-:W-:-:S13]  /*198a0*/  ISETP.NE.AND P0, PT, R5, RZ, PT ;  /* 0x000000ff0500720c */ /* 0x000fda0003f05270 */
[----:B0-----:R-:W-:Y:S05]  /*198b0*/  @!P0 BRA `(.L_x_2142) ;  /* 0x0000000000048947 */ /* 0x001fea0003800000 */
[----:B------:R-:W-:Y:S01]  /*198c0*/  BPT.TRAP 0x1 ;  /* 0x000000040000795c */ /* 0x000fe20000300000 */
.L_x_2142:
        /* <DEDUP_REMOVED lines=27> */
.L_x_2136:
[----:B0-2---:R-:W2:Y:S04]  /*19a80*/  LDL.LU R4, [R1+0x20] ;  /* 0x0000200001047983 */ /* 0x005ea80000300800 */
[----:B------:R-:W5:Y:S04]  /*19a90*/  LDL.LU R6, [R1+0x14] ;  /* 0x0000140001067983 */ /* 0x000f680000300800 */
[----:B------:R-:W3:Y:S01]  /*19aa0*/  LDL.LU R3, [R1+0x30] ;  /* 0x0000300001037983 */ /* 0x000ee20000300800 */
[----:B------:R-:W-:Y:S05]  /*19ab0*/  WARPSYNC.ALL ;  /* 0x0000000000007948 */ /* 0x000fea0003800000 */
[----:B------:R-:W-:Y:S01]  /*19ac0*/  ULDC.64 UR6, c[0x0][0xa00] ;  /* 0x0002800000067ab9 */ /* 0x000fe20000000a00 */
[----:B------:R-:W-:Y:S01]  /*19ad0*/  ULDC.64 UR4, c[0x0][0x298] ;  /* 0x0000a60000047ab9 */ /* 0x000fe20000000a00 */
[----:B------:R-:W-:Y:S01]  /*19ae0*/  BAR.SYNC.DEFER_BLOCKING 0x8, 0x200 ;  /* 0x0208000000007b1d */ /* 0x000fe20000010000 */
[----:B------:R-:W-:Y:S01]  /*19af0*/  ISETP.NE.U32.AND P0, PT, RZ, UR6, PT ;  /* 0x00000006ff007c0c */ /* 0x000fe2000bf05070 */
[----:B----4-:R-:W-:-:S03]  /*19b00*/  VIADD R0, R22, 0xf000 ;  /* 0x0000f00016007836 */ /* 0x010fc60000000000 */
[----:B------:R-:W-:Y:S01]  /*19b10*/  ISETP.NE.AND.EX P0, PT, RZ, UR7, PT, P0 ;  /* 0x00000007ff007c0c */ /* 0x000fe2000bf05300 */
[----:B------:R-:W-:Y:S01]  /*19b20*/  BSSY B6, `(.L_x_2143) ;  /* 0x0000020000067945 */ /* 0x000fe20003800000 */
[----:B------:R-:W-:Y:S02]  /*19b30*/  LOP3.LUT P1, RZ, R0, 0x9f, RZ, 0xc0, !PT ;  /* 0x0000009f00ff7812 */ /* 0x000fe4000782c0ff */
[----:B--2---:R-:W-:-:S05]  /*19b40*/  SHF.R.S32.HI R2, RZ, 0x1f, R4 ;  /* 0x0000001fff027819 */ /* 0x004fca0000011404 */
[----:B------:R-:W-:Y:S01]  /*19b50*/  IMAD R2, R2, UR4, RZ ;  /* 0x0000000402027c24 */ /* 0x000fe2000f8e02ff */
[----:B---3--:R-:W-:-:S03]  /*19b60*/  SEL R3, R3, RZ, !P0 ;  /* 0x000000ff03037207 */ /* 0x008fc60004000000 */
[----:B------:R-:W-:Y:S01]  /*19b70*/  IMAD R0, R4, UR5, R2 ;  /* 0x0000000504007c24 */ /* 0x000fe2000f8e0202 */
[----:B-----5:R-:W-:Y:S01]  /*19b80*/  SEL R2, R6, RZ, !P0 ;  /* 0x000000ff06027207 */ /* 0x020fe20004000000 */
[----:B------:R-:W-:-:S05]  /*19b90*/  IMAD.WIDE.U32 R4, R4, UR4, RZ ;  /* 0x0000000404047c25 */ /* 0x000fca000f8e00ff */
[----:B------:R-:W-:Y:S04]  /*19ba0*/  STL.64 [R1+0x28], R4 ;  /* 0x0000280401007387 */ /* 0x000fe80000100a00 */
[----:B------:R0:W-:Y:S04]  /*19bb0*/  STL [R1+0x14], R2 ;  /* 0x0000140201007387 */ /* 0x0001e80000100800 */
[----:B------:R2:W-:Y:S01]  /*19bc0*/  STL [R1+0x3c], R3 ;  /* 0x00003c0301007387 */ /* 0x0005e20000100800 */
[----:B0-----:R-:W-:Y:S01]  /*19bd0*/  IMAD.IADD R2, R5, 0x1, R0 ;  /* 0x0000000105027824 */ /* 0x001fe200078e0200 */
[----:B------:R-:W-:-:S05]  /*19be0*/  SHF.R.S32.HI R0, RZ, 0x1f, R18 ;  /* 0x0000001fff007819 */ /* 0x000fca0000011412 */
        /* <DEDUP_REMOVED lines=13> */
[----:B-1----:R-:W-:Y:S02]  /*19cc0*/  IMAD.U32 R11, RZ, RZ, UR9 ;  /* 0x00000009ff0b7e24 */ /* 0x002fe4000f8e00ff */
[----:B------:R-:W-:Y:S02]  /*19cd0*/  IMAD.MOV.U32 R8, RZ, RZ, 0x70 ;  /* 0x00000070ff087424 */ /* 0x000fe400078e00ff */
[----:B------:R-:W-:Y:S02]  /*19ce0*/  IMAD.MOV.U32 R12, RZ, RZ, 0x1 ;  /* 0x00000001ff0c7424 */ /* 0x000fe400078e00ff */
[----:B------:R-:W-:-:S07]  /*19cf0*/  IMAD.MOV.U32 R13, RZ, RZ, RZ ;  /* 0x000000ffff0d7224 */ /* 0x000fce00078e00ff */
[----:B------:R-:W-:-:S07]  /*19d00*/  LEPC R20, `(.L_x_2144) ;  /* 0x000000001014794e */ /* 0x000fce0000000000 */
[----:B0-----:R-:W-:Y:S05]  /*19d10*/  CALL.ABS.NOINC R2 ;  /* 0x0000000002007343 */ /* 0x001fea0003c00000 */
.L_x_2144:
[----:B------:R-:W-:Y:S05]  /*19d20*/  BSYNC B6 ;  /* 0x0000000000067941 */ /* 0x000fea0003800000 */
.L_x_2143:
[----:B--2---:R-:W2:Y:S01]  /*19d30*/  LDL.LU R0, [R1+0x20] ;  /* 0x0000200001007983 */ /* 0x004ea20000300800 */
[----:B------:R-:W0:Y:S01]  /*19d40*/  LDC R9, c[0x0][0x448] ;  /* 0x00011200ff097b82 */ /* 0x000e220000000800 */
[----:B------:R-:W-:Y:S01]  /*19d50*/  ULDC.64 UR4, c[0x0][0x2d8] ;  /* 0x0000b60000047ab9 */ /* 0x000fe20000000a00 */
[----:B------:R-:W-:Y:S01]  /*19d60*/  ULDC.64 UR6, c[0x0][0x2c8] ;  /* 0x0000b20000067ab9 */ /* 0x000fe20000000a00 */
[----:B------:R-:W2:Y:S01]  /*19d70*/  LDL.LU.64 R2, [R1+0x28] ;  /* 0x0000280001027983 */ /* 0x000ea20000300a00 */
[----:B------:R-:W-:-:S03]  /*19d80*/  ULDC.64 UR8, c[0x0][0x280] ;  /* 0x0000a00000087ab9 */ /* 0x000fc60000000a00 */
[----:B------:R-:W3:Y:S04]  /*19d90*/  LDL.LU R20, [R1+0x30] ;  /* 0x0000300001147983 */ /* 0x000ee80000300800 */
[----:B------:R-:W4:Y:S04]  /*19da0*/  LDL.LU R21, [R1+0x3c] ;  /* 0x00003c0001157983 */ /* 0x000f280000300800 */
[----:B------:R-:W4:Y:S01]  /*19db0*/  LDL.LU R4, [R1+0x14] ;  /* 0x0000140001047983 */ /* 0x000f220000300800 */
[----:B0-----:R-:W-:-:S13]  /*19dc0*/  ISETP.NE.AND P1, PT, R9, 0x1, PT ;  /* 0x000000010900780c */ /* 0x001fda0003f25270 */
[----:B------:R-:W0:Y:S08]  /*19dd0*/  @P1 LDC R5, c[0x0][0x44c] ;  /* 0x00011300ff051b82 */ /* 0x000e300000000800 */
[----:B------:R-:W1:Y:S01]  /*19de0*/  @P1 LDC R8, c[0x0][0x450] ;  /* 0x00011400ff081b82 */ /* 0x000e620000000800 */
[----:B--2---:R-:W-:Y:S02]  /*19df0*/  IMAD.MOV.U32 R3, RZ, RZ, R0 ;  /* 0x000000ffff037224 */ /* 0x004fe400078e0000 */
[----:B---3--:R-:W-:-:S02]  /*19e00*/  IMAD R0, R20, UR4, RZ ;  /* 0x0000000414007c24 */ /* 0x008fc4000f8e02ff */
[C---:B------:R-:W-:Y:S01]  /*19e10*/  IMAD.WIDE.U32 R2, R18.reuse, UR4, R2 ;  /* 0x0000000412027c25 */ /* 0x040fe2000f8e0002 */
[----:B------:R-:W2:Y:S03]  /*19e20*/  S2R R20, SR_TID.X ;  /* 0x0000000000147919 */ /* 0x000ea60000002100 */
[----:B------:R-:W-:Y:S01]  /*19e30*/  IMAD R0, R18, UR5, R0 ;  /* 0x0000000512007c24 */ /* 0x000fe2000f8e0200 */
[----:B------:R-:W-:-:S03]  /*19e40*/  ULDC.64 UR4, c[0x0][0x2e0] ;  /* 0x0000b80000047ab9 */ /* 0x000fc60000000a00 */
[----:B------:R-:W-:Y:S02]  /*19e50*/  IMAD.IADD R3, R3, 0x1, R0 ;  /* 0x0000000103037824 */ /* 0x000fe400078e0200 */
[----:B----4-:R-:W-:Y:S02]  /*19e60*/  IMAD R0, R21, UR4, RZ ;  /* 0x0000000415007c24 */ /* 0x010fe4000f8e02ff */
[----:B------:R-:W3:Y:S01]  /*19e70*/  S2R R21, SR_TID.X ;  /* 0x0000000000157919 */ /* 0x000ee20000002100 */
[----:B------:R-:W-:-:S04]  /*19e80*/  IMAD.WIDE.U32 R2, R4, UR4, R2 ;  /* 0x0000000404027c25 */ /* 0x000fc8000f8e0002 */
[----:B------:R-:W-:Y:S01]  /*19e90*/  IMAD R0, R4, UR5, R0 ;  /* 0x0000000504007c24 */ /* 0x000fe2000f8e0200 */
[----:B------:R-:W-:Y:S01]  /*19ea0*/  ULDC.64 UR4, c[0x0][0x2d0] ;  /* 0x0000b40000047ab9 */ /* 0x000fe20000000a00 */
[----:B------:R-:W4:Y:S02]  /*19eb0*/  @P1 LDC R4, c[0x0][0x450] ;  /* 0x00011400ff041b82 */ /* 0x000f240000000800 */
[----:B------:R-:W-:Y:S01]  /*19ec0*/  IMAD.IADD R3, R3, 0x1, R0 ;  /* 0x0000000103037824 */ /* 0x000fe200078e0200 */
[----:B--2---:R-:W-:-:S04]  /*19ed0*/  LOP3.LUT R20, R20, 0x7f, RZ, 0xc0, !PT ;  /* 0x0000007f14147812 */ /* 0x004fc800078ec0ff */
[----:B------:R-:W-:Y:S01]  /*19ee0*/  SHF.R.U32.HI R20, RZ, 0x1, R20 ;  /* 0x00000001ff147819 */ /* 0x000fe20000011614 */
[----:B---3--:R-:W-:Y:S02]  /*19ef0*/  IMAD.SHL.U32 R6, R21, 0x40, RZ ;  /* 0x0000004015067824 */ /* 0x008fe400078e00ff */
[----:B------:R2:W5:Y:S03]  /*19f00*/  LDL R21, [R1+0x24] ;  /* 0x0000240001157983 */ /* 0x0005660000100800 */
[----:B------:R-:W-:-:S05]  /*19f10*/  LOP3.LUT R6, R20, 0x40, R6, 0xf8, !PT ;  /* 0x0000004014067812 */ /* 0x000fca00078ef806 */
[----:B------:R-:W-:-:S04]  /*19f20*/  IMAD R0, R17, 0xc0, R6 ;  /* 0x000000c011007824 */ /* 0x000fc800078e0206 */
[----:B0-----:R-:W-:Y:S01]  /*19f30*/  @P1 IMAD.HI.U32 R6, R0, R5, RZ ;  /* 0x0000000500061227 */ /* 0x001fe200078e00ff */
[----:B------:R-:W-:-:S04]  /*19f40*/  MOV R5, R0 ;  /* 0x0000000000057202 */ /* 0x000fc80000000f00 */
[----:B----4-:R-:W-:-:S04]  /*19f50*/  @P1 SHF.R.U32.HI R5, RZ, R4, R6 ;  /* 0x00000004ff051219 */ /* 0x010fc80000011606 */
        /* <DEDUP_REMOVED lines=15> */
[----:B0-----:R-:W-:-:S04]  /*1a050*/  @P1 IMAD.HI.U32 R7, R0, R5, RZ ;  /* 0x0000000500071227 */ /* 0x001fc800078e00ff */
[----:B------:R-:W-:Y:S01]  /*1a060*/  IMAD.MOV.U32 R5, RZ, RZ, R0 ;  /* 0x000000ffff057224 */ /* 0x000fe200078e0000 */
[----:B-1----:R-:W-:Y:S02]  /*1a070*/  @P1 SHF.R.U32.HI R5, RZ, R8, R7 ;  /* 0x00000008ff051219 */ /* 0x002fe40000011607 */
        /* <DEDUP_REMOVED lines=29> */
[----:B--2---:R-:W-:Y:S06]  /*1a250*/  BRA.DIV UR4, `(.L_x_2145) ;  /* 0x0000003604ac7947 */ /* 0x004fec000b800000 */
[----:B------:R-:W0:Y:S01]  /*1a260*/  SHFL.IDX PT, R3, R6, RZ, 0x1e1f ;  /* 0x001e1fff06037589 */ /* 0x000e2200000e0000 */
[----:B-----5:R-:W-:Y:S02]  /*1a270*/  IMAD R0, R21, R9, RZ ;  /* 0x0000000915007224 */ /* 0x020fe400078e02ff */
[----:B------:R-:W-:Y:S01]  /*1a280*/  IMAD R17, R17, 0xc0, R20 ;  /* 0x000000c011117824 */ /* 0x000fe200078e0214 */
[----:B------:R-:W1:Y:S04]  /*1a290*/  SHFL.IDX PT, R2, R4, RZ, 0x1e1f ;  /* 0x001e1fff04027589 */ /* 0x000e6800000e0000 */
[----:B------:R-:W-:Y:S01]  /*1a2a0*/  ISETP.GE.AND P4, PT, R17, R0, PT ;  /* 0x000000001100720c */ /* 0x000fe20003f86270 */
[----:B------:R-:W2:Y:S04]  /*1a2b0*/  SHFL.IDX PT, R6, R6, 0x1, 0x1e1f ;  /* 0x003e1f0006067f89 */ /* 0x000ea800000e0000 */
[----:B------:R-:W3:Y:S04]  /*1a2c0*/  SHFL.IDX PT, R4, R4, 0x1, 0x1e1f ;  /* 0x003e1f0004047f89 */ /* 0x000ee800000e0000 */
[----:B------:R-:W4:Y:S04]  /*1a2d0*/  SHFL.IDX PT, R5, R5, RZ, 0x1e1f ;  /* 0x001e1fff05057589 */ /* 0x000f2800000e0000 */
        /* <DEDUP_REMOVED lines=15> */
[----:B0---4-:R0:W1:Y:S02]  /*1a3d0*/  SHFL.IDX PT, R2, R7, RZ, 0x1e1f ;  /* 0x001e1fff07027589 */ /* 0x01106400000e0000 */
.L_x_2254:
[----:B------:R-:W-:Y:S01]  /*1a3e0*/  VIADD R17, R17, 0x80 ;  /* 0x0000008011117836 */ /* 0x000fe20000000000 */
[----:B------:R-:W-:Y:S04]  /*1a3f0*/  BSSY B0, `(.L_x_2146) ;  /* 0x000000b000007945 */ /* 0x000fe80003800000 */
[----:B------:R-:W-:-:S13]  /*1a400*/  ISETP.GE.AND P3, PT, R17, R0, PT ;  /* 0x000000001100720c */ /* 0x000fda0003f66270 */
[----:B------:R-:W-:Y:S05]  /*1a410*/  @P3 BRA `(.L_x_2147) ;  /* 0x0000000000203947 */ /* 0x000fea0003800000 */
[----:B-1----:R-:W-:-:S05]  /*1a420*/  IADD3 R2, P3, R10, R2, RZ ;  /* 0x000000020a027210 */ /* 0x002fca0007f7e0ff */
[----:B------:R-:W-:-:S05]  /*1a430*/  IMAD.X R3, RZ, RZ, R5, P3 ;  /* 0x000000ffff037224 */ /* 0x000fca00018e0605 */
[----:B------:R-:W-:Y:S01]  /*1a440*/  @!PT LDS RZ, [RZ] ;  /* 0x00000000fffff984 */ /* 0x000fe20000000800 */
[----:B------:R-:W-:Y:S01]  /*1a450*/  @!PT LDS RZ, [RZ] ;  /* 0x00000000fffff984 */ /* 0x000fe20000000800 */
[----:B------:R-:W-:Y:S01]  /*1a460*/  @!PT LDS RZ, [RZ] ;  /* 0x00000000fffff984 */ /* 0x000fe20000000800 */
[----:B------:R2:W-:Y:S04]  /*1a470*/  LDGSTS.E.BYPASS.LTC128B.128 [R8+0x10000], desc[UR42][R2.64], !P2 ;  /* 0x1000000002087fae */ /* 0x0005e8000d101d6a */
[----:B------:R2:W-:Y:S04]  /*1a480*/  LDGSTS.E.BYPASS.LTC128B.128 [R8+0x11800], desc[UR42][R2.64+0x20], !P1 ;  /* 0x1180002002087fae */ /* 0x0005e8000c901d6a */
[----:B------:R2:W-:Y:S02]  /*1a490*/  LDGSTS.E.BYPASS.LTC128B.128 [R8+0x13000], desc[UR42][R2.64+0x40], !P0 ;  /* 0x1300004002087fae */ /* 0x0005e4000c101d6a */
.L_x_2147:
[----:B------:R-:W-:Y:S05]  /*1a4a0*/  BSYNC B0 ;  /* 0x0000000000007941 */ /* 0x000fea0003800000 */
.L_x_2146:
[----:B------:R-:W-:Y:S01]  /*1a4b0*/  NOP ;  /* 0x0000000000007918 */ /* 0x000fe20000000000 */
[----:B------:R-:W-:-:S13]  /*1a4c0*/  PLOP3.LUT P0, PT, PT, PT, PT, 0x80, 0x0 ;  /* 0x000000000000781c */ /* 0x000fda0003f0f070 */
.L_x_2148:
[----:B------:R-:W-:Y:S02]  /*1a4d0*/  PLOP3.LUT P1, PT, P1, P0, PT, 0xa2, 0x0 ;  /* 0x000000000000781c */ /* 0x000fe40000f21472 */
[----:B------:R-:W-:-:S08]  /*1a4e0*/  @P0 R2UR P1, UR4, R22 ;  /* 0x00000000160402ca */ /* 0x000fd00000020000 */
[----:B------:R-:W-:-:S05]  /*1a4f0*/  @P0 PLOP3.LUT P0, PT, P1, PT, PT, 0x80, 0x0 ;  /* 0x000000000000081c */ /* 0x000fca0000f0f070 */
[----:B------:R-:W-:Y:S01]  /*1a500*/  @!P1 SYNCS.ARRIVE.TRANS64.RED.A0T1 RZ, [UR4+0x19c00], RZ ;  /* 0x019c00ffffff99a7 */ /* 0x000fe20008200404 */
[----:B------:R-:W-:Y:S07]  /*1a510*/  @!P1 ARRIVES.LDGSTSBAR.64.TRANSCNT [UR4+0x19c00] ;  /* 0x019c0000ff0099b0 */ /* 0x000fee0008000a84 */
[----:B------:R-:W-:Y:S05]  /*1a520*/  @P0 BRA.U.ANY `(.L_x_2148) ;  /* 0xfffffffd00e80947 */ /* 0x000fea000393ffff */
[----:B-12---:R-:W2:Y:S02]  /*1a530*/  LDL.LU R2, [R1+0x38] ;  /* 0x0000380001027983 */ /* 0x006ea40000300800 */
        /* <DEDUP_REMOVED lines=10> */
[----:B-12---:R-:W-:Y:S05]  /*1a5e0*/  @!P0 BRA `(.L_x_2150) ;  /* 0x0000003400b88947 */ /* 0x006fea0003800000 */
.L_x_2255:
[----:B------:R-:W-:Y:S05]  /*1a5f0*/  BSYNC B0 ;  /* 0x0000000000007941 */ /* 0x000fea0003800000 */
.L_x_2149:
[----:B------:R-:W2:Y:S02]  /*1a600*/  LDL R0, [R1+0x1c] ;  /* 0x00001c0001007983 */ /* 0x000ea40000100800 */
[----:B--2---:R-:W-:-:S13]  /*1a610*/  ISETP.GE.AND P0, PT, R0, 0x2, PT ;  /* 0x000000020000780c */ /* 0x004fda0003f06270 */
[----:B------:R-:W-:Y:S05]  /*1a620*/  @!P0 BRA `(.L_x_2151) ;  /* 0x0000001000148947 */ /* 0x000fea0003800000 */
[----:B------:R-:W-:Y:S01]  /*1a630*/  IADD3 R2, R0, -0x2, RZ ;  /* 0xfffffffe00027810 */ /* 0x000fe20007ffe0ff */
[----:B------:R-:W-:Y:S02]  /*1a640*/  IMAD.MOV.U32 R0, RZ, RZ, R24 ;  /* 0x000000ffff007224 */ /* 0x000fe400078e0018 */
[----:B------:R-:W-:-:S07]  /*1a650*/  IMAD.MOV.U32 R8, RZ, RZ, R26 ;  /* 0x000000ffff087224 */ /* 0x000fce00078e001a */
.L_x_2175:
        /* <DEDUP_REMOVED lines=32> */
.L_x_2154:
[----:B------:R-:W2:Y:S01]  /*1a860*/  S2R R4, SR_TID.X ;  /* 0x0000000000047919 */ /* 0x000ea20000002100 */
[----:B-1----:R-:W-:Y:S01]  /*1a870*/  IMAD R6, R24, 0x8, R22 ;  /* 0x0000000818067824 */ /* 0x002fe200078e0216 */
[----:B------:R-:W-:Y:S01]  /*1a880*/  BSSY B1, `(.L_x_2155) ;  /* 0x0000006000017945 */ /* 0x000fe20003800000 */
[----:B--2---:R-:W-:Y:S02]  /*1a890*/  LOP3.LUT R5, R4, 0x7f, RZ, 0xc0, !PT ;  /* 0x0000007f04057812 */ /* 0x004fe400078ec0ff */
[----:B------:R-:W-:Y:S02]  /*1a8a0*/  SHF.L.U32 R4, R26, 0x1f, RZ ;  /* 0x0000001f1a047819 */ /* 0x000fe400000006ff */
[----:B------:R-:W-:Y:S02]  /*1a8b0*/  ISETP.NE.AND P1, PT, R5, RZ, PT ;  /* 0x000000ff0500720c */ /* 0x000fe40003f25270 */
[----:B------:R-:W1:Y:S02]  /*1a8c0*/  SYNCS.PHASECHK.TRANS64.TRYWAIT P0, [R6+URZ+0x19c80], R4 ;  /* 0x019c8004060075a7 */ /* 0x000e64000800017f */
[----:B-1----:R-:W-:Y:S09]  /*1a8d0*/  @!P0 BRA `(.L_x_2156) ;  /* 0x0000003400108947 */ /* 0x002ff20003800000 */
.L_x_2256:
[----:B------:R-:W-:Y:S05]  /*1a8e0*/  BSYNC B1 ;  /* 0x0000000000017941 */ /* 0x000fea0003800000 */
.L_x_2155:
[----:B------:R-:W-:Y:S04]  /*1a8f0*/  BSSY B1, `(.L_x_2157) ;  /* 0x0000009000017945 */ /* 0x000fe80003800000 */
[----:B------:R-:W-:Y:S05]  /*1a900*/  @P1 BRA `(.L_x_2158) ;  /* 0x00000000001c1947 */ /* 0x000fea0003800000 */
[----:B------:R-:W0:Y:S02]  /*1a910*/  S2R R5, SR_TID.X ;  /* 0x0000000000057919 */ /* 0x000e240000002100 */
[----:B0-----:R-:W-:Y:S01]  /*1a920*/  LOP3.LUT R7, R5, 0x1f, RZ, 0xc0, !PT ;  /* 0x0000001f05077812 */ /* 0x001fe200078ec0ff */
[----:B------:R-:W-:-:S03]  /*1a930*/  IMAD.MOV.U32 R5, RZ, RZ, 0x3000 ;  /* 0x00003000ff057424 */ /* 0x000fc600078e00ff */
[----:B------:R-:W-:Y:S01]  /*1a940*/  ISETP.NE.AND P0, PT, R7, RZ, PT ;  /* 0x000000ff0700720c */ /* 0x000fe20003f05270 */
[----:B------:R2:W-:-:S12]  /*1a950*/  SYNCS.ARRIVE.TRANS64 RZ, [R6+URZ+0x19c70], R5 ;  /* 0x019c700506ff79a7 */ /* 0x0005d8000800003f */
[----:B--2---:R-:W-:Y:S05]  /*1a960*/  @!P0 BRA `(.L_x_2158) ;  /* 0x0000000000048947 */ /* 0x004fea0003800000 */
[----:B------:R-:W-:Y:S01]  /*1a970*/  BPT.TRAP 0x1 ;  /* 0x000000040000795c */ /* 0x000fe20000300000 */
.L_x_2158:
[----:B------:R-:W-:Y:S05]  /*1a980*/  BSYNC B1 ;  /* 0x0000000000017941 */ /* 0x000fea0003800000 */
.L_x_2157:
[----:B------:R-:W2:Y:S01]  /*1a990*/  LDL R5, [R1+0x4] ;  /* 0x0000040001057983 */ /* 0x000ea20000100800 */
[----:B------:R-:W-:Y:S01]  /*1a9a0*/  IMAD.MOV.U32 R11, RZ, RZ, RZ ;  /* 0x000000ffff0b7224 */ /* 0x000fe200078e00ff */
[----:B------:R-:W-:Y:S01]  /*1a9b0*/  UIADD3 UR4, UP0, UR40, 0x470, URZ ;  /* 0x0000047028047890 */ /* 0x000fe2000ff1e03f */
[----:B0-----:R-:W-:Y:S01]  /*1a9c0*/  IMAD R7, R24, 0x3000, R22 ;  /* 0x0000300018077824 */ /* 0x001fe200078e0216 */
        /* <DEDUP_REMOVED lines=8> */
.L_x_2159:
        /* <DEDUP_REMOVED lines=12> */
[----:B------:R-:W-:Y:S01]  /*1ab10*/  UMOV UR6, 0x0 ;  /* 0x0000000000067882 */ /* 0x000fe20000000000 */
[----:B------:R-:W-:Y:S01]  /*1ab20*/  IADD3 R9, R7, 0xa000, RZ ;  /* 0x0000a00007097810 */ /* 0x000fe20007ffe0ff */
[----:B------:R-:W-:Y:S01]  /*1ab30*/  UMOV UR7, 0x14f00000 ;  /* 0x14f0000000077882 */ /* 0x000fe20000000000 */
[----:B------:R-:W-:-:S15]  /*1ab40*/  R2UR UR10, R12 ;  /* 0x000000000c0a72ca */ /* 0x000fde00000e0000 */
.L_x_2160:
        /* <DEDUP_REMOVED lines=16> */
.L_x_2161:
        /* <DEDUP_REMOVED lines=13> */
.L_x_2257:
[----:B------:R-:W-:Y:S05]  /*1ad20*/  BSYNC B1 ;  /* 0x0000000000017941 */ /* 0x000fea0003800000 */
.L_x_2162:
        /* <DEDUP_REMOVED lines=11> */
.L_x_2165:
[----:B------:R-:W-:Y:S05]  /*1ade0*/  BSYNC B1 ;  /* 0x0000000000017941 */ /* 0x000fea0003800000 */
.L_x_2164:
        /* <DEDUP_REMOVED lines=8> */
.L_x_2166:
        /* <DEDUP_REMOVED lines=15> */
.L_x_2167:
        /* <DEDUP_REMOVED lines=15> */
.L_x_2168:
        /* <DEDUP_REMOVED lines=10> */
.L_x_2153:
[----:B------:R-:W-:Y:S05]  /*1b0f0*/  BSYNC B0 ;  /* 0x0000000000007941 */ /* 0x000fea0003800000 */
.L_x_2152:
[----:B------:R-:W-:-:S06]  /*1b100*/  UISETP.NE.AND UP0, UPT, UR36, 0x3, UPT ;  /* 0x000000032400788c */ /* 0x000fcc000bf05270 */
[----:B------:R-:W-:-:S13]  /*1b110*/  PLOP3.LUT P0, PT, PT, PT, UP0, 0x80, 0x0 ;  /* 0x000000000000781c */ /* 0x000fda0003f0f008 */
[----:B------:R-:W-:Y:S05]  /*1b120*/  @!P0 BRA `(.L_x_2169) ;  /* 0x0000000000048947 */ /* 0x000fea0003800000 */
[----:B------:R-:W-:Y:S01]  /*1b130*/  BPT.TRAP 0x1 ;  /* 0x000000040000795c */ /* 0x000fe20000300000 */
.L_x_2169:
        /* <DEDUP_REMOVED lines=8> */
.L_x_2258:
[----:B------:R-:W-:Y:S05]  /*1b1c0*/  BSYNC B0 ;  /* 0x0000000000007941 */ /* 0x000fea0003800000 */
.L_x_2170:
[----:B------:R-:W-:Y:S05]  /*1b1d0*/  @!P1 BRA `(.L_x_2172) ;  /* 0x0000000000049947 */ /* 0x000fea0003800000 */
[----:B------:R-:W-:Y:S01]  /*1b1e0*/  BPT.TRAP 0x1 ;  /* 0x000000040000795c */ /* 0x000fe20000300000 */
.L_x_2172:
[----:B-1----:R-:W-:Y:S01]  /*1b1f0*/  SHF.L.U32 R4, R8, 0x1f, RZ ;  /* 0x0000001f08047819 */ /* 0x002fe200000006ff */
[----:B------:R-:W-:-:S03]  /*1b200*/  IMAD R10, R0, 0x3000, RZ ;  /* 0x00003000000a7824 */ /* 0x000fc600078e02ff */
[----:B------:R-:W1:Y:S02]  /*1b210*/  SYNCS.PHASECHK.TRANS64.TRYWAIT P0, [R3+URZ+0x19c60], R4 ;  /* 0x019c6004030075a7 */ /* 0x000e64000800017f */
[----:B-1----:R-:W-:Y:S05]  /*1b220*/  @!P0 BRA `(.L_x_2173) ;  /* 0x0000002800f88947 */ /* 0x002fea0003800000 */
.L_x_2259:
[----:B------:R-:W2:Y:S04]  /*1b230*/  LDL R0, [R1+0x10] ;  /* 0x0000100001007983 */ /* 0x000ea80000100800 */
[----:B------:R-:W3:Y:S01]  /*1b240*/  LDL R11, [R1+0x8] ;  /* 0x00000800010b7983 */ /* 0x000ee20000100800 */
[----:B------:R-:W-:Y:S05]  /*1b250*/  WARPSYNC.ALL ;  /* 0x0000000000007948 */ /* 0x000fea0003800000 */
[----:B------:R-:W4:Y:S02]  /*1b260*/  S2R R13, SR_TID.X ;  /* 0x00000000000d7919 */ /* 0x000f240000002100 */
[----:B----4-:R-:W-:Y:S01]  /*1b270*/  LOP3.LUT P0, RZ, R13, 0x4, RZ, 0xc0, !PT ;  /* 0x000000040dff7812 */ /* 0x010fe2000780c0ff */
[----:B------:R-:W-:-:S05]  /*1b280*/  IMAD.MOV.U32 R13, RZ, RZ, 0x40 ;  /* 0x00000040ff0d7424 */ /* 0x000fca00078e00ff */
[----:B------:R-:W-:Y:S02]  /*1b290*/  SEL R13, R13, 0xffffffc0, !P0 ;  /* 0xffffffc00d0d7807 */ /* 0x000fe40004000000 */
[C---:B--2---:R-:W-:Y:S02]  /*1b2a0*/  LOP3.LUT R0, R10.reuse, R0, RZ, 0xfc, !PT ;  /* 0x000000000a007212 */ /* 0x044fe400078efcff */
        /* <DEDUP_REMOVED lines=48> */
.L_x_2174:
[----:B------:R-:W2:Y:S01]  /*1b5b0*/  S2R R0, SR_TID.X ;  /* 0x0000000000007919 */ /* 0x000ea20000002100 */
[----:B-1----:R1:W-:Y:S01]  /*1b5c0*/  SYNCS.ARRIVE.TRANS64.A1T0 RZ, [R3+URZ+0x19c50], RZ ;  /* 0x019c50ff03ff79a7 */ /* 0x0023e2000810003f */
[----:B0-----:R-:W-:Y:S01]  /*1b5d0*/  IMAD.MOV.U32 R8, RZ, RZ, R26 ;  /* 0x000000ffff087224 */ /* 0x001fe200078e001a */
[----:B--2---:R-:W-:Y:S01]  /*1b5e0*/  LOP3.LUT R0, R0, 0x7f, RZ, 0xc0, !PT ;  /* 0x0000007f00007812 */ /* 0x004fe200078ec0ff */
[----:B------:R-:W-:Y:S03]  /*1b5f0*/  BAR.SYNC.DEFER_BLOCKING 0x2, 0x80 ;  /* 0x0082000000007b1d */ /* 0x000fe60000010000 */
[----:B------:R-:W-:Y:S01]  /*1b600*/  ISETP.NE.AND P0, PT, R0, RZ, PT ;  /* 0x000000ff0000720c */ /* 0x000fe20003f05270 */
[----:B------:R-:W-:-:S12]  /*1b610*/  IMAD.MOV.U32 R0, RZ, RZ, R24 ;  /* 0x000000ffff007224 */ /* 0x000fd800078e0018 */
[----:B-1----:R-:W-:-:S04]  /*1b620*/  @!P0 IADD3 R3, R3, 0x19c80, RZ ;  /* 0x00019c8003038810 */ /* 0x002fc80007ffe0ff */
[----:B------:R-:W-:-:S04]  /*1b630*/  @!P0 PRMT R3, RZ, 0x654, R3 ;  /* 0x00000654ff038816 */ /* 0x000fc80000000003 */
[----:B------:R2:W-:Y:S01]  /*1b640*/  @!P0 SYNCS.ARRIVE.TRANS64.RED.A1T0 RZ, [R3+URZ], RZ ;  /* 0x000000ff03ff89a7 */ /* 0x0005e2000810043f */
[C---:B------:R-:W-:Y:S01]  /*1b650*/  ISETP.GT.AND P0, PT, R2.reuse, RZ, PT ;  /* 0x000000ff0200720c */ /* 0x040fe20003f04270 */
[----:B------:R-:W-:-:S12]  /*1b660*/  VIADD R2, R2, 0xffffffff ;  /* 0xffffffff02027836 */ /* 0x000fd80000000000 */
[----:B--2---:R-:W-:Y:S05]  /*1b670*/  @P0 BRA `(.L_x_2175) ;  /* 0xffffffec00f80947 */ /* 0x004fea000383ffff */
.L_x_2151:
[----:B-1----:R-:W1:Y:S01]  /*1b680*/  S2R R3, SR_TID.X ;  /* 0x0000000000037919 */ /* 0x002e620000002100 */
[----:B------:R-:W-:Y:S01]  /*1b690*/  BSSY B0, `(.L_x_2176) ;  /* 0x0000010000007945 */ /* 0x000fe20003800000 */
        /* <DEDUP_REMOVED lines=12> */
[----:B0-----:R-:W0:Y:S01]  /*1b760*/  POPC R7, R4 ;  /* 0x0000000400077309 */ /* 0x001e220000000000 */
[----:B--2---:R-:W0:Y:S02]  /*1b770*/  SHFL.IDX PT, R0, R3, R0, 0x1f ;  /* 0x00001f0003007589 */ /* 0x004e2400000e0000 */
[----:B0-----:R-:W-:-:S07]  /*1b780*/  IADD3 R16, R0, UR38, R7 ;  /* 0x0000002600107c10 */ /* 0x001fce000fffe007 */
.L_x_2177:
[----:B------:R-:W-:Y:S05]  /*1b790*/  BSYNC B0 ;  /* 0x0000000000007941 */ /* 0x000fea0003800000 */
.L_x_2176:
[----:B------:R-:W-:-:S06]  /*1b7a0*/  UISETP.NE.AND UP0, UPT, UR36, 0x3, UPT ;  /* 0x000000032400788c */ /* 0x000fcc000bf05270 */
[----:B------:R-:W-:-:S13]  /*1b7b0*/  PLOP3.LUT P1, PT, PT, PT, UP0, 0x80, 0x0 ;  /* 0x000000000000781c */ /* 0x000fda0003f2f008 */
[----:B------:R-:W-:Y:S05]  /*1b7c0*/  @!P1 BRA `(.L_x_2178) ;  /* 0x0000000000049947 */ /* 0x000fea0003800000 */
[----:B------:R-:W-:Y:S01]  /*1b7d0*/  BPT.TRAP 0x1 ;  /* 0x000000040000795c */ /* 0x000fe20000300000 */
.L_x_2178:
        /* <DEDUP_REMOVED lines=8> */
.L_x_2260:
[----:B------:R-:W-:Y:S05]  /*1b860*/  BSYNC B0 ;  /* 0x0000000000007941 */ /* 0x000fea0003800000 */
.L_x_2179:
[----:B------:R-:W-:Y:S05]  /*1b870*/  @!P2 BRA `(.L_x_2181) ;  /* 0x000000000004a947 */ /* 0x000fea0003800000 */
[----:B------:R-:W-:Y:S01]  /*1b880*/  BPT.TRAP 0x1 ;  /* 0x000000040000795c */ /* 0x000fe20000300000 */
.L_x_2181:
[----:B-1----:R-:W-:-:S04]  /*1b890*/  SHF.L.U32 R0, R26, 0x1f, RZ ;  /* 0x0000001f1a007819 */ /* 0x002fc800000006ff */
[----:B------:R-:W1:Y:S02]  /*1b8a0*/  SYNCS.PHASECHK.TRANS64.TRYWAIT P1, [R3+URZ+0x19c60], R0 ;  /* 0x019c6000030075a7 */ /* 0x000e64000802017f */
[----:B-1----:R-:W-:Y:S05]  /*1b8b0*/  @!P1 BRA `(.L_x_2182) ;  /* 0x00000024007c9947 */ /* 0x002fea0003800000 */
.L_x_2261:
[----:B------:R-:W2:Y:S04]  /*1b8c0*/  LDL R4, [R1+0x10] ;  /* 0x0000100001047983 */ /* 0x000ea80000100800 */
[----:B------:R-:W3:Y:S01]  /*1b8d0*/  LDL R10, [R1+0x8] ;  /* 0x00000800010a7983 */ /* 0x000ee20000100800 */
[----:B------:R-:W-:Y:S01]  /*1b8e0*/  IMAD R2, R24, 0x3000, RZ ;  /* 0x0000300018027824 */ /* 0x000fe200078e02ff */
[----:B------:R-:W-:Y:S05]  /*1b8f0*/  WARPSYNC.ALL ;  /* 0x0000000000007948 */ /* 0x000fea0003800000 */
[----:B------:R-:W4:Y:S02]  /*1b900*/  S2R R12, SR_TID.X ;  /* 0x00000000000c7919 */ /* 0x000f240000002100 */
[----:B----4-:R-:W-:Y:S01]  /*1b910*/  LOP3.LUT P1, RZ, R12, 0x4, RZ, 0xc0, !PT ;  /* 0x000000040cff7812 */ /* 0x010fe2000782c0ff */
[----:B------:R-:W-:-:S05]  /*1b920*/  IMAD.MOV.U32 R12, RZ, RZ, 0x40 ;  /* 0x00000040ff0c7424 */ /* 0x000fca00078e00ff */
[----:B------:R-:W-:Y:S02]  /*1b930*/  SEL R12, R12, 0xffffffc0, !P1 ;  /* 0xffffffc00c0c7807 */ /* 0x000fe40004800000 */
[C---:B--2---:R-:W-:Y:S02]  /*1b940*/  LOP3.LUT R5, R2.reuse, R4, RZ, 0xfc, !PT ;  /* 0x0000000402057212 */ /* 0x044fe400078efcff */
[----:B---3--:R-:W-:-:S03]  /*1b950*/  LOP3.LUT R2, R2, R10, RZ, 0xfc, !PT ;  /* 0x0000000a02027212 */ /* 0x008fc600078efcff */
[C---:B-1----:R-:W-:Y:S02]  /*1b960*/  IMAD.IADD R0, R22.reuse, 0x1, R5 ;  /* 0x0000000116007824 */ /* 0x042fe400078e0205 */
        /* <DEDUP_REMOVED lines=46> */
.L_x_2183:
        /* <DEDUP_REMOVED lines=10> */
.L_x_2126:
[----:B------:R-:W-:-:S13]  /*1bcf0*/  LOP3.LUT P0, RZ, R29, 0x2, RZ, 0xc0, !PT ;  /* 0x000000021dff7812 */ /* 0x000fda000780c0ff */
[----:B------:R-:W-:Y:S05]  /*1bd00*/  @!P0 BRA `(.L_x_2184) ;  /* 0x0000000000248947 */ /* 0x000fea0003800000 */
[----:B------:R-:W-:Y:S05]  /*1bd10*/  WARPSYNC.ALL ;  /* 0x0000000000007948 */ /* 0x000fea0003800000 */
[----:B------:R-:W3:Y:S08]  /*1bd20*/  S2UR UR5, SR_CgaCtaId ;  /* 0x00000000000579c3 */ /* 0x000ef00000008800 */
[----:B------:R-:W-:Y:S06]  /*1bd30*/  BAR.SYNC.DEFER_BLOCKING 0x5, 0x200 ;  /* 0x0148000000007b1d */ /* 0x000fec0000010000 */
[----:B------:R-:W-:-:S02]  /*1bd40*/  UMOV UR4, 0x400 ;  /* 0x0000040000047882 */ /* 0x000fc40000000000 */
[----:B---3--:R-:W-:-:S06]  /*1bd50*/  ULEA UR4, UR5, UR4, 0x18 ;  /* 0x0000000405047291 */ /* 0x008fcc000f8ec03f */
[----:B--2---:R-:W-:-:S05]  /*1bd60*/  IMAD.U32 R22, RZ, RZ, UR4 ;  /* 0x00000004ff167e24 */ /* 0x004fca000f8e00ff */
[----:B------:R2:W3:Y:S01]  /*1bd70*/  LDS.128 R16, [R22+0x19cd0] ;  /* 0x019cd00016107984 */ /* 0x0004e20000000c00 */
[----:B------:R-:W-:Y:S06]  /*1bd80*/  BAR.ARV 0x4, 0x200 ;  /* 0x0108000000007b1d */ /* 0x000fec0000002000 */
[----:B------:R-:W-:Y:S05]  /*1bd90*/  BRA `(.L_x_2185) ;  /* 0x0000000800cc7947 */ /* 0x000fea0003800000 */
.L_x_2184:
[----:B------:R-:W3:Y:S01]  /*1bda0*/  S2R R0, SR_TID.X ;  /* 0x0000000000007919 */ /* 0x000ee20000002100 */
[----:B------:R-:W-:Y:S01]  /*1bdb0*/  UMOV UR4, 0xffffffff ;  /* 0xffffffff00047882 */ /* 0x000fe20000000000 */
[----:B---3--:R-:W-:-:S04]  /*1bdc0*/  LOP3.LUT R7, R0, 0x1f, RZ, 0xc0, !PT ;  /* 0x0000001f00077812 */ /* 0x008fc800078ec0ff */
[----:B------:R-:W-:Y:S01]  /*1bdd0*/  ISETP.NE.AND P0, PT, R7, 0x1f, PT ;  /* 0x0000001f0700780c */ /* 0x000fe20003f05270 */
[----:B------:R-:W-:-:S12]  /*1bde0*/  BRA.DIV UR4, `(.L_x_2186) ;  /* 0x0000002204447947 */ /* 0x000fd8000b800000 */
[----:B--2---:R-:W-:Y:S01]  /*1bdf0*/  IMAD.IADD R5, R19, 0x1, R7 ;  /* 0x0000000113057824 */ /* 0x004fe200078e0207 */
        /* <DEDUP_REMOVED lines=29> */
[----:B------:R0:W2:Y:S02]  /*1bfd0*/  SHFL.IDX PT, R14, R3, 0x1f, 0x1f ;  /* 0x03e01f00030e7f89 */ /* 0x0000a400000e0000 */
.L_x_2271:
[----:B------:R-:W-:Y:S02]  /*1bfe0*/  ULDC UR4, c[0x0][0xc38] ;  /* 0x00030e0000047ab9 */ /* 0x000fe40000000800 */
[----:B------:R-:W-:-:S04]  /*1bff0*/  IMAD.U32 R4, RZ, RZ, UR4 ;  /* 0x00000004ff047e24 */ /* 0x000fc8000f8e00ff */
[----:B--2---:R-:W-:-:S04]  /*1c000*/  IMAD R5, R14, R4, RZ ;  /* 0x000000040e057224 */ /* 0x004fc800078e02ff */
[----:B------:R-:W-:-:S05]  /*1c010*/  IMAD.IADD R16, R16, 0x1, R5 ;  /* 0x0000000110107824 */ /* 0x000fca00078e0205 */
[----:B------:R-:W-:-:S13]  /*1c020*/  ISETP.GT.AND P6, PT, R16, R0, PT ;  /* 0x000000001000720c */ /* 0x000fda0003fc4270 */
[----:B------:R-:W-:Y:S05]  /*1c030*/  @P6 BRA `(.L_x_2187) ;  /* 0x00000000009c6947 */ /* 0x000fea0003800000 */
.L_x_2192:
[----:B------:R-:W2:Y:S01]  /*1c040*/  LDC R4, c[0x0][0xc3c] ;  /* 0x00030f00ff047b82 */ /* 0x000ea20000000800 */
[----:B------:R-:W-:-:S05]  /*1c050*/  VIADD R19, R19, 0x1f ;  /* 0x0000001f13137836 */ /* 0x000fca0000000000 */
[----:B--2---:R-:W-:-:S13]  /*1c060*/  ISETP.GE.AND P6, PT, R19, R4, PT ;  /* 0x000000041300720c */ /* 0x004fda0003fc6270 */
[----:B------:R-:W-:Y:S05]  /*1c070*/  @P6 BRA `(.L_x_2188) ;  /* 0x0000000400d06947 */ /* 0x000fea0003800000 */
[----:B------:R-:W2:Y:S01]  /*1c080*/  S2R R2, SR_TID.X ;  /* 0x0000000000027919 */ /* 0x000ea20000002100 */
[----:B------:R-:W-:Y:S01]  /*1c090*/  BSSY B0, `(.L_x_2189) ;  /* 0x0000009000007945 */ /* 0x000fe20003800000 */
[----:B--2---:R-:W-:-:S05]  /*1c0a0*/  LOP3.LUT R2, R2, 0x1f, RZ, 0xc0, !PT ;  /* 0x0000001f02027812 */ /* 0x004fca00078ec0ff */
[----:B------:R-:W-:Y:S02]  /*1c0b0*/  IMAD.IADD R5, R19, 0x1, R2 ;  /* 0x0000000113057824 */ /* 0x000fe400078e0202 */
[----:B------:R-:W-:-:S03]  /*1c0c0*/  IMAD.MOV.U32 R2, RZ, RZ, RZ ;  /* 0x000000ffff027224 */ /* 0x000fc600078e00ff */
[----:B------:R-:W-:-:S13]  /*1c0d0*/  ISETP.GE.OR P6, PT, R5, R4, !P0 ;  /* 0x000000040500720c */ /* 0x000fda00047c6670 */
[----:B------:R-:W-:Y:S05]  /*1c0e0*/  @P6 BRA `(.L_x_2190) ;  /* 0x00000000000c6947 */ /* 0x000fea0003800000 */
[----:B0-----:R-:W0:Y:S02]  /*1c0f0*/  LDC.64 R2, c[0x0][0xc80] ;  /* 0x00032000ff027b82 */ /* 0x001e240000000a00 */
[----:B0-----:R-:W-:-:S06]  /*1c100*/  IMAD.WIDE R2, R5, 0x4, R2 ;  /* 0x0000000405027825 */ /* 0x001fcc00078e0202 */
[----:B------:R2:W5:Y:S02]  /*1c110*/  LDG.E R2, desc[UR42][R2.64] ;  /* 0x0000002a02027981 */ /* 0x000564000c1e1900 */
.L_x_2190:
[----:B------:R-:W-:Y:S05]  /*1c120*/  BSYNC B0 ;  /* 0x0000000000007941 */ /* 0x000fea0003800000 */
.L_x_2189:
[----:B------:R-:W-:-:S03]  /*1c130*/  UMOV UR4, 0xffffffff ;  /* 0xffffffff00047882 */ /* 0x000fc60000000000 */
[----:B------:R-:W-:Y:S05]  /*1c140*/  BRA.DIV UR4, `(.L_x_2191) ;  /* 0x0000002204907947 */ /* 0x000fea000b800000 */
[----:B-----5:R-:W3:Y:S02]  /*1c150*/  SHFL.UP PT, R14, R2, 0x1, RZ ;  /* 0x04200000020e7989 */ /* 0x020ee400000e00ff */
[----:B---3--:R-:W-:-:S05]  /*1c160*/  SEL R13, R14, RZ, P1 ;  /* 0x000000ff0e0d7207 */ /* 0x008fca0000800000 */
[----:B------:R-:W-:-:S05]  /*1c170*/  IMAD.IADD R13, R2, 0x1, R13 ;  /* 0x00000001020d7824 */ /* 0x000fca00078e020d */
[----:B------:R-:W3:Y:S02]  /*1c180*/  SHFL.UP PT, R14, R13, 0x2, RZ ;  /* 0x044000000d0e7989 */ /* 0x000ee400000e00ff */
        /* <DEDUP_REMOVED lines=8> */
[----:B------:R-:W0:Y:S02]  /*1c210*/  SHFL.UP PT, R14, R6, 0x10, RZ ;  /* 0x06000000060e7989 */ /* 0x000e2400000e00ff */
[----:B0-2---:R-:W-:-:S05]  /*1c220*/  SEL R3, R14, RZ, P5 ;  /* 0x000000ff0e037207 */ /* 0x005fca0002800000 */
[----:B------:R-:W-:-:S05]  /*1c230*/  IMAD.IADD R3, R6, 0x1, R3 ;  /* 0x0000000106037824 */ /* 0x000fca00078e0203 */
[----:B------:R0:W2:Y:S02]  /*1c240*/  SHFL.IDX PT, R14, R3, 0x1f, 0x1f ;  /* 0x03e01f00030e7f89 */ /* 0x0000a400000e0000 */
.L_x_2279:
[----:B------:R-:W-:Y:S02]  /*1c250*/  ULDC UR4, c[0x0][0xc38] ;  /* 0x00030e0000047ab9 */ /* 0x000fe40000000800 */
[----:B------:R-:W-:-:S05]  /*1c260*/  MOV R4, UR4 ;  /* 0x0000000400047c02 */ /* 0x000fca0008000f00 */
[----:B--2---:R-:W-:-:S04]  /*1c270*/  IMAD R5, R14, R4, RZ ;  /* 0x000000040e057224 */ /* 0x004fc800078e02ff */
[----:B------:R-:W-:-:S05]  /*1c280*/  IMAD.IADD R16, R5, 0x1, R16 ;  /* 0x0000000105107824 */ /* 0x000fca00078e0210 */
[----:B------:R-:W-:-:S13]  /*1c290*/  ISETP.GT.AND P6, PT, R16, R0, PT ;  /* 0x000000001000720c */ /* 0x000fda0003fc4270 */
[----:B------:R-:W-:Y:S05]  /*1c2a0*/  @!P6 BRA `(.L_x_2192) ;  /* 0xfffffffc0064e947 */ /* 0x000fea000383ffff */
.L_x_2187:
[----:B------:R-:W-:Y:S01]  /*1c2b0*/  IMAD.IADD R16, R16, 0x1, -R5 ;  /* 0x0000000110107824 */ /* 0x000fe200078e0a05 */
[----:B------:R-:W-:-:S03]  /*1c2c0*/  UMOV UR4, 0xffffffff ;  /* 0xffffffff00047882 */ /* 0x000fc60000000000 */
[----:B------:R-:W-:-:S05]  /*1c2d0*/  IMAD R5, R3, R4, R16 ;  /* 0x0000000403057224 */ /* 0x000fca00078e0210 */
[----:B------:R-:W-:Y:S01]  /*1c2e0*/  ISETP.GT.AND P6, PT, R5, R0, PT ;  /* 0x000000000500720c */ /* 0x000fe20003fc4270 */
[----:B------:R-:W-:-:S12]  /*1c2f0*/  BRA.DIV UR4, `(.L_x_2193) ;  /* 0x0000002204e07947 */ /* 0x000fd8000b800000 */
[----:B------:R-:W-:-:S04]  /*1c300*/  VOTE.ANY R5, PT, !P6 ;  /* 0x0000000000057806 */ /* 0x000fc800070e0100 */
[----:B------:R-:W2:Y:S02]  /*1c310*/  POPC R6, R5 ;  /* 0x0000000500067309 */ /* 0x000ea40000000000 */
[----:B--2---:R2:W3:Y:S02]  /*1c320*/  SHFL.IDX PT, R17, R2, R6, 0x1f ;  /* 0x00001f0602117589 */ /* 0x0044e400000e0000 */
.L_x_2283:
[----:B------:R-:W-:Y:S01]  /*1c330*/  ISETP.NE.AND P0, PT, R5, RZ, PT ;  /* 0x000000ff0500720c */ /* 0x000fe20003f05270 */
[----:B------:R-:W-:-:S12]  /*1c340*/  IMAD.MOV.U32 R5, RZ, RZ, RZ ;  /* 0x000000ffff057224 */ /* 0x000fd800078e00ff */
[----:B------:R-:W-:Y:S05]  /*1c350*/  @!P0 BRA `(.L_x_2194) ;  /* 0x0000000000108947 */ /* 0x000fea0003800000 */
[----:B------:R-:W-:Y:S01]  /*1c360*/  UMOV UR4, 0xffffffff ;  /* 0xffffffff00047882 */ /* 0x000fe20000000000 */
[----:B------:R-:W-:Y:S02]  /*1c370*/  VIADD R12, R6, 0xffffffff ;  /* 0xffffffff060c7836 */ /* 0x000fe40000000000 */
[----:B------:R-:W-:Y:S05]  /*1c380*/  BRA.DIV UR4, `(.L_x_2195) ;  /* 0x0000002604047947 */ /* 0x000fea000b800000 */
[----:B------:R4:W0:Y:S02]  /*1c390*/  SHFL.IDX PT, R5, R3, R12, 0x1f ;  /* 0x00001f0c03057589 */ /* 0x00082400000e0000 */
.L_x_2194:
[----:B0-2-4-:R-:W0:Y:S01]  /*1c3a0*/  LDC.64 R2, c[0x0][0xc90] ;  /* 0x00032400ff027b82 */ /* 0x015e220000000a00 */
[----:B------:R-:W-:-:S04]  /*1c3b0*/  IMAD.IADD R19, R6, 0x1, R19 ;  /* 0x0000000106137824 */ /* 0x000fc800078e0213 */
[----:B0-----:R-:W-:-:S05]  /*1c3c0*/  IMAD.WIDE R2, R19, 0x4, R2 ;  /* 0x0000000413027825 */ /* 0x001fca00078e0202 */
[----:B------:R-:W3:Y:S01]  /*1c3d0*/  LDG.E R7, desc[UR42][R2.64] ;  /* 0x0000002a02077981 */ /* 0x000ee2000c1e1900 */
[----:B------:R-:W-:-:S04]  /*1c3e0*/  IMAD R16, R5, R4, R16 ;  /* 0x0000000405107224 */ /* 0x000fc800078e0210 */
[----:B------:R-:W-:Y:S02]  /*1c3f0*/  IMAD.IADD R0, R0, 0x1, -R16 ;  /* 0x0000000100007824 */ /* 0x000fe400078e0a10 */
[----:B---3--:R-:W-:-:S05]  /*1c400*/  IMAD R6, R17, R7, RZ ;  /* 0x0000000711067224 */ /* 0x008fca00078e02ff */
        /* <DEDUP_REMOVED lines=25> */
[----:B------:R-:W-:-:S03]  /*1c5a0*/  IMAD.MOV R2, RZ, RZ, -R2 ;  /* 0x000000ffff027224 */ /* 0x000fc600078e0a02 */
[----:B------:R-:W-:Y:S01]  /*1c5b0*/  IADD3 R3, -R5, RZ, RZ ;  /* 0x000000ff05037210 */ /* 0x000fe20007ffe1ff */
        /* <DEDUP_REMOVED lines=32> */
.L_x_2188:
[----:B------:R-:W-:Y:S01]  /*1c7c0*/  UMOV UR4, URZ ;  /* 0x0000003f00047c82 */ /* 0x000fe20008000000 */
[----:B------:R-:W-:Y:S01]  /*1c7d0*/  UMOV UR5, URZ ;  /* 0x0000003f00057c82 */ /* 0x000fe20008000000 */
[----:B------:R-:W-:Y:S01]  /*1c7e0*/  ULDC UR6, c[0x0][0xc3c] ;  /* 0x00030f0000067ab9 */ /* 0x000fe20000000800 */
[----:B------:R-:W-:Y:S01]  /*1c7f0*/  IMAD.MOV.U32 R16, RZ, RZ, R0 ;  /* 0x000000ffff107224 */ /* 0x000fe200078e0000 */
[----:B------:R-:W-:Y:S01]  /*1c800*/  MOV R18, UR5 ;  /* 0x0000000500127c02 */ /* 0x000fe20008000f00 */
[----:B------:R-:W-:Y:S02]  /*1c810*/  IMAD.U32 R17, RZ, RZ, UR4 ;  /* 0x00000004ff117e24 */ /* 0x000fe4000f8e00ff */
[----:B------:R-:W-:-:S07]  /*1c820*/  IMAD.U32 R19, RZ, RZ, UR6 ;  /* 0x00000006ff137e24 */ /* 0x000fce000f8e00ff */
.L_x_2196:
[----:B------:R-:W2:Y:S01]  /*1c830*/  S2R R0, SR_TID.X ;  /* 0x0000000000007919 */ /* 0x000ea20000002100 */
[----:B------:R-:W-:Y:S05]  /*1c840*/  WARPSYNC.ALL ;  /* 0x0000000000007948 */ /* 0x000fea0003800000 */
[----:B------:R-:W-:Y:S01]  /*1c850*/  BAR.SYNC.DEFER_BLOCKING 0x4, 0x200 ;  /* 0x0108000000007b1d */ /* 0x000fe20000010000 */
[----:B--2---:R-:W-:-:S04]  /*1c860*/  LOP3.LUT R0, R0, 0x1f, RZ, 0xc0, !PT ;  /* 0x0000001f00007812 */ /* 0x004fc800078ec0ff */
[----:B------:R-:W-:-:S13]  /*1c870*/  ISETP.NE.AND P0, PT, R0, RZ, PT ;  /* 0x000000ff0000720c */ /* 0x000fda0003f05270 */
[----:B0-----:R-:W0:Y:S01]  /*1c880*/  @!P0 S2R R3, SR_CgaCtaId ;  /* 0x0000000000038919 */ /* 0x001e220000008800 */
[----:B------:R-:W-:-:S04]  /*1c890*/  @!P0 MOV R0, 0x400 ;  /* 0x0000040000008802 */ /* 0x000fc80000000f00 */
[----:B0-----:R-:W-:-:S05]  /*1c8a0*/  @!P0 LEA R22, R3, R0, 0x18 ;  /* 0x0000000003168211 */ /* 0x001fca00078ec0ff */
[----:B------:R4:W-:Y:S01]  /*1c8b0*/  @!P0 STS.128 [R22+0x19cd0], R16 ;  /* 0x019cd01016008388 */ /* 0x0009e20000000c00 */
[----:B------:R-:W-:Y:S06]  /*1c8c0*/  BAR.ARV 0x5, 0x200 ;  /* 0x0148000000007b1d */ /* 0x000fec0000002000 */
.L_x_2185:
[----:B------:R-:W-:Y:S02]  /*1c8d0*/  ULDC UR4, c[0x0][0xc3c] ;  /* 0x00030f0000047ab9 */ /* 0x000fe40000000800 */
[----:B---3--:R-:W-:-:S13]  /*1c8e0*/  ISETP.GE.AND P0, PT, R19, UR4, PT ;  /* 0x0000000413007c0c */ /* 0x008fda000bf06270 */
[----:B------:R-:W-:Y:S05]  /*1c8f0*/  @!P0 BRA `(.L_x_2197) ;  /* 0xffffffa400a48947 */ /* 0x000fea000383ffff */
[----:B------:R-:W-:Y:S05]  /*1c900*/  BSYNC B7 ;  /* 0x0000000000077941 */ /* 0x000fea0003800000 */
.L_x_2081:
[----:B------:R-:W3:Y:S01]  /*1c910*/  LDL.LU R0, [R1+0x38] ;  /* 0x0000380001007983 */ /* 0x000ee20000300800 */
[----:B------:R-:W-:Y:S01]  /*1c920*/  BSSY B0, `(.L_x_2198) ;  /* 0x000000b000007945 */ /* 0x000fe20003800000 */
[----:B------:R-:W5:Y:S01]  /*1c930*/  S2R R5, SR_CgaCtaId ;  /* 0x0000000000057919 */ /* 0x000f620000008800 */
[----:B---3--:R-:W-:-:S05]  /*1c940*/  VIADD R0, R0, 0x1 ;  /* 0x0000000100007836 */ /* 0x008fca0000000000 */
[----:B01----:R-:W-:-:S04]  /*1c950*/  LEA.HI R2, R0, R0, RZ, 0x1 ;  /* 0x0000000000027211 */ /* 0x003fc800078f08ff */
[----:B------:R-:W-:Y:S02]  /*1c960*/  LOP3.LUT R3, R2, 0xfffffffe, RZ, 0xc0, !PT ;  /* 0xfffffffe02037812 */ /* 0x000fe400078ec0ff */
[----:B------:R-:W-:-:S03]  /*1c970*/  MOV R2, 0x400 ;  /* 0x0000040000027802 */ /* 0x000fc60000000f00 */
[----:B------:R-:W-:Y:S01]  /*1c980*/  IMAD.IADD R0, R0, 0x1, -R3 ;  /* 0x0000000100007824 */ /* 0x000fe200078e0a03 */
[----:B-----5:R-:W-:-:S04]  /*1c990*/  LEA R9, R5, R2, 0x18 ;  /* 0x0000000205097211 */ /* 0x020fc800078ec0ff */
[----:B------:R-:W-:-:S04]  /*1c9a0*/  SHF.L.U32 R0, R0, 0x1f, RZ ;  /* 0x0000001f00007819 */ /* 0x000fc800000006ff */
[----:B------:R-:W0:Y:S02]  /*1c9b0*/  SYNCS.PHASECHK.TRANS64.TRYWAIT P0, [R9+URZ+0x19c20], R0 ;  /* 0x019c2000090075a7 */ /* 0x000e24000800017f */
[----:B0-----:R-:W-:Y:S05]  /*1c9c0*/  @!P0 BRA `(.L_x_2199) ;  /* 0x0000001c009c8947 */ /* 0x001fea0003800000 */
.L_x_2286:
[----:B------:R-:W-:Y:S05]  /*1c9d0*/  BSYNC B0 ;  /* 0x0000000000007941 */ /* 0x000fea0003800000 */
.L_x_2198:
[----:B------:R-:W-:-:S03]  /*1c9e0*/  UMOV UR4, 0xffffffff ;  /* 0xffffffff00047882 */ /* 0x000fc60000000000 */
[----:B------:R-:W-:Y:S05]  /*1c9f0*/  BRA.DIV UR4, `(.L_x_2200) ;  /* 0x0000001e04a47947 */ /* 0x000fea000b800000 */
[----:B0-----:R-:W0:Y:S02]  /*1ca00*/  S2R R0, SR_TID.X ;  /* 0x0000000000007919 */ /* 0x001e240000002100 */
[----:B0-----:R-:W-:-:S04]  /*1ca10*/  SHF.R.U32.HI R0, RZ, 0x5, R0 ;  /* 0x00000005ff007819 */ /* 0x001fc80000011600 */
[----:B------:R-:W-:-:S05]  /*1ca20*/  LOP3.LUT R0, R0, 0x3, RZ, 0xc0, !PT ;  /* 0x0000000300007812 */ /* 0x000fca00078ec0ff */
[----:B------:R0:W1:Y:S02]  /*1ca30*/  SHFL.IDX PT, R14, R0, RZ, 0x1f ;  /* 0x00001fff000e7589 */ /* 0x00006400000e0000 */
.L_x_2289:
[----:B-1----:R-:W-:-:S13]  /*1ca40*/  ISETP.NE.AND P0, PT, R14, RZ, PT ;  /* 0x000000ff0e00720c */ /* 0x002fda0003f05270 */
[----:B------:R-:W-:Y:S05]  /*1ca50*/  @P0 BRA `(.L_x_1942) ;  /* 0x0000000000a40947 */ /* 0x000fea0003800000 */
[----:B------:R-:W-:-:S03]  /*1ca60*/  UMOV UR4, 0xffffffff ;  /* 0xffffffff00047882 */ /* 0x000fc60000000000 */
[----:B------:R-:W-:Y:S05]  /*1ca70*/  BRA.DIV UR4, `(.L_x_2201) ;  /* 0x0000001e04b87947 */ /* 0x000fea000b800000 */
[----:B------:R-:W-:-:S13]  /*1ca80*/  ELECT P6, URZ, PT ;  /* 0x00000000003f782f */ /* 0x000fda00038c0000 */
.L_x_2292:
[----:B------:R-:W-:Y:S05]  /*1ca90*/  @!P6 BRA `(.L_x_1942) ;  /* 0x000000000094e947 */ /* 0x000fea0003800000 */
[----:B------:R-:W-:-:S06]  /*1caa0*/  ULOP3.LUT UR4, UR37, 0x2, URZ, 0xfc, !UPT ;  /* 0x0000000225047892 */ /* 0x000fcc000f8efc3f */
[----:B0-----:R-:W-:-:S05]  /*1cab0*/  IMAD.U32 R0, RZ, RZ, UR4 ;  /* 0x00000004ff007e24 */ /* 0x001fca000f8e00ff */
[----:B------:R-:W-:-:S13]  /*1cac0*/  ISETP.NE.AND P0, PT, R0, 0x3, PT ;  /* 0x000000030000780c */ /* 0x000fda0003f05270 */
[----:B------:R-:W-:Y:S05]  /*1cad0*/  @!P0 BRA `(.L_x_2202) ;  /* 0x0000000000048947 */ /* 0x000fea0003800000 */
[----:B------:R-:W-:Y:S01]  /*1cae0*/  BPT.TRAP 0x1 ;  /* 0x000000040000795c */ /* 0x000fe20000300000 */
.L_x_2202:
        /* <DEDUP_REMOVED lines=12> */
.L_x_2293:
[----:B------:R-:W1:Y:S02]  /*1cbb0*/  SYNCS.PHASECHK.TRANS64.TRYWAIT P1, [R3+URZ], R0 ;  /* 0x00000000030075a7 */ /* 0x000e64000802017f */
[----:B-1----:R-:W-:Y:S05]  /*1cbc0*/  @!P1 BRA `(.L_x_2204) ;  /* 0x0000001c00989947 */ /* 0x002fea0003800000 */
.L_x_2294:
[----:B------:R-:W-:Y:S05]  /*1cbd0*/  @!P0 BRA `(.L_x_2205) ;  /* 0x0000000000048947 */ /* 0x000fea0003800000 */
[----:B------:R-:W-:Y:S01]  /*1cbe0*/  BPT.TRAP 0x1 ;  /* 0x000000040000795c */ /* 0x000fe20000300000 */
.L_x_2205:
[----:B-1----:R-:W-:-:S04]  /*1cbf0*/  IMAD R3, R24, 0x8, R9 ;  /* 0x0000000818037824 */ /* 0x002fc800078e0209 */
[----:B------:R-:W1:Y:S02]  /*1cc00*/  SYNCS.PHASECHK.TRANS64.TRYWAIT P1, [R3+URZ+0x19c60], R2 ;  /* 0x019c6002030075a7 */ /* 0x000e64000802017f */
[----:B-1----:R-:W-:Y:S05]  /*1cc10*/  @!P1 BRA `(.L_x_2206) ;  /* 0x0000001c00989947 */ /* 0x002fea0003800000 */
.L_x_2295:
[----:B------:R-:W-:Y:S05]  /*1cc20*/  @!P0 BRA `(.L_x_2207) ;  /* 0x0000000000048947 */ /* 0x000fea0003800000 */
[----:B------:R-:W-:Y:S01]  /*1cc30*/  BPT.TRAP 0x1 ;  /* 0x000000040000795c */ /* 0x000fe20000300000 */
.L_x_2207:
[----:B------:R-:W-:-:S04]  /*1cc40*/  IMAD R5, R4, 0x8, R9 ;  /* 0x0000000804057824 */ /* 0x000fc800078e0209 */
[----:B------:R-:W3:Y:S02]  /*1cc50*/  SYNCS.PHASECHK.TRANS64.TRYWAIT P1, [R5+URZ+0x19c60], R0 ;  /* 0x019c6000050075a7 */ /* 0x000ee4000802017f */
[----:B---3--:R-:W-:Y:S05]  /*1cc60*/  @!P1 BRA `(.L_x_2208) ;  /* 0x0000001c00989947 */ /* 0x008fea0003800000 */
.L_x_2296:
[----:B------:R-:W-:Y:S05]  /*1cc70*/  @!P0 BRA `(.L_x_2209) ;  /* 0x0000000000048947 */ /* 0x000fea0003800000 */
[----:B------:R-:W-:Y:S01]  /*1cc80*/  BPT.TRAP 0x1 ;  /* 0x000000040000795c */ /* 0x000fe20000300000 */
.L_x_2209:
[----:B------:R-:W5:Y:S02]  /*1cc90*/  SYNCS.PHASECHK.TRANS64.TRYWAIT P0, [R3+URZ+0x19c80], R2 ;  /* 0x019c8002030075a7 */ /* 0x000f64000800017f */
[----:B-----5:R-:W-:Y:S05]  /*1cca0*/  @!P0 BRA `(.L_x_2210) ;  /* 0x0000001c009c8947 */ /* 0x020fea0003800000 */
.L_x_2211:
[----:B------:R0:W0:Y:S02]  /*1ccb0*/  SYNCS.PHASECHK.TRANS64.TRYWAIT P0, [R5+URZ+0x19c80], R0 ;  /* 0x019c8000050075a7 */ /* 0x000024000800017f */
[----:B0-----:R-:W-:Y:S05]  /*1ccc0*/  @!P0 NANOSLEEP.SYNCS 0x989680 ;  /* 0x009896800000895d */ /* 0x001fea0003900000 */
[----:B------:R-:W0:Y:S02]  /*1ccd0*/  @!P0 SYNCS.PHASECHK.TRANS64 P0, [R5+URZ+0x19c80], R0 ;  /* 0x019c8000050085a7 */ /* 0x000e24000800007f */
[----:B0-----:R-:W-:Y:S05]  /*1cce0*/  @!P0 BRA `(.L_x_2211) ;  /* 0xfffffffc00f08947 */ /* 0x001fea000383ffff */
.L_x_1942:
[----:B------:R-:W-:Y:S05]  /*1ccf0*/  BSYNC B8 ;  /* 0x0000000000087941 */ /* 0x000fea0003800000 */
.L_x_1939:
[----:B------:R-:W-:Y:S05]  /*1cd00*/  EXIT ;  /* 0x000000000000794d */ /* 0x000fea0003800000 */
.L_x_1958:
[----:B0-----:R0:W1:Y:S02]  /*1cd10*/  SYNCS.PHASECHK.TRANS64.TRYWAIT P5, [R82+URZ+0x19c90], R85 ;  /* 0x019c9055520075a7 */ /* 0x00106400080a017f */
[----:B-1----:R-:W-:Y:S05]  /*1cd20*/  @!P5 NANOSLEEP.SYNCS 0x989680 ;  /* 0x009896800000d95d */ /* 0x002fea0003900000 */
[----:B------:R-:W1:Y:S02]  /*1cd30*/  @!P5 SYNCS.PHASECHK.TRANS64 P5, [R82+URZ+0x19c90], R85 ;  /* 0x019c90555200d5a7 */ /* 0x000e6400080a007f */
[----:B-1----:R-:W-:Y:S05]  /*1cd40*/  @!P5 BRA `(.L_x_1958) ;  /* 0xfffffffc00f0d947 */ /* 0x002fea000383ffff */
[----:B------:R-:W-:Y:S05]  /*1cd50*/  BRA `(.L_x_2212) ;  /* 0xfffffe5800f47947 */ /* 0x000fea000383ffff */
.L_x_1974:
[----:B-1----:R1:W2:Y:S02]  /*1cd60*/  SYNCS.PHASECHK.TRANS64.TRYWAIT P5, [R82+URZ+0x19c90], R85 ;  /* 0x019c9055520075a7 */ /* 0x0022a400080a017f */
[----:B--2---:R-:W-:Y:S05]  /*1cd70*/  @!P5 NANOSLEEP.SYNCS 0x989680 ;  /* 0x009896800000d95d */ /* 0x004fea0003900000 */
[----:B------:R-:W2:Y:S02]  /*1cd80*/  @!P5 SYNCS.PHASECHK.TRANS64 P5, [R82+URZ+0x19c90], R85 ;  /* 0x019c90555200d5a7 */ /* 0x000ea400080a007f */
[----:B--2---:R-:W-:Y:S05]  /*1cd90*/  @!P5 BRA `(.L_x_1974) ;  /* 0xfffffffc00f0d947 */ /* 0x004fea000383ffff */
[----:B------:R-:W-:Y:S05]  /*1cda0*/  BRA `(.L_x_2213) ;  /* 0xfffffe7000e87947 */ /* 0x000fea000383ffff */
.L_x_1983:
[----:B0-----:R0:W1:Y:S02]  /*1cdb0*/  SYNCS.PHASECHK.TRANS64.TRYWAIT P5, [R82+URZ+0x19c90], R85 ;  /* 0x019c9055520075a7 */ /* 0x00106400080a017f */
[----:B-1----:R-:W-:Y:S05]  /*1cdc0*/  @!P5 NANOSLEEP.SYNCS 0x989680 ;  /* 0x009896800000d95d */ /* 0x002fea0003900000 */
[----:B------:R-:W1:Y:S02]  /*1cdd0*/  @!P5 SYNCS.PHASECHK.TRANS64 P5, [R82+URZ+0x19c90], R85 ;  /* 0x019c90555200d5a7 */ /* 0x000e6400080a007f */
[----:B-1----:R-:W-:Y:S05]  /*1cde0*/  @!P5 BRA `(.L_x_1983) ;  /* 0xfffffffc00f0d947 */ /* 0x002fea000383ffff */
[----:B------:R-:W-:Y:S05]  /*1cdf0*/  BRA `(.L_x_2214) ;  /* 0xfffffe9000f07947 */ /* 0x000fea000383ffff */
.L_x_1987:
[----:B--2---:R2:W3:Y:S02]  /*1ce00*/  SYNCS.PHASECHK.TRANS64.TRYWAIT P5, [R82+URZ+0x19cb0], R85 ;  /* 0x019cb055520075a7 */ /* 0x0044e400080a017f */
[----:B---3--:R-:W-:Y:S05]  /*1ce10*/  @!P5 NANOSLEEP.SYNCS 0x989680 ;  /* 0x009896800000d95d */ /* 0x008fea0003900000 */
[----:B------:R-:W3:Y:S02]  /*1ce20*/  @!P5 SYNCS.PHASECHK.TRANS64 P5, [R82+URZ+0x19cb0], R85 ;  /* 0x019cb0555200d5a7 */ /* 0x000ee400080a007f */
[----:B---3--:R-:W-:Y:S05]  /*1ce30*/  @!P5 BRA `(.L_x_1987) ;  /* 0xfffffffc00f0d947 */ /* 0x008fea000383ffff */
[----:B------:R-:W-:Y:S05]  /*1ce40*/  BRA `(.L_x_2215) ;  /* 0xfffffe9400607947 */ /* 0x000fea000383ffff */
.L_x_2005:
[----:B------:R-:W-:Y:S01]  /*1ce50*/  BSSY B1, `(.L_x_2216) ;  /* 0x0000007000017945 */ /* 0x000fe20003800000 */
[----:B------:R-:W-:Y:S02]  /*1ce60*/  IMAD.MOV.U32 R12, RZ, RZ, RZ ;  /* 0x000000ffff0c7224 */ /* 0x000fe400078e00ff */
[----:B------:R-:W-:Y:S02]  /*1ce70*/  IMAD.MOV.U32 R11, RZ, RZ, 0x1e1f ;  /* 0x00001e1fff0b7424 */ /* 0x000fe400078e00ff */
[----:B------:R-:W-:-:S07]  /*1ce80*/  IMAD.MOV.U32 R15, RZ, RZ, -0x1 ;  /* 0xffffffffff0f7424 */ /* 0x000fce00078e00ff */
[----:B------:R-:W-:Y:S05]  /*1ce90*/  WARPSYNC.COLLECTIVE R15, `(.L_x_2217) ;  /* 0x000000000f087348 */ /* 0x000fea0003c00000 */
[----:B------:R0:W1:Y:S02]  /*1cea0*/  SHFL.IDX P6, R14, R13, R12, R11 ;  /* 0x0000000c0d0e7389 */ /* 0x00006400000c000b */
[----:B01----:R-:W-:Y:S01]  /*1ceb0*/  ENDCOLLECTIVE ;  /* 0x000000000000791b */ /* 0x003fe20003800000 */
.L_x_2217:
[----:B------:R-:W-:Y:S05]  /*1cec0*/  BSYNC B1 ;  /* 0x0000000000017941 */ /* 0x000fea0003800000 */
.L_x_2216:
        /* <DEDUP_REMOVED lines=8> */
.L_x_2218:
[----:B------:R-:W-:Y:S02]  /*1cf50*/  IMAD.MOV.U32 R13, RZ, RZ, R4 ;  /* 0x000000ffff0d7224 */ /* 0x000fe400078e0004 */
[----:B------:R-:W-:-:S07]  /*1cf60*/  IMAD.MOV.U32 R3, RZ, RZ, R14 ;  /* 0x000000ffff037224 */ /* 0x000fce00078e000e */
[----:B------:R-:W-:Y:S05]  /*1cf70*/  WARPSYNC.COLLECTIVE R15, `(.L_x_2219) ;  /* 0x000000000f087348 */ /* 0x000fea0003c00000 */
[----:B------:R0:W1:Y:S02]  /*1cf80*/  SHFL.IDX P6, R14, R13, R12, R11 ;  /* 0x0000000c0d0e7389 */ /* 0x00006400000c000b */
[----:B01----:R-:W-:Y:S01]  /*1cf90*/  ENDCOLLECTIVE ;  /* 0x000000000000791b */ /* 0x003fe20003800000 */
.L_x_2219:
[----:B------:R-:W-:Y:S02]  /*1cfa0*/  IMAD.MOV.U32 R13, RZ, RZ, R5 ;  /* 0x000000ffff0d7224 */ /* 0x000fe400078e0005 */
[----:B------:R-:W-:-:S07]  /*1cfb0*/  IMAD.MOV.U32 R4, RZ, RZ, R14 ;  /* 0x000000ffff047224 */ /* 0x000fce00078e000e */
[----:B------:R-:W-:Y:S05]  /*1cfc0*/  WARPSYNC.COLLECTIVE R15, `(.L_x_2220) ;  /* 0x000000000f087348 */ /* 0x000fea0003c00000 */
[----:B------:R0:W1:Y:S02]  /*1cfd0*/  SHFL.IDX P6, R14, R13, R12, R11 ;  /* 0x0000000c0d0e7389 */ /* 0x00006400000c000b */
[----:B01----:R-:W-:Y:S01]  /*1cfe0*/  ENDCOLLECTIVE ;  /* 0x000000000000791b */ /* 0x003fe20003800000 */
.L_x_2220:
[----:B------:R-:W-:Y:S05]  /*1cff0*/  BRA `(.L_x_2221) ;  /* 0xfffffea000f47947 */ /* 0x000fea000383ffff */
.L_x_2009:
[----:B-1----:R1:W2:Y:S02]  /*1d000*/  SYNCS.PHASECHK.TRANS64.TRYWAIT P0, [R16+URZ+0x19c00], R5 ;  /* 0x019c0005100075a7 */ /* 0x0022a4000800017f */
[----:B--2---:R-:W-:Y:S05]  /*1d010*/  @!P0 NANOSLEEP.SYNCS 0x989680 ;  /* 0x009896800000895d */ /* 0x004fea0003900000 */
[----:B------:R-:W2:Y:S02]  /*1d020*/  @!P0 SYNCS.PHASECHK.TRANS64 P0, [R16+URZ+0x19c00], R5 ;  /* 0x019c0005100085a7 */ /* 0x000ea4000800007f */
[----:B--2---:R-:W-:Y:S05]  /*1d030*/  @!P0 BRA `(.L_x_2009) ;  /* 0xfffffffc00f08947 */ /* 0x004fea000383ffff */
[----:B------:R-:W-:Y:S05]  /*1d040*/  BRA `(.L_x_2222) ;  /* 0xfffffea400c47947 */ /* 0x000fea000383ffff */
.L_x_2015:
[----:B------:R-:W-:Y:S01]  /*1d050*/  BSSY B1, `(.L_x_2223) ;  /* 0x0000007000017945 */ /* 0x000fe20003800000 */
[----:B------:R-:W-:Y:S02]  /*1d060*/  IMAD.MOV.U32 R12, RZ, RZ, RZ ;  /* 0x000000ffff0c7224 */ /* 0x000fe400078e00ff */
[----:B------:R-:W-:Y:S02]  /*1d070*/  IMAD.MOV.U32 R11, RZ, RZ, 0x1e1f ;  /* 0x00001e1fff0b7424 */ /* 0x000fe400078e00ff */
[----:B------:R-:W-:-:S07]  /*1d080*/  IMAD.MOV.U32 R15, RZ, RZ, -0x1 ;  /* 0xffffffffff0f7424 */ /* 0x000fce00078e00ff */
[----:B------:R-:W-:Y:S05]  /*1d090*/  WARPSYNC.COLLECTIVE R15, `(.L_x_2224) ;  /* 0x000000000f087348 */ /* 0x000fea0003c00000 */
[----:B------:R0:W1:Y:S02]  /*1d0a0*/  SHFL.IDX P6, R14, R13, R12, R11 ;  /* 0x0000000c0d0e7389 */ /* 0x00006400000c000b */
[----:B01----:R-:W-:Y:S01]  /*1d0b0*/  ENDCOLLECTIVE ;  /* 0x000000000000791b */ /* 0x003fe20003800000 */
.L_x_2224:
[----:B------:R-:W-:Y:S05]  /*1d0c0*/  BSYNC B1 ;  /* 0x0000000000017941 */ /* 0x000fea0003800000 */
.L_x_2223:
[----:B------:R-:W-:Y:S01]  /*1d0d0*/  IMAD.MOV.U32 R13, RZ, RZ, R3 ;  /* 0x000000ffff0d7224 */ /* 0x000fe200078e0003 */
[----:B------:R-:W-:Y:S01]  /*1d0e0*/  MOV R15, 0xffffffff ;  /* 0xffffffff000f7802 */ /* 0x000fe20000000f00 */
[----:B------:R-:W-:Y:S02]  /*1d0f0*/  IMAD.MOV.U32 R12, RZ, RZ, RZ ;  /* 0x000000ffff0c7224 */ /* 0x000fe400078e00ff */
[----:B------:R-:W-:Y:S02]  /*1d100*/  IMAD.MOV.U32 R11, RZ, RZ, 0x1e1f ;  /* 0x00001e1fff0b7424 */ /* 0x000fe400078e00ff */
[----:B------:R-:W-:-:S07]  /*1d110*/  IMAD.MOV.U32 R0, RZ, RZ, R14 ;  /* 0x000000ffff007224 */ /* 0x000fce00078e000e */
[----:B------:R-:W-:Y:S05]  /*1d120*/  WARPSYNC.COLLECTIVE R15, `(.L_x_2225) ;  /* 0x000000000f087348 */ /* 0x000fea0003c00000 */
[----:B------:R0:W1:Y:S02]  /*1d130*/  SHFL.IDX P6, R14, R13, R12, R11 ;  /* 0x0000000c0d0e7389 */ /* 0x00006400000c000b */
[----:B01----:R-:W-:Y:S01]  /*1d140*/  ENDCOLLECTIVE ;  /* 0x000000000000791b */ /* 0x003fe20003800000 */
.L_x_2225:
[----:B------:R-:W-:Y:S02]  /*1d150*/  IMAD.MOV.U32 R13, RZ, RZ, R20 ;  /* 0x000000ffff0d7224 */ /* 0x000fe400078e0014 */
[----:B------:R-:W-:-:S07]  /*1d160*/  IMAD.MOV.U32 R3, RZ, RZ, R14 ;  /* 0x000000ffff037224 */ /* 0x000fce00078e000e */
[----:B------:R-:W-:Y:S05]  /*1d170*/  WARPSYNC.COLLECTIVE R15, `(.L_x_2226) ;  /* 0x000000000f087348 */ /* 0x000fea0003c00000 */
[----:B------:R0:W1:Y:S02]  /*1d180*/  SHFL.IDX P6, R14, R13, R12, R11 ;  /* 0x0000000c0d0e7389 */ /* 0x00006400000c000b */
[----:B01----:R-:W-:Y:S01]  /*1d190*/  ENDCOLLECTIVE ;  /* 0x000000000000791b */ /* 0x003fe20003800000 */
.L_x_2226:
[----:B------:R-:W-:Y:S02]  /*1d1a0*/  IMAD.MOV.U32 R13, RZ, RZ, R21 ;  /* 0x000000ffff0d7224 */ /* 0x000fe400078e0015 */
[----:B------:R-:W-:-:S07]  /*1d1b0*/  IMAD.MOV.U32 R20, RZ, RZ, R14 ;  /* 0x000000ffff147224 */ /* 0x000fce00078e000e */
[----:B------:R-:W-:Y:S05]  /*1d1c0*/  WARPSYNC.COLLECTIVE R15, `(.L_x_2227) ;  /* 0x000000000f087348 */ /* 0x000fea0003c00000 */
[----:B------:R0:W1:Y:S02]  /*1d1d0*/  SHFL.IDX P6, R14, R13, R12, R11 ;  /* 0x0000000c0d0e7389 */ /* 0x00006400000c000b */
[----:B01----:R-:W-:Y:S01]  /*1d1e0*/  ENDCOLLECTIVE ;  /* 0x000000000000791b */ /* 0x003fe20003800000 */
.L_x_2227:
[----:B------:R-:W-:Y:S01]  /*1d1f0*/  IMAD.MOV.U32 R21, RZ, RZ, R14 ;  /* 0x000000ffff157224 */ /* 0x000fe200078e000e */
[----:B------:R-:W-:Y:S06]  /*1d200*/  BRA `(.L_x_2228) ;  /* 0xfffffebc00ac7947 */ /* 0x000fec000383ffff */
.L_x_2019:
[----:B-1----:R1:W2:Y:S02]  /*1d210*/  SYNCS.PHASECHK.TRANS64.TRYWAIT P0, [R16+URZ+0x19c00], R39 ;  /* 0x019c0027100075a7 */ /* 0x0022a4000800017f */
[----:B--2---:R-:W-:Y:S05]  /*1d220*/  @!P0 NANOSLEEP.SYNCS 0x989680 ;  /* 0x009896800000895d */ /* 0x004fea0003900000 */
[----:B------:R-:W2:Y:S02]  /*1d230*/  @!P0 SYNCS.PHASECHK.TRANS64 P0, [R16+URZ+0x19c00], R39 ;  /* 0x019c0027100085a7 */ /* 0x000ea4000800007f */
[----:B--2---:R-:W-:Y:S05]  /*1d240*/  @!P0 BRA `(.L_x_2019) ;  /* 0xfffffffc00f08947 */ /* 0x004fea000383ffff */
[----:B------:R-:W-:Y:S05]  /*1d250*/  BRA `(.L_x_2229) ;  /* 0xfffffec000707947 */ /* 0x000fea000383ffff */
.L_x_2025:
[----:B-1----:R1:W2:Y:S02]  /*1d260*/  SYNCS.PHASECHK.TRANS64.TRYWAIT P0, [R0+URZ+0x19c30], R3 ;  /* 0x019c3003000075a7 */ /* 0x0022a4000800017f */
[----:B--2---:R-:W-:Y:S05]  /*1d270*/  @!P0 NANOSLEEP.SYNCS 0x989680 ;  /* 0x009896800000895d */ /* 0x004fea0003900000 */
[----:B------:R-:W2:Y:S02]  /*1d280*/  @!P0 SYNCS.PHASECHK.TRANS64 P0, [R0+URZ+0x19c30], R3 ;  /* 0x019c3003000085a7 */ /* 0x000ea4000800007f */
[----:B--2---:R-:W-:Y:S05]  /*1d290*/  @!P0 BRA `(.L_x_2025) ;  /* 0xfffffffc00f08947 */ /* 0x004fea000383ffff */
[----:B------:R-:W-:Y:S05]  /*1d2a0*/  BRA `(.L_x_2024) ;  /* 0xfffffee000cc7947 */ /* 0x000fea000383ffff */
.L_x_2032:
[----:B-1----:R1:W2:Y:S02]  /*1d2b0*/  SYNCS.PHASECHK.TRANS64.TRYWAIT P2, [R15+URZ+0x19c30], R12 ;  /* 0x019c300c0f0075a7 */ /* 0x0022a4000804017f */
[----:B--2---:R-:W-:Y:S05]  /*1d2c0*/  @!P2 NANOSLEEP.SYNCS 0x989680 ;  /* 0x009896800000a95d */ /* 0x004fea0003900000 */
[----:B------:R-:W2:Y:S02]  /*1d2d0*/  @!P2 SYNCS.PHASECHK.TRANS64 P2, [R15+URZ+0x19c30], R12 ;  /* 0x019c300c0f00a5a7 */ /* 0x000ea4000804007f */
[----:B--2---:R-:W-:Y:S05]  /*1d2e0*/  @!P2 BRA `(.L_x_2032) ;  /* 0xfffffffc00f0a947 */ /* 0x004fea000383ffff */
[----:B------:R-:W-:Y:S05]  /*1d2f0*/  BRA `(.L_x_2031) ;  /* 0xffffff0c00707947 */ /* 0x000fea000383ffff */
.L_x_2037:
[----:B-1----:R1:W2:Y:S02]  /*1d300*/  SYNCS.PHASECHK.TRANS64.TRYWAIT P2, [R20+URZ+0x19c50], R9 ;  /* 0x019c5009140075a7 */ /* 0x0022a4000804017f */
[----:B--2---:R-:W-:Y:S05]  /*1d310*/  @!P2 NANOSLEEP.SYNCS 0x989680 ;  /* 0x009896800000a95d */ /* 0x004fea0003900000 */
[----:B------:R-:W2:Y:S02]  /*1d320*/  @!P2 SYNCS.PHASECHK.TRANS64 P2, [R20+URZ+0x19c50], R9 ;  /* 0x019c50091400a5a7 */ /* 0x000ea4000804007f */
[----:B--2---:R-:W-:Y:S05]  /*1d330*/  @!P2 BRA `(.L_x_2037) ;  /* 0xfffffffc00f0a947 */ /* 0x004fea000383ffff */
[----:B------:R-:W-:Y:S05]  /*1d340*/  BRA `(.L_x_2036) ;  /* 0xffffff0c00f07947 */ /* 0x000fea000383ffff */
.L_x_2046:
[----:B-1----:R1:W2:Y:S02]  /*1d350*/  SYNCS.PHASECHK.TRANS64.TRYWAIT P0, [R10+URZ+0x19c30], R11 ;  /* 0x019c300b0a0075a7 */ /* 0x0022a4000800017f */
[----:B--2---:R-:W-:Y:S05]  /*1d360*/  @!P0 NANOSLEEP.SYNCS 0x989680 ;  /* 0x009896800000895d */ /* 0x004fea0003900000 */
[----:B------:R-:W2:Y:S02]  /*1d370*/  @!P0 SYNCS.PHASECHK.TRANS64 P0, [R10+URZ+0x19c30], R11 ;  /* 0x019c300b0a0085a7 */ /* 0x000ea4000800007f */
[----:B--2---:R-:W-:Y:S05]  /*1d380*/  @!P0 BRA `(.L_x_2046) ;  /* 0xfffffffc00f08947 */ /* 0x004fea000383ffff */
[----:B------:R-:W-:Y:S05]  /*1d390*/  BRA `(.L_x_2045) ;  /* 0xffffff3c00207947 */ /* 0x000fea000383ffff */
.L_x_2051:
[----:B-1----:R1:W2:Y:S02]  /*1d3a0*/  SYNCS.PHASECHK.TRANS64.TRYWAIT P0, [R15+URZ+0x19c50], R9 ;  /* 0x019c50090f0075a7 */ /* 0x0022a4000800017f */
[----:B--2---:R-:W-:Y:S05]  /*1d3b0*/  @!P0 NANOSLEEP.SYNCS 0x989680 ;  /* 0x009896800000895d */ /* 0x004fea0003900000 */
[----:B------:R-:W2:Y:S02]  /*1d3c0*/  @!P0 SYNCS.PHASECHK.TRANS64 P0, [R15+URZ+0x19c50], R9 ;  /* 0x019c50090f0085a7 */ /* 0x000ea4000800007f */
[----:B--2---:R-:W-:Y:S05]  /*1d3d0*/  @!P0 BRA `(.L_x_2051) ;  /* 0xfffffffc00f08947 */ /* 0x004fea000383ffff */
[----:B------:R-:W-:Y:S05]  /*1d3e0*/  BRA `(.L_x_2050) ;  /* 0xffffff3c00a07947 */ /* 0x000fea000383ffff */
.L_x_2058:
[----:B--2---:R2:W3:Y:S02]  /*1d3f0*/  SYNCS.PHASECHK.TRANS64.TRYWAIT P0, [R10+URZ+0x19c50], R5 ;  /* 0x019c50050a0075a7 */ /* 0x0044e4000800017f */
[----:B---3--:R-:W-:Y:S05]  /*1d400*/  @!P0 NANOSLEEP.SYNCS 0x989680 ;  /* 0x009896800000895d */ /* 0x008fea0003900000 */
[----:B------:R-:W3:Y:S02]  /*1d410*/  @!P0 SYNCS.PHASECHK.TRANS64 P0, [R10+URZ+0x19c50], R5 ;  /* 0x019c50050a0085a7 */ /* 0x000ee4000800007f */
[----:B---3--:R-:W-:Y:S05]  /*1d420*/  @!P0 BRA `(.L_x_2058) ;  /* 0xfffffffc00f08947 */ /* 0x008fea000383ffff */
[----:B------:R-:W-:Y:S05]  /*1d430*/  BRA `(.L_x_2057) ;  /* 0xffffff60002c7947 */ /* 0x000fea000383ffff */
.L_x_2087:
[----:B------:R-:W2:Y:S01]  /*1d440*/  S2R R6, SR_TID.X ;  /* 0x0000000000067919 */ /* 0x000ea20000002100 */
[----:B------:R-:W-:Y:S01]  /*1d450*/  BSSY B1, `(.L_x_2230) ;  /* 0x000000a000017945 */ /* 0x000fe20003800000 */
[----:B------:R-:W-:Y:S02]  /*1d460*/  IMAD.MOV.U32 R12, RZ, RZ, RZ ;  /* 0x000000ffff0c7224 */ /* 0x000fe400078e00ff */
[----:B-1----:R-:W-:Y:S02]  /*1d470*/  IMAD.MOV.U32 R11, RZ, RZ, 0x1f ;  /* 0x0000001fff0b7424 */ /* 0x002fe400078e00ff */
[----:B------:R-:W-:Y:S01]  /*1d480*/  IMAD.MOV.U32 R15, RZ, RZ, -0x1 ;  /* 0xffffffffff0f7424 */ /* 0x000fe200078e00ff */
[----:B--2---:R-:W-:-:S04]  /*1d490*/  SHF.R.U32.HI R6, RZ, 0x5, R6 ;  /* 0x00000005ff067819 */ /* 0x004fc80000011606 */
[----:B------:R-:W-:-:S05]  /*1d4a0*/  LOP3.LUT R6, R6, 0x3, RZ, 0xc0, !PT ;  /* 0x0000000306067812 */ /* 0x000fca00078ec0ff */
[----:B0-----:R-:W-:-:S07]  /*1d4b0*/  IMAD.MOV.U32 R13, RZ, RZ, R6 ;  /* 0x000000ffff0d7224 */ /* 0x001fce00078e0006 */
[----:B------:R-:W-:Y:S05]  /*1d4c0*/  WARPSYNC.COLLECTIVE R15, `(.L_x_2231) ;  /* 0x000000000f087348 */ /* 0x000fea0003c00000 */
[----:B------:R0:W1:Y:S02]  /*1d4d0*/  SHFL.IDX P6, R14, R13, R12, R11 ;  /* 0x0000000c0d0e7389 */ /* 0x00006400000c000b */
[----:B01----:R-:W-:Y:S01]  /*1d4e0*/  ENDCOLLECTIVE ;  /* 0x000000000000791b */ /* 0x003fe20003800000 */
.L_x_2231:
[----:B------:R-:W-:Y:S05]  /*1d4f0*/  BSYNC B1 ;  /* 0x0000000000017941 */ /* 0x000fea0003800000 */
.L_x_2230:
[----:B------:R-:W-:Y:S05]  /*1d500*/  BRA `(.L_x_2232) ;  /* 0xffffffa000907947 */ /* 0x000fea000383ffff */
.L_x_2089:
[----:B------:R-:W-:Y:S01]  /*1d510*/  BSSY B1, `(.L_x_2233) ;  /* 0x0000006000017945 */ /* 0x000fe20003800000 */
[----:B------:R-:W-:-:S07]  /*1d520*/  IMAD.MOV.U32 R15, RZ, RZ, -0x1 ;  /* 0xffffffffff0f7424 */ /* 0x000fce00078e00ff */
[----:B012---:R-:W-:Y:S05]  /*1d530*/  WARPSYNC.COLLECTIVE R15, `(.L_x_2234) ;  /* 0x000000000f0c7348 */ /* 0x007fea0003c00000 */
[----:B------:R-:W-:Y:S02]  /*1d540*/  ELECT P6, UR62, PT ;  /* 0x00000000003e782f */ /* 0x000fe400038c0000 */
[----:B------:R-:W-:Y:S01]  /*1d550*/  MOV R14, UR62 ;  /* 0x0000003e000e7c02 */ /* 0x000fe20008000f00 */
[----:B012---:R-:W-:Y:S10]  /*1d560*/  ENDCOLLECTIVE ;  /* 0x000000000000791b */ /* 0x007ff40003800000 */
.L_x_2234:
[----:B------:R-:W-:Y:S05]  /*1d570*/  BSYNC B1 ;  /* 0x0000000000017941 */ /* 0x000fea0003800000 */
.L_x_2233:
[----:B------:R-:W-:Y:S05]  /*1d580*/  BRA `(.L_x_2088) ;  /* 0xffffffa000887947 */ /* 0x000fea000383ffff */
.L_x_2091:
[----:B--2---:R2:W3:Y:S02]  /*1d590*/  SYNCS.PHASECHK.TRANS64.TRYWAIT P0, [R22+URZ+0x19c20], R5 ;  /* 0x019c2005160075a7 */ /* 0x0044e4000800017f */
[----:B---3--:R-:W-:Y:S05]  /*1d5a0*/  @!P0 NANOSLEEP.SYNCS 0x989680 ;  /* 0x009896800000895d */ /* 0x008fea0003900000 */
[----:B------:R-:W3:Y:S02]  /*1d5b0*/  @!P0 SYNCS.PHASECHK.TRANS64 P0, [R22+URZ+0x19c20], R5 ;  /* 0x019c2005160085a7 */ /* 0x000ee4000800007f */
[----:B---3--:R-:W-:Y:S05]  /*1d5c0*/  @!P0 BRA `(.L_x_2091) ;  /* 0xfffffffc00f08947 */ /* 0x008fea000383ffff */
[----:B------:R-:W-:Y:S05]  /*1d5d0*/  BRA `(.L_x_2235) ;  /* 0xffffffa000987947 */ /* 0x000fea000383ffff */
.L_x_2095:
[----:B---3--:R3:W4:Y:S02]  /*1d5e0*/  SYNCS.PHASECHK.TRANS64.TRYWAIT P0, [R8+URZ+0x19ca0], R10 ;  /* 0x019ca00a080075a7 */ /* 0x008724000800017f */
[----:B----4-:R-:W-:Y:S05]  /*1d5f0*/  @!P0 NANOSLEEP.SYNCS 0x989680 ;  /* 0x009896800000895d */ /* 0x010fea0003900000 */
[----:B------:R-:W4:Y:S02]  /*1d600*/  @!P0 SYNCS.PHASECHK.TRANS64 P0, [R8+URZ+0x19ca0], R10 ;  /* 0x019ca00a080085a7 */ /* 0x000f24000800007f */
[----:B----4-:R-:W-:Y:S05]  /*1d610*/  @!P0 BRA `(.L_x_2095) ;  /* 0xfffffffc00f08947 */ /* 0x010fea000383ffff */
[----:B------:R-:W-:Y:S05]  /*1d620*/  BRA `(.L_x_2236) ;  /* 0xffffffa000b07947 */ /* 0x000fea000383ffff */
.L_x_2102:
[----:B0-----:R0:W2:Y:S02]  /*1d630*/  SYNCS.PHASECHK.TRANS64.TRYWAIT P0, [R8+URZ+0x19cc0], R10 ;  /* 0x019cc00a080075a7 */ /* 0x0010a4000800017f */
[----:B--2---:R-:W-:Y:S05]  /*1d640*/  @!P0 NANOSLEEP.SYNCS 0x989680 ;  /* 0x009896800000895d */ /* 0x004fea0003900000 */
[----:B------:R-:W2:Y:S02]  /*1d650*/  @!P0 SYNCS.PHASECHK.TRANS64 P0, [R8+URZ+0x19cc0], R10 ;  /* 0x019cc00a080085a7 */ /* 0x000ea4000800007f */
[----:B--2---:R-:W-:Y:S05]  /*1d660*/  @!P0 BRA `(.L_x_2102) ;  /* 0xfffffffc00f08947 */ /* 0x004fea000383ffff */
[----:B------:R-:W-:Y:S05]  /*1d670*/  BRA `(.L_x_2237) ;  /* 0xffffffa400ac7947 */ /* 0x000fea000383ffff */
.L_x_2111:
[----:B---3--:R3:W4:Y:S02]  /*1d680*/  SYNCS.PHASECHK.TRANS64.TRYWAIT P1, [R8+URZ+0x19ca0], R7 ;  /* 0x019ca007080075a7 */ /* 0x008724000802017f */
[----:B----4-:R-:W-:Y:S05]  /*1d690*/  @!P1 NANOSLEEP.SYNCS 0x989680 ;  /* 0x009896800000995d */ /* 0x010fea0003900000 */
[----:B------:R-:W4:Y:S02]  /*1d6a0*/  @!P1 SYNCS.PHASECHK.TRANS64 P1, [R8+URZ+0x19ca0], R7 ;  /* 0x019ca007080095a7 */ /* 0x000f24000802007f */
[----:B----4-:R-:W-:Y:S05]  /*1d6b0*/  @!P1 BRA `(.L_x_2111) ;  /* 0xfffffffc00f09947 */ /* 0x010fea000383ffff */
[----:B------:R-:W-:Y:S05]  /*1d6c0*/  BRA `(.L_x_2238) ;  /* 0xffffffa800e07947 */ /* 0x000fea000383ffff */
.L_x_2118:
[----:B0-----:R0:W2:Y:S02]  /*1d6d0*/  SYNCS.PHASECHK.TRANS64.TRYWAIT P1, [R8+URZ+0x19cc0], R7 ;  /* 0x019cc007080075a7 */ /* 0x0010a4000802017f */
[----:B--2---:R-:W-:Y:S05]  /*1d6e0*/  @!P1 NANOSLEEP.SYNCS 0x989680 ;  /* 0x009896800000995d */ /* 0x004fea0003900000 */
[----:B------:R-:W2:Y:S02]  /*1d6f0*/  @!P1 SYNCS.PHASECHK.TRANS64 P1, [R8+URZ+0x19cc0], R7 ;  /* 0x019cc007080095a7 */ /* 0x000ea4000802007f */
[----:B--2---:R-:W-:Y:S05]  /*1d700*/  @!P1 BRA `(.L_x_2118) ;  /* 0xfffffffc00f09947 */ /* 0x004fea000383ffff */
[----:B------:R-:W-:Y:S05]  /*1d710*/  BRA `(.L_x_2239) ;  /* 0xffffffac00d87947 */ /* 0x000fea000383ffff */
.L_x_2135:
[----:B------:R-:W4:Y:S01]  /*1d720*/  S2R R20, SR_TID.X ;  /* 0x0000000000147919 */ /* 0x000f220000002100 */
[----:B------:R-:W-:Y:S01]  /*1d730*/  BSSY B0, `(.L_x_2240) ;  /* 0x000000a000007945 */ /* 0x000fe20003800000 */
[----:B------:R-:W-:Y:S02]  /*1d740*/  IMAD.MOV.U32 R12, RZ, RZ, RZ ;  /* 0x000000ffff0c7224 */ /* 0x000fe400078e00ff */
[----:B-1----:R-:W-:Y:S02]  /*1d750*/  IMAD.MOV.U32 R11, RZ, RZ, 0x1f ;  /* 0x0000001fff0b7424 */ /* 0x002fe400078e00ff */
[----:B------:R-:W-:Y:S01]  /*1d760*/  IMAD.MOV.U32 R15, RZ, RZ, -0x1 ;  /* 0xffffffffff0f7424 */ /* 0x000fe200078e00ff */
[----:B----4-:R-:W-:-:S04]  /*1d770*/  SHF.R.U32.HI R20, RZ, 0x5, R20 ;  /* 0x00000005ff147819 */ /* 0x010fc80000011614 */
[----:B------:R-:W-:-:S05]  /*1d780*/  LOP3.LUT R20, R20, 0x3, RZ, 0xc0, !PT ;  /* 0x0000000314147812 */ /* 0x000fca00078ec0ff */
[----:B0-----:R-:W-:-:S07]  /*1d790*/  IMAD.MOV.U32 R13, RZ, RZ, R20 ;  /* 0x000000ffff0d7224 */ /* 0x001fce00078e0014 */
[----:B--23--:R-:W-:Y:S05]  /*1d7a0*/  WARPSYNC.COLLECTIVE R15, `(.L_x_2241) ;  /* 0x000000000f087348 */ /* 0x00cfea0003c00000 */
[----:B------:R0:W1:Y:S02]  /*1d7b0*/  SHFL.IDX P6, R14, R13, R12, R11 ;  /* 0x0000000c0d0e7389 */ /* 0x00006400000c000b */
[----:B0123--:R-:W-:Y:S01]  /*1d7c0*/  ENDCOLLECTIVE ;  /* 0x000000000000791b */ /* 0x00ffe20003800000 */
.L_x_2241:
[----:B------:R-:W-:Y:S05]  /*1d7d0*/  BSYNC B0 ;  /* 0x0000000000007941 */ /* 0x000fea0003800000 */
.L_x_2240:
[----:B------:R-:W-:Y:S05]  /*1d7e0*/  BRA `(.L_x_2242) ;  /* 0xffffffb800f07947 */ /* 0x000fea000383ffff */
.L_x_2137:
[----:B------:R-:W-:Y:S01]  /*1d7f0*/  BSSY B0, `(.L_x_2243) ;  /* 0x0000006000007945 */ /* 0x000fe20003800000 */
[----:B------:R-:W-:-:S07]  /*1d800*/  MOV R15, 0xffffffff ;  /* 0xffffffff000f7802 */ /* 0x000fce0000000f00 */
[----:B-1234-:R-:W-:Y:S05]  /*1d810*/  WARPSYNC.COLLECTIVE R15, `(.L_x_2244) ;  /* 0x000000000f0c7348 */ /* 0x01efea0003c00000 */
[----:B------:R-:W-:Y:S02]  /*1d820*/  ELECT P6, UR62, PT ;  /* 0x00000000003e782f */ /* 0x000fe400038c0000 */
[----:B------:R-:W-:Y:S01]  /*1d830*/  MOV R14, UR62 ;  /* 0x0000003e000e7c02 */ /* 0x000fe20008000f00 */
[----:B-1234-:R-:W-:Y:S10]  /*1d840*/  ENDCOLLECTIVE ;  /* 0x000000000000791b */ /* 0x01eff40003800000 */
.L_x_2244:
[----:B------:R-:W-:Y:S05]  /*1d850*/  BSYNC B0 ;  /* 0x0000000000007941 */ /* 0x000fea0003800000 */
.L_x_2243:
[----:B------:R-:W-:Y:S05]  /*1d860*/  BRA `(.L_x_2245) ;  /* 0xffffffb800f07947 */ /* 0x000fea000383ffff */
.L_x_2139:
[----:B0-----:R0:W4:Y:S02]  /*1d870*/  SYNCS.PHASECHK.TRANS64.TRYWAIT P0, [R4+URZ+0x19c80], R3 ;  /* 0x019c8003040075a7 */ /* 0x001124000800017f */
[----:B----4-:R-:W-:Y:S05]  /*1d880*/  @!P0 NANOSLEEP.SYNCS 0x989680 ;  /* 0x009896800000895d */ /* 0x010fea0003900000 */
[----:B------:R-:W4:Y:S02]  /*1d890*/  @!P0 SYNCS.PHASECHK.TRANS64 P0, [R4+URZ+0x19c80], R3 ;  /* 0x019c8003040085a7 */ /* 0x000f24000800007f */
[----:B----4-:R-:W-:Y:S05]  /*1d8a0*/  @!P0 BRA `(.L_x_2139) ;  /* 0xfffffffc00f08947 */ /* 0x010fea000383ffff */
[----:B------:R-:W-:Y:S05]  /*1d8b0*/  BRA `(.L_x_2246) ;  /* 0xffffffbc00547947 */ /* 0x000fea000383ffff */
.L_x_2141:
[----:B--2---:R2:W4:Y:S02]  /*1d8c0*/  SYNCS.PHASECHK.TRANS64.TRYWAIT P0, [R4+URZ+0x19c40], R3 ;  /* 0x019c4003040075a7 */ /* 0x004524000800017f */
[----:B----4-:R-:W-:Y:S05]  /*1d8d0*/  @!P0 NANOSLEEP.SYNCS 0x989680 ;  /* 0x009896800000895d */ /* 0x010fea0003900000 */
[----:B------:R-:W4:Y:S02]  /*1d8e0*/  @!P0 SYNCS.PHASECHK.TRANS64 P0, [R4+URZ+0x19c40], R3 ;  /* 0x019c4003040085a7 */ /* 0x000f24000800007f */
[----:B----4-:R-:W-:Y:S05]  /*1d8f0*/  @!P0 BRA `(.L_x_2141) ;  /* 0xfffffffc00f08947 */ /* 0x010fea000383ffff */
[----:B------:R-:W-:Y:S05]  /*1d900*/  BRA `(.L_x_2247) ;  /* 0xffffffbc00d07947 */ /* 0x000fea000383ffff */
.L_x_2145:
        /* <DEDUP_REMOVED lines=9> */
.L_x_2248:
[----:B------:R-:W-:Y:S01]  /*1d9a0*/  ISETP.GE.AND P4, PT, R17, R0, PT ;  /* 0x000000001100720c */ /* 0x000fe20003f86270 */
[----:B------:R-:W-:Y:S02]  /*1d9b0*/  IMAD.MOV.U32 R13, RZ, RZ, R6 ;  /* 0x000000ffff0d7224 */ /* 0x000fe400078e0006 */
[----:B------:R-:W-:-:S10]  /*1d9c0*/  IMAD.MOV.U32 R2, RZ, RZ, R14 ;  /* 0x000000ffff027224 */ /* 0x000fd400078e000e */
[----:B------:R-:W-:Y:S05]  /*1d9d0*/  WARPSYNC.COLLECTIVE R15, `(.L_x_2249) ;  /* 0x000000000f087348 */ /* 0x000fea0003c00000 */
[----:B------:R0:W1:Y:S02]  /*1d9e0*/  SHFL.IDX P6, R14, R13, R12, R11 ;  /* 0x0000000c0d0e7389 */ /* 0x00006400000c000b */
[----:B01----:R-:W-:Y:S01]  /*1d9f0*/  ENDCOLLECTIVE ;  /* 0x000000000000791b */ /* 0x003fe20003800000 */
.L_x_2249:
[----:B------:R-:W-:Y:S02]  /*1da00*/  IMAD.MOV.U32 R13, RZ, RZ, R4 ;  /* 0x000000ffff0d7224 */ /* 0x000fe400078e0004 */
[----:B------:R-:W-:Y:S02]  /*1da10*/  IMAD.MOV.U32 R12, RZ, RZ, 0x1 ;  /* 0x00000001ff0c7424 */ /* 0x000fe400078e00ff */
[----:B------:R-:W-:-:S07]  /*1da20*/  IMAD.MOV.U32 R3, RZ, RZ, R14 ;  /* 0x000000ffff037224 */ /* 0x000fce00078e000e */
[----:B------:R-:W-:Y:S05]  /*1da30*/  WARPSYNC.COLLECTIVE R15, `(.L_x_2250) ;  /* 0x000000000f087348 */ /* 0x000fea0003c00000 */
[----:B------:R0:W1:Y:S02]  /*1da40*/  SHFL.IDX P6, R14, R13, R12, R11 ;  /* 0x0000000c0d0e7389 */ /* 0x00006400000c000b */
[----:B01----:R-:W-:Y:S01]  /*1da50*/  ENDCOLLECTIVE ;  /* 0x000000000000791b */ /* 0x003fe20003800000 */
.L_x_2250:
        /* <DEDUP_REMOVED lines=10> */
.L_x_2251:
[----:B------:R-:W-:Y:S01]  /*1db00*/  @!PT LDS RZ, [RZ] ;  /* 0x00000000fffff984 */ /* 0x000fe20000000800 */
[----:B------:R-:W-:Y:S01]  /*1db10*/  @!PT LDS RZ, [RZ] ;  /* 0x00000000fffff984 */ /* 0x000fe20000000800 */
[----:B------:R-:W-:Y:S01]  /*1db20*/  @!PT LDS RZ, [RZ] ;  /* 0x00000000fffff984 */ /* 0x000fe20000000800 */
[----:B------:R0:W-:Y:S04]  /*1db30*/  @!P4 LDGSTS.E.BYPASS.LTC128B.128 [R8+0xf000], desc[UR42][R2.64], !P2 ;  /* 0x0f0000000208cfae */ /* 0x0001e8000d101d6a */
[----:B------:R0:W-:Y:S04]  /*1db40*/  @!P4 LDGSTS.E.BYPASS.LTC128B.128 [R8+0x10800], desc[UR42][R2.64+0x20], !P1 ;  /* 0x108000200208cfae */ /* 0x0001e8000c901d6a */
[----:B------:R0:W-:Y:S01]  /*1db50*/  @!P4 LDGSTS.E.BYPASS.LTC128B.128 [R8+0x12000], desc[UR42][R2.64+0x40], !P0 ;  /* 0x120000400208cfae */ /* 0x0001e2000c101d6a */
[----:B------:R-:W-:Y:S02]  /*1db60*/  IMAD.MOV.U32 R13, RZ, RZ, R5 ;  /* 0x000000ffff0d7224 */ /* 0x000fe400078e0005 */
[----:B------:R-:W-:-:S02]  /*1db70*/  IMAD.MOV.U32 R12, RZ, RZ, RZ ;  /* 0x000000ffff0c7224 */ /* 0x000fc400078e00ff */
[----:B------:R-:W-:-:S07]  /*1db80*/  IMAD.MOV.U32 R6, RZ, RZ, R14 ;  /* 0x000000ffff067224 */ /* 0x000fce00078e000e */
[----:B0-----:R-:W-:Y:S05]  /*1db90*/  WARPSYNC.COLLECTIVE R15, `(.L_x_2252) ;  /* 0x000000000f087348 */ /* 0x001fea0003c00000 */
[----:B------:R1:W2:Y:S02]  /*1dba0*/  SHFL.IDX P6, R14, R13, R12, R11 ;  /* 0x0000000c0d0e7389 */ /* 0x0002a400000c000b */
[----:B012---:R-:W-:Y:S01]  /*1dbb0*/  ENDCOLLECTIVE ;  /* 0x000000000000791b */ /* 0x007fe20003800000 */
.L_x_2252:
[----:B------:R-:W-:-:S05]  /*1dbc0*/  VIADD R3, R17, 0x40 ;  /* 0x0000004011037836 */ /* 0x000fca0000000000 */
[----:B------:R-:W-:Y:S01]  /*1dbd0*/  ISETP.GE.AND P4, PT, R3, R0, PT ;  /* 0x000000000300720c */ /* 0x000fe20003f86270 */
[----:B------:R-:W-:-:S12]  /*1dbe0*/  IMAD.MOV.U32 R13, RZ, RZ, R7 ;  /* 0x000000ffff0d7224 */ /* 0x000fd800078e0007 */
[----:B------:R-:W-:-:S04]  /*1dbf0*/  @!P4 IADD3 R2, P3, R10, R6, RZ ;  /* 0x000000060a02c210 */ /* 0x000fc80007f7e0ff */
[----:B------:R-:W-:Y:S01]  /*1dc00*/  @!P4 IADD3.X R3, RZ, R4, RZ, P3, !PT ;  /* 0x00000004ff03c210 */ /* 0x000fe20001ffe4ff */
[----:B------:R-:W-:-:S08]  /*1dc10*/  IMAD.MOV.U32 R5, RZ, RZ, R14 ;  /* 0x000000ffff057224 */ /* 0x000fd000078e000e */
[----:B------:R-:W-:Y:S05]  /*1dc20*/  WARPSYNC.COLLECTIVE R15, `(.L_x_2253) ;  /* 0x000000000f087348 */ /* 0x000fea0003c00000 */
[----:B------:R0:W1:Y:S02]  /*1dc30*/  SHFL.IDX P6, R14, R13, R12, R11 ;  /* 0x0000000c0d0e7389 */ /* 0x00006400000c000b */
[----:B01----:R-:W-:Y:S01]  /*1dc40*/  ENDCOLLECTIVE ;  /* 0x000000000000791b */ /* 0x003fe20003800000 */
.L_x_2253:
[----:B------:R-:W-:Y:S01]  /*1dc50*/  @!PT LDS RZ, [RZ] ;  /* 0x00000000fffff984 */ /* 0x000fe20000000800 */
[----:B------:R-:W-:Y:S01]  /*1dc60*/  @!PT LDS RZ, [RZ] ;  /* 0x00000000fffff984 */ /* 0x000fe20000000800 */
[----:B------:R-:W-:Y:S01]  /*1dc70*/  @!PT LDS RZ, [RZ] ;  /* 0x00000000fffff984 */ /* 0x000fe20000000800 */
[----:B------:R-:W-:Y:S04]  /*1dc80*/  @!P4 LDGSTS.E.BYPASS.LTC128B.128 [R8+0xf800], desc[UR42][R2.64], !P2 ;  /* 0x0f8000000208cfae */ /* 0x000fe8000d101d6a */
[----:B------:R-:W-:Y:S04]  /*1dc90*/  @!P4 LDGSTS.E.BYPASS.LTC128B.128 [R8+0x11000], desc[UR42][R2.64+0x20], !P1 ;  /* 0x110000200208cfae */ /* 0x000fe8000c901d6a */
[----:B------:R0:W-:Y:S02]  /*1dca0*/  @!P4 LDGSTS.E.BYPASS.LTC128B.128 [R8+0x12800], desc[UR42][R2.64+0x40], !P0 ;  /* 0x128000400208cfae */ /* 0x0001e4000c101d6a */
[----:B0-----:R-:W-:Y:S01]  /*1dcb0*/  IMAD.MOV.U32 R2, RZ, RZ, R14 ;  /* 0x000000ffff027224 */ /* 0x001fe200078e000e */
[----:B------:R-:W-:Y:S06]  /*1dcc0*/  BRA `(.L_x_2254) ;  /* 0xffffffc400c47947 */ /* 0x000fec000383ffff */
.L_x_2150:
[----:B-1----:R1:W2:Y:S02]  /*1dcd0*/  SYNCS.PHASECHK.TRANS64.TRYWAIT P0, [R22+URZ+0x19c20], R3 ;  /* 0x019c2003160075a7 */ /* 0x0022a4000800017f */
[----:B--2---:R-:W-:Y:S05]  /*1dce0*/  @!P0 NANOSLEEP.SYNCS 0x989680 ;  /* 0x009896800000895d */ /* 0x004fea0003900000 */
[----:B------:R-:W2:Y:S02]  /*1dcf0*/  @!P0 SYNCS.PHASECHK.TRANS64 P0, [R22+URZ+0x19c20], R3 ;  /* 0x019c2003160085a7 */ /* 0x000ea4000800007f */
[----:B--2---:R-:W-:Y:S05]  /*1dd00*/  @!P0 BRA `(.L_x_2150) ;  /* 0xfffffffc00f08947 */ /* 0x004fea000383ffff */
[----:B------:R-:W-:Y:S05]  /*1dd10*/  BRA `(.L_x_2255) ;  /* 0xffffffc800347947 */ /* 0x000fea000383ffff */
.L_x_2156:
[----:B-1----:R1:W2:Y:S02]  /*1dd20*/  SYNCS.PHASECHK.TRANS64.TRYWAIT P0, [R6+URZ+0x19c80], R4 ;  /* 0x019c8004060075a7 */ /* 0x0022a4000800017f */
[----:B--2---:R-:W-:Y:S05]  /*1dd30*/  @!P0 NANOSLEEP.SYNCS 0x989680 ;  /* 0x009896800000895d */ /* 0x004fea0003900000 */
[----:B------:R-:W2:Y:S02]  /*1dd40*/  @!P0 SYNCS.PHASECHK.TRANS64 P0, [R6+URZ+0x19c80], R4 ;  /* 0x019c8004060085a7 */ /* 0x000ea4000800007f */
[----:B--2---:R-:W-:Y:S05]  /*1dd50*/  @!P0 BRA `(.L_x_2156) ;  /* 0xfffffffc00f08947 */ /* 0x004fea000383ffff */
[----:B------:R-:W-:Y:S05]  /*1dd60*/  BRA `(.L_x_2256) ;  /* 0xffffffc800dc7947 */ /* 0x000fea000383ffff */
.L_x_2163:
[----:B0-----:R0:W2:Y:S02]  /*1dd70*/  SYNCS.PHASECHK.TRANS64.TRYWAIT P0, [R6+URZ+0x19c40], R4 ;  /* 0x019c4004060075a7 */ /* 0x0010a4000800017f */
[----:B--2---:R-:W-:Y:S05]  /*1dd80*/  @!P0 NANOSLEEP.SYNCS 0x989680 ;  /* 0x009896800000895d */ /* 0x004fea0003900000 */
[----:B------:R-:W2:Y:S02]  /*1dd90*/  @!P0 SYNCS.PHASECHK.TRANS64 P0, [R6+URZ+0x19c40], R4 ;  /* 0x019c4004060085a7 */ /* 0x000ea4000800007f */
[----:B--2---:R-:W-:Y:S05]  /*1dda0*/  @!P0 BRA `(.L_x_2163) ;  /* 0xfffffffc00f08947 */ /* 0x004fea000383ffff */
[----:B------:R-:W-:Y:S05]  /*1ddb0*/  BRA `(.L_x_2257) ;  /* 0xffffffcc00d87947 */ /* 0x000fea000383ffff */
.L_x_2171:
[----:B-1----:R1:W2:Y:S02]  /*1ddc0*/  SYNCS.PHASECHK.TRANS64.TRYWAIT P0, [R3+URZ+0x19c70], R4 ;  /* 0x019c7004030075a7 */ /* 0x0022a4000800017f */
[----:B--2---:R-:W-:Y:S05]  /*1ddd0*/  @!P0 NANOSLEEP.SYNCS 0x989680 ;  /* 0x009896800000895d */ /* 0x004fea0003900000 */
[----:B------:R-:W2:Y:S02]  /*1dde0*/  @!P0 SYNCS.PHASECHK.TRANS64 P0, [R3+URZ+0x19c70], R4 ;  /* 0x019c7004030085a7 */ /* 0x000ea4000800007f */
[----:B--2---:R-:W-:Y:S05]  /*1ddf0*/  @!P0 BRA `(.L_x_2171) ;  /* 0xfffffffc00f08947 */ /* 0x004fea000383ffff */
[----:B------:R-:W-:Y:S05]  /*1de00*/  BRA `(.L_x_2258) ;  /* 0xffffffd000ec7947 */ /* 0x000fea000383ffff */
.L_x_2173:
[----:B-1----:R1:W2:Y:S02]  /*1de10*/  SYNCS.PHASECHK.TRANS64.TRYWAIT P0, [R3+URZ+0x19c60], R4 ;  /* 0x019c6004030075a7 */ /* 0x0022a4000800017f */
[----:B--2---:R-:W-:Y:S05]  /*1de20*/  @!P0 NANOSLEEP.SYNCS 0x989680 ;  /* 0x009896800000895d */ /* 0x004fea0003900000 */
[----:B------:R-:W2:Y:S02]  /*1de30*/  @!P0 SYNCS.PHASECHK.TRANS64 P0, [R3+URZ+0x19c60], R4 ;  /* 0x019c6004030085a7 */ /* 0x000ea4000800007f */
[----:B--2---:R-:W-:Y:S05]  /*1de40*/  @!P0 BRA `(.L_x_2173) ;  /* 0xfffffffc00f08947 */ /* 0x004fea000383ffff */
[----:B------:R-:W-:Y:S05]  /*1de50*/  BRA `(.L_x_2259) ;  /* 0xffffffd000f47947 */ /* 0x000fea000383ffff */
.L_x_2180:
[----:B-1----:R1:W2:Y:S02]  /*1de60*/  SYNCS.PHASECHK.TRANS64.TRYWAIT P1, [R3+URZ+0x19c70], R0 ;  /* 0x019c7000030075a7 */ /* 0x0022a4000802017f */
[----:B--2---:R-:W-:Y:S05]  /*1de70*/  @!P1 NANOSLEEP.SYNCS 0x989680 ;  /* 0x009896800000995d */ /* 0x004fea0003900000 */
[----:B------:R-:W2:Y:S02]  /*1de80*/  @!P1 SYNCS.PHASECHK.TRANS64 P1, [R3+URZ+0x19c70], R0 ;  /* 0x019c7000030095a7 */ /* 0x000ea4000802007f */
[----:B--2---:R-:W-:Y:S05]  /*1de90*/  @!P1 BRA `(.L_x_2180) ;  /* 0xfffffffc00f09947 */ /* 0x004fea000383ffff */
[----:B------:R-:W-:Y:S05]  /*1dea0*/  BRA `(.L_x_2260) ;  /* 0xffffffd8006c7947 */ /* 0x000fea000383ffff */
.L_x_2182:
[----:B-1----:R1:W2:Y:S02]  /*1deb0*/  SYNCS.PHASECHK.TRANS64.TRYWAIT P1, [R3+URZ+0x19c60], R0 ;  /* 0x019c6000030075a7 */ /* 0x0022a4000802017f */
[----:B--2---:R-:W-:Y:S05]  /*1dec0*/  @!P1 NANOSLEEP.SYNCS 0x989680 ;  /* 0x009896800000995d */ /* 0x004fea0003900000 */
[----:B------:R-:W2:Y:S02]  /*1ded0*/  @!P1 SYNCS.PHASECHK.TRANS64 P1, [R3+URZ+0x19c60], R0 ;  /* 0x019c6000030095a7 */ /* 0x000ea4000802007f */
[----:B--2---:R-:W-:Y:S05]  /*1dee0*/  @!P1 BRA `(.L_x_2182) ;  /* 0xfffffffc00f09947 */ /* 0x004fea000383ffff */
[----:B------:R-:W-:Y:S05]  /*1def0*/  BRA `(.L_x_2261) ;  /* 0xffffffd800707947 */ /* 0x000fea000383ffff */
.L_x_2186:
[----:B------:R-:W-:Y:S01]  /*1df00*/  BSSY B0, `(.L_x_2262) ;  /* 0x0000008000007945 */ /* 0x000fe20003800000 */
[----:B0-----:R-:W-:Y:S02]  /*1df10*/  IMAD.MOV.U32 R13, RZ, RZ, R16 ;  /* 0x000000ffff0d7224 */ /* 0x001fe400078e0010 */
[----:B------:R-:W-:Y:S02]  /*1df20*/  IMAD.MOV.U32 R12, RZ, RZ, RZ ;  /* 0x000000ffff0c7224 */ /* 0x000fe400078e00ff */
[----:B-1----:R-:W-:Y:S02]  /*1df30*/  IMAD.MOV.U32 R11, RZ, RZ, 0x1f ;  /* 0x0000001fff0b7424 */ /* 0x002fe400078e00ff */
[----:B------:R-:W-:-:S07]  /*1df40*/  IMAD.MOV.U32 R15, RZ, RZ, -0x1 ;  /* 0xffffffffff0f7424 */ /* 0x000fce00078e00ff */
[----:B--2---:R-:W-:Y:S05]  /*1df50*/  WARPSYNC.COLLECTIVE R15, `(.L_x_2263) ;  /* 0x000000000f087348 */ /* 0x004fea0003c00000 */
[----:B------:R0:W1:Y:S02]  /*1df60*/  SHFL.IDX P6, R14, R13, R12, R11 ;  /* 0x0000000c0d0e7389 */ /* 0x00006400000c000b */
[----:B012---:R-:W-:Y:S01]  /*1df70*/  ENDCOLLECTIVE ;  /* 0x000000000000791b */ /* 0x007fe20003800000 */
.L_x_2263:
[----:B------:R-:W-:Y:S05]  /*1df80*/  BSYNC B0 ;  /* 0x0000000000007941 */ /* 0x000fea0003800000 */
.L_x_2262:
        /* <DEDUP_REMOVED lines=9> */
.L_x_2264:
[----:B------:R-:W-:Y:S02]  /*1e020*/  ULDC UR4, c[0x0][0xc3c] ;  /* 0x00030f0000047ab9 */ /* 0x000fe40000000800 */
[----:B------:R-:W-:-:S13]  /*1e030*/  ISETP.GE.OR P1, PT, R5, UR4, !P0 ;  /* 0x0000000405007c0c */ /* 0x000fda000c726670 */
[----:B------:R-:W0:Y:S01]  /*1e040*/  @!P1 LDC.64 R2, c[0x0][0xc80] ;  /* 0x00032000ff029b82 */ /* 0x000e220000000a00 */
[----:B------:R-:W-:Y:S01]  /*1e050*/  IMAD.MOV.U32 R11, RZ, RZ, RZ ;  /* 0x000000ffff0b7224 */ /* 0x000fe200078e00ff */
[----:B------:R-:W-:Y:S01]  /*1e060*/  MOV R16, R14 ;  /* 0x0000000e00107202 */ /* 0x000fe20000000f00 */
        /* <DEDUP_REMOVED lines=13> */
.L_x_2265:
[----:B------:R-:W-:Y:S01]  /*1e140*/  IMAD.MOV.U32 R12, RZ, RZ, 0x2 ;  /* 0x00000002ff0c7424 */ /* 0x000fe200078e00ff */
[----:B------:R-:W-:-:S05]  /*1e150*/  SEL R5, R14, RZ, P1 ;  /* 0x000000ff0e057207 */ /* 0x000fca0000800000 */
[----:B------:R-:W-:-:S04]  /*1e160*/  IMAD.IADD R4, R2, 0x1, R5 ;  /* 0x0000000102047824 */ /* 0x000fc800078e0205 */
[----:B------:R-:W-:-:S07]  /*1e170*/  IMAD.MOV.U32 R13, RZ, RZ, R4 ;  /* 0x000000ffff0d7224 */ /* 0x000fce00078e0004 */
[----:B------:R-:W-:Y:S05]  /*1e180*/  WARPSYNC.COLLECTIVE R15, `(.L_x_2266) ;  /* 0x000000000f087348 */ /* 0x000fea0003c00000 */
[----:B------:R0:W1:Y:S02]  /*1e190*/  SHFL.UP P6, R14, R13, R12, R11 ;  /* 0x0400000c0d0e7389 */ /* 0x00006400000c000b */
[----:B01----:R-:W-:Y:S01]  /*1e1a0*/  ENDCOLLECTIVE ;  /* 0x000000000000791b */ /* 0x003fe20003800000 */
.L_x_2266:
[----:B------:R-:W-:Y:S01]  /*1e1b0*/  IMAD.MOV.U32 R12, RZ, RZ, 0x4 ;  /* 0x00000004ff0c7424 */ /* 0x000fe200078e00ff */
[----:B------:R-:W-:-:S05]  /*1e1c0*/  SEL R5, R14, RZ, P2 ;  /* 0x000000ff0e057207 */ /* 0x000fca0001000000 */
[----:B------:R-:W-:-:S04]  /*1e1d0*/  IMAD.IADD R5, R4, 0x1, R5 ;  /* 0x0000000104057824 */ /* 0x000fc800078e0205 */
[----:B------:R-:W-:-:S07]  /*1e1e0*/  IMAD.MOV.U32 R13, RZ, RZ, R5 ;  /* 0x000000ffff0d7224 */ /* 0x000fce00078e0005 */
[----:B------:R-:W-:Y:S05]  /*1e1f0*/  WARPSYNC.COLLECTIVE R15, `(.L_x_2267) ;  /* 0x000000000f087348 */ /* 0x000fea0003c00000 */
[----:B------:R0:W1:Y:S02]  /*1e200*/  SHFL.UP P6, R14, R13, R12, R11 ;  /* 0x0400000c0d0e7389 */ /* 0x00006400000c000b */
[----:B01----:R-:W-:Y:S01]  /*1e210*/  ENDCOLLECTIVE ;  /* 0x000000000000791b */ /* 0x003fe20003800000 */
.L_x_2267:
[----:B------:R-:W-:Y:S01]  /*1e220*/  IMAD.MOV.U32 R12, RZ, RZ, 0x8 ;  /* 0x00000008ff0c7424 */ /* 0x000fe200078e00ff */
[----:B------:R-:W-:-:S05]  /*1e230*/  SEL R6, R14, RZ, P3 ;  /* 0x000000ff0e067207 */ /* 0x000fca0001800000 */
[----:B------:R-:W-:-:S04]  /*1e240*/  IMAD.IADD R6, R5, 0x1, R6 ;  /* 0x0000000105067824 */ /* 0x000fc800078e0206 */
[----:B------:R-:W-:-:S07]  /*1e250*/  IMAD.MOV.U32 R13, RZ, RZ, R6 ;  /* 0x000000ffff0d7224 */ /* 0x000fce00078e0006 */
[----:B------:R-:W-:Y:S05]  /*1e260*/  WARPSYNC.COLLECTIVE R15, `(.L_x_2268) ;  /* 0x000000000f087348 */ /* 0x000fea0003c00000 */
[----:B------:R0:W1:Y:S02]  /*1e270*/  SHFL.UP P6, R14, R13, R12, R11 ;  /* 0x0400000c0d0e7389 */ /* 0x00006400000c000b */
[----:B01----:R-:W-:Y:S01]  /*1e280*/  ENDCOLLECTIVE ;  /* 0x000000000000791b */ /* 0x003fe20003800000 */
.L_x_2268:
[----:B------:R-:W-:Y:S01]  /*1e290*/  IMAD.MOV.U32 R12, RZ, RZ, 0x10 ;  /* 0x00000010ff0c7424 */ /* 0x000fe200078e00ff */
[----:B------:R-:W-:-:S04]  /*1e2a0*/  SEL R3, R14, RZ, P4 ;  /* 0x000000ff0e037207 */ /* 0x000fc80002000000 */
[----:B------:R-:W-:-:S05]  /*1e2b0*/  IADD3 R4, R6, R3, RZ ;  /* 0x0000000306047210 */ /* 0x000fca0007ffe0ff */
[----:B------:R-:W-:-:S07]  /*1e2c0*/  IMAD.MOV.U32 R13, RZ, RZ, R4 ;  /* 0x000000ffff0d7224 */ /* 0x000fce00078e0004 */
[----:B------:R-:W-:Y:S05]  /*1e2d0*/  WARPSYNC.COLLECTIVE R15, `(.L_x_2269) ;  /* 0x000000000f087348 */ /* 0x000fea0003c00000 */
[----:B------:R0:W1:Y:S02]  /*1e2e0*/  SHFL.UP P6, R14, R13, R12, R11 ;  /* 0x0400000c0d0e7389 */ /* 0x00006400000c000b */
[----:B01----:R-:W-:Y:S01]  /*1e2f0*/  ENDCOLLECTIVE ;  /* 0x000000000000791b */ /* 0x003fe20003800000 */
.L_x_2269:
        /* <DEDUP_REMOVED lines=8> */
.L_x_2270:
[----:B------:R-:W-:Y:S05]  /*1e380*/  BRA `(.L_x_2271) ;  /* 0xffffffdc00147947 */ /* 0x000fea000383ffff */
.L_x_2191:
[----:B------:R-:W-:Y:S01]  /*1e390*/  BSSY B0, `(.L_x_2272) ;  /* 0x0000008000007945 */ /* 0x000fe20003800000 */
[----:B-----5:R-:W-:Y:S02]  /*1e3a0*/  IMAD.MOV.U32 R13, RZ, RZ, R2 ;  /* 0x000000ffff0d7224 */ /* 0x020fe400078e0002 */
[----:B------:R-:W-:Y:S02]  /*1e3b0*/  IMAD.MOV.U32 R12, RZ, RZ, 0x1 ;  /* 0x00000001ff0c7424 */ /* 0x000fe400078e00ff */
[----:B-1----:R-:W-:Y:S02]  /*1e3c0*/  IMAD.MOV.U32 R11, RZ, RZ, RZ ;  /* 0x000000ffff0b7224 */ /* 0x002fe400078e00ff */
[----:B------:R-:W-:-:S07]  /*1e3d0*/  IMAD.MOV.U32 R15, RZ, RZ, -0x1 ;  /* 0xffffffffff0f7424 */ /* 0x000fce00078e00ff */
[----:B0-2---:R-:W-:Y:S05]  /*1e3e0*/  WARPSYNC.COLLECTIVE R15, `(.L_x_2273) ;  /* 0x000000000f087348 */ /* 0x005fea0003c00000 */
[----:B------:R1:W3:Y:S02]  /*1e3f0*/  SHFL.UP P6, R14, R13, R12, R11 ;  /* 0x0400000c0d0e7389 */ /* 0x0002e400000c000b */
[----:B0123--:R-:W-:Y:S01]  /*1e400*/  ENDCOLLECTIVE ;  /* 0x000000000000791b */ /* 0x00ffe20003800000 */
.L_x_2273:
[----:B------:R-:W-:Y:S05]  /*1e410*/  BSYNC B0 ;  /* 0x0000000000007941 */ /* 0x000fea0003800000 */
.L_x_2272:
        /* <DEDUP_REMOVED lines=8> */
.L_x_2274:
[----:B------:R-:W-:Y:S01]  /*1e4a0*/  IMAD.MOV.U32 R12, RZ, RZ, 0x4 ;  /* 0x00000004ff0c7424 */ /* 0x000fe200078e00ff */
[----:B------:R-:W-:-:S04]  /*1e4b0*/  SEL R4, R14, RZ, P2 ;  /* 0x000000ff0e047207 */ /* 0x000fc80001000000 */
[----:B------:R-:W-:-:S05]  /*1e4c0*/  IADD3 R4, R13, R4, RZ ;  /* 0x000000040d047210 */ /* 0x000fca0007ffe0ff */
[----:B------:R-:W-:-:S07]  /*1e4d0*/  IMAD.MOV.U32 R13, RZ, RZ, R4 ;  /* 0x000000ffff0d7224 */ /* 0x000fce00078e0004 */
[----:B------:R-:W-:Y:S05]  /*1e4e0*/  WARPSYNC.COLLECTIVE R15, `(.L_x_2275) ;  /* 0x000000000f087348 */ /* 0x000fea0003c00000 */
[----:B------:R0:W1:Y:S02]  /*1e4f0*/  SHFL.UP P6, R14, R13, R12, R11 ;  /* 0x0400000c0d0e7389 */ /* 0x00006400000c000b */
[----:B01----:R-:W-:Y:S01]  /*1e500*/  ENDCOLLECTIVE ;  /* 0x000000000000791b */ /* 0x003fe20003800000 */
.L_x_2275:
[----:B------:R-:W-:Y:S01]  /*1e510*/  IMAD.MOV.U32 R12, RZ, RZ, 0x8 ;  /* 0x00000008ff0c7424 */ /* 0x000fe200078e00ff */
[----:B------:R-:W-:-:S05]  /*1e520*/  SEL R5, R14, RZ, P3 ;  /* 0x000000ff0e057207 */ /* 0x000fca0001800000 */
[----:B------:R-:W-:-:S04]  /*1e530*/  IMAD.IADD R5, R4, 0x1, R5 ;  /* 0x0000000104057824 */ /* 0x000fc800078e0205 */
[----:B------:R-:W-:-:S07]  /*1e540*/  IMAD.MOV.U32 R13, RZ, RZ, R5 ;  /* 0x000000ffff0d7224 */ /* 0x000fce00078e0005 */
[----:B------:R-:W-:Y:S05]  /*1e550*/  WARPSYNC.COLLECTIVE R15, `(.L_x_2276) ;  /* 0x000000000f087348 */ /* 0x000fea0003c00000 */
[----:B------:R0:W1:Y:S02]  /*1e560*/  SHFL.UP P6, R14, R13, R12, R11 ;  /* 0x0400000c0d0e7389 */ /* 0x00006400000c000b */
[----:B01----:R-:W-:Y:S01]  /*1e570*/  ENDCOLLECTIVE ;  /* 0x000000000000791b */ /* 0x003fe20003800000 */
.L_x_2276:
[----:B------:R-:W-:Y:S01]  /*1e580*/  IMAD.MOV.U32 R12, RZ, RZ, 0x10 ;  /* 0x00000010ff0c7424 */ /* 0x000fe200078e00ff */
[----:B------:R-:W-:-:S05]  /*1e590*/  SEL R6, R14, RZ, P4 ;  /* 0x000000ff0e067207 */ /* 0x000fca0002000000 */
[----:B------:R-:W-:-:S04]  /*1e5a0*/  IMAD.IADD R6, R5, 0x1, R6 ;  /* 0x0000000105067824 */ /* 0x000fc800078e0206 */
[----:B------:R-:W-:-:S07]  /*1e5b0*/  IMAD.MOV.U32 R13, RZ, RZ, R6 ;  /* 0x000000ffff0d7224 */ /* 0x000fce00078e0006 */
[----:B------:R-:W-:Y:S05]  /*1e5c0*/  WARPSYNC.COLLECTIVE R15, `(.L_x_2277) ;  /* 0x000000000f087348 */ /* 0x000fea0003c00000 */
[----:B------:R0:W1:Y:S02]  /*1e5d0*/  SHFL.UP P6, R14, R13, R12, R11 ;  /* 0x0400000c0d0e7389 */ /* 0x00006400000c000b */
[----:B01----:R-:W-:Y:S01]  /*1e5e0*/  ENDCOLLECTIVE ;  /* 0x000000000000791b */ /* 0x003fe20003800000 */
.L_x_2277:
        /* <DEDUP_REMOVED lines=8> */
.L_x_2278:
[----:B------:R-:W-:Y:S05]  /*1e670*/  BRA `(.L_x_2279) ;  /* 0xffffffd800f47947 */ /* 0x000fea000383ffff */
.L_x_2193:
[----:B------:R-:W-:Y:S01]  /*1e680*/  BSSY B0, `(.L_x_2280) ;  /* 0x0000006000007945 */ /* 0x000fe20003800000 */
[----:B------:R-:W-:Y:S01]  /*1e690*/  PLOP3.LUT P6, PT, P6, PT, PT, 0x8, 0x0 ;  /* 0x000000000000781c */ /* 0x000fe200037ce170 */
[----:B------:R-:W-:-:S12]  /*1e6a0*/  IMAD.MOV.U32 R15, RZ, RZ, -0x1 ;  /* 0xffffffffff0f7424 */ /* 0x000fd800078e00ff */
[----:B01----:R-:W-:Y:S05]  /*1e6b0*/  WARPSYNC.COLLECTIVE R15, `(.L_x_2281) ;  /* 0x000000000f087348 */ /* 0x003fea0003c00000 */
[----:B------:R-:W-:Y:S01]  /*1e6c0*/  VOTE.ANY R14, PT, P6 ;  /* 0x00000000000e7806 */ /* 0x000fe200030e0100 */
[----:B01----:R-:W-:Y:S06]  /*1e6d0*/  ENDCOLLECTIVE ;  /* 0x000000000000791b */ /* 0x003fec0003800000 */
.L_x_2281:
[----:B------:R-:W-:Y:S05]  /*1e6e0*/  BSYNC B0 ;  /* 0x0000000000007941 */ /* 0x000fea0003800000 */
.L_x_2280:
[----:B------:R-:W-:Y:S01]  /*1e6f0*/  IMAD.MOV.U32 R5, RZ, RZ, R14 ;  /* 0x000000ffff057224 */ /* 0x000fe200078e000e */
[----:B------:R-:W-:Y:S01]  /*1e700*/  MOV R13, R2 ;  /* 0x00000002000d7202 */ /* 0x000fe20000000f00 */
[----:B------:R-:W-:Y:S02]  /*1e710*/  IMAD.MOV.U32 R11, RZ, RZ, 0x1f ;  /* 0x0000001fff0b7424 */ /* 0x000fe400078e00ff */
[----:B------:R-:W0:Y:S01]  /*1e720*/  POPC R6, R5 ;  /* 0x0000000500067309 */ /* 0x000e220000000000 */
[----:B------:R-:W-:Y:S02]  /*1e730*/  IMAD.MOV.U32 R15, RZ, RZ, -0x1 ;  /* 0xffffffffff0f7424 */ /* 0x000fe400078e00ff */
[----:B0-----:R-:W-:-:S07]  /*1e740*/  IMAD.MOV.U32 R12, RZ, RZ, R6 ;  /* 0x000000ffff0c7224 */ /* 0x001fce00078e0006 */
[----:B------:R-:W-:Y:S05]  /*1e750*/  WARPSYNC.COLLECTIVE R15, `(.L_x_2282) ;  /* 0x000000000f087348 */ /* 0x000fea0003c00000 */
[----:B------:R0:W1:Y:S02]  /*1e760*/  SHFL.IDX P6, R14, R13, R12, R11 ;  /* 0x0000000c0d0e7389 */ /* 0x00006400000c000b */
[----:B01----:R-:W-:Y:S01]  /*1e770*/  ENDCOLLECTIVE ;  /* 0x000000000000791b */ /* 0x003fe20003800000 */
.L_x_2282:
[----:B------:R-:W-:Y:S01]  /*1e780*/  IMAD.MOV.U32 R17, RZ, RZ, R14 ;  /* 0x000000ffff117224 */ /* 0x000fe200078e000e */
[----:B------:R-:W-:Y:S06]  /*1e790*/  BRA `(.L_x_2283) ;  /* 0xffffffd800e47947 */ /* 0x000fec000383ffff */
.L_x_2195:
[----:B------:R-:W-:Y:S01]  /*1e7a0*/  BSSY B0, `(.L_x_2284) ;  /* 0x0000007000007945 */ /* 0x000fe20003800000 */
[----:B------:R-:W-:Y:S02]  /*1e7b0*/  IMAD.MOV.U32 R13, RZ, RZ, R3 ;  /* 0x000000ffff0d7224 */ /* 0x000fe400078e0003 */
[----:B-1----:R-:W-:Y:S02]  /*1e7c0*/  IMAD.MOV.U32 R11, RZ, RZ, 0x1f ;  /* 0x0000001fff0b7424 */ /* 0x002fe400078e00ff */
[----:B------:R-:W-:-:S07]  /*1e7d0*/  IMAD.MOV.U32 R15, RZ, RZ, -0x1 ;  /* 0xffffffffff0f7424 */ /* 0x000fce00078e00ff */
[----:B0-23--:R-:W-:Y:S05]  /*1e7e0*/  WARPSYNC.COLLECTIVE R15, `(.L_x_2285) ;  /* 0x000000000f087348 */ /* 0x00dfea0003c00000 */
[----:B------:R1:W4:Y:S02]  /*1e7f0*/  SHFL.IDX P6, R14, R13, R12, R11 ;  /* 0x0000000c0d0e7389 */ /* 0x00032400000c000b */
[----:B01234-:R-:W-:Y:S01]  /*1e800*/  ENDCOLLECTIVE ;  /* 0x000000000000791b */ /* 0x01ffe20003800000 */
.L_x_2285:
[----:B------:R-:W-:Y:S05]  /*1e810*/  BSYNC B0 ;  /* 0x0000000000007941 */ /* 0x000fea0003800000 */
.L_x_2284:
[----:B------:R-:W-:Y:S01]  /*1e820*/  IMAD.MOV.U32 R5, RZ, RZ, R14 ;  /* 0x000000ffff057224 */ /* 0x000fe200078e000e */
[----:B------:R-:W-:Y:S06]  /*1e830*/  BRA `(.L_x_2194) ;  /* 0xffffffd800d87947 */ /* 0x000fec000383ffff */
.L_x_2199:
[----:B0-----:R0:W1:Y:S02]  /*1e840*/  SYNCS.PHASECHK.TRANS64.TRYWAIT P0, [R9+URZ+0x19c20], R0 ;  /* 0x019c2000090075a7 */ /* 0x001064000800017f */
[----:B-1----:R-:W-:Y:S05]  /*1e850*/  @!P0 NANOSLEEP.SYNCS 0x989680 ;  /* 0x009896800000895d */ /* 0x002fea0003900000 */
[----:B------:R-:W1:Y:S02]  /*1e860*/  @!P0 SYNCS.PHASECHK.TRANS64 P0, [R9+URZ+0x19c20], R0 ;  /* 0x019c2000090085a7 */ /* 0x000e64000800007f */
[----:B-1----:R-:W-:Y:S05]  /*1e870*/  @!P0 BRA `(.L_x_2199) ;  /* 0xfffffffc00f08947 */ /* 0x002fea000383ffff */
[----:B------:R-:W-:Y:S05]  /*1e880*/  BRA `(.L_x_2286) ;  /* 0xffffffe000507947 */ /* 0x000fea000383ffff */
.L_x_2200:
        /* <DEDUP_REMOVED lines=8> */
[----:B0-2-4-:R-:W-:Y:S05]  /*1e910*/  WARPSYNC.COLLECTIVE R15, `(.L_x_2288) ;  /* 0x000000000f087348 */ /* 0x015fea0003c00000 */
[----:B------:R1:W3:Y:S02]  /*1e920*/  SHFL.IDX P6, R14, R13, R12, R11 ;  /* 0x0000000c0d0e7389 */ /* 0x0002e400000c000b */
[----:B01234-:R-:W-:Y:S01]  /*1e930*/  ENDCOLLECTIVE ;  /* 0x000000000000791b */ /* 0x01ffe20003800000 */
.L_x_2288:
[----:B------:R-:W-:Y:S05]  /*1e940*/  BSYNC B0 ;  /* 0x0000000000007941 */ /* 0x000fea0003800000 */
.L_x_2287:
[----:B------:R-:W-:Y:S05]  /*1e950*/  BRA `(.L_x_2289) ;  /* 0xffffffe000387947 */ /* 0x000fea000383ffff */
.L_x_2201:
[----:B------:R-:W-:Y:S01]  /*1e960*/  BSSY B0, `(.L_x_2290) ;  /* 0x0000006000007945 */ /* 0x000fe20003800000 */
[----:B------:R-:W-:-:S07]  /*1e970*/  IMAD.MOV.U32 R15, RZ, RZ, -0x1 ;  /* 0xffffffffff0f7424 */ /* 0x000fce00078e00ff */
[----:B0-2-4-:R-:W-:Y:S05]  /*1e980*/  WARPSYNC.COLLECTIVE R15, `(.L_x_2291) ;  /* 0x000000000f0c7348 */ /* 0x015fea0003c00000 */
[----:B------:R-:W-:Y:S02]  /*1e990*/  ELECT P6, UR62, PT ;  /* 0x00000000003e782f */ /* 0x000fe400038c0000 */
[----:B------:R-:W-:Y:S01]  /*1e9a0*/  MOV R14, UR62 ;  /* 0x0000003e000e7c02 */ /* 0x000fe20008000f00 */
[----:B0-2-4-:R-:W-:Y:S10]  /*1e9b0*/  ENDCOLLECTIVE ;  /* 0x000000000000791b */ /* 0x015ff40003800000 */
.L_x_2291:
[----:B------:R-:W-:Y:S05]  /*1e9c0*/  BSYNC B0 ;  /* 0x0000000000007941 */ /* 0x000fea0003800000 */
.L_x_2290:
[----:B------:R-:W-:Y:S05]  /*1e9d0*/  BRA `(.L_x_2292) ;  /* 0xffffffe0002c7947 */ /* 0x000fea000383ffff */
.L_x_2203:
[----:B0-----:R0:W1:Y:S02]  /*1e9e0*/  SYNCS.PHASECHK.TRANS64.TRYWAIT P1, [R7+URZ], R2 ;  /* 0x00000002070075a7 */ /* 0x001064000802017f */
[----:B-1----:R-:W-:Y:S05]  /*1e9f0*/  @!P1 NANOSLEEP.SYNCS 0x989680 ;  /* 0x009896800000995d */ /* 0x002fea0003900000 */
[----:B------:R-:W1:Y:S02]  /*1ea00*/  @!P1 SYNCS.PHASECHK.TRANS64 P1, [R7+URZ], R2 ;  /* 0x00000002070095a7 */ /* 0x000e64000802007f */
[----:B-1----:R-:W-:Y:S05]  /*1ea10*/  @!P1 BRA `(.L_x_2203) ;  /* 0xfffffffc00f09947 */ /* 0x002fea000383ffff */
[----:B------:R-:W-:Y:S05]  /*1ea20*/  BRA `(.L_x_2293) ;  /* 0xffffffe000607947 */ /* 0x000fea000383ffff */
.L_x_2204:
[----:B-1----:R1:W3:Y:S02]  /*1ea30*/  SYNCS.PHASECHK.TRANS64.TRYWAIT P1, [R3+URZ], R0 ;  /* 0x00000000030075a7 */ /* 0x0022e4000802017f */
[----:B---3--:R-:W-:Y:S05]  /*1ea40*/  @!P1 NANOSLEEP.SYNCS 0x989680 ;  /* 0x009896800000995d */ /* 0x008fea0003900000 */
[----:B------:R-:W3:Y:S02]  /*1ea50*/  @!P1 SYNCS.PHASECHK.TRANS64 P1, [R3+URZ], R0 ;  /* 0x00000000030095a7 */ /* 0x000ee4000802007f */
[----:B---3--:R-:W-:Y:S05]  /*1ea60*/  @!P1 BRA `(.L_x_2204) ;  /* 0xfffffffc00f09947 */ /* 0x008fea000383ffff */
[----:B------:R-:W-:Y:S05]  /*1ea70*/  BRA `(.L_x_2294) ;  /* 0xffffffe000547947 */ /* 0x000fea000383ffff */
.L_x_2206:
[----:B-1----:R1:W3:Y:S02]  /*1ea80*/  SYNCS.PHASECHK.TRANS64.TRYWAIT P1, [R3+URZ+0x19c60], R2 ;  /* 0x019c6002030075a7 */ /* 0x0022e4000802017f */
[----:B---3--:R-:W-:Y:S05]  /*1ea90*/  @!P1 NANOSLEEP.SYNCS 0x989680 ;  /* 0x009896800000995d */ /* 0x008fea0003900000 */
[----:B------:R-:W3:Y:S02]  /*1eaa0*/  @!P1 SYNCS.PHASECHK.TRANS64 P1, [R3+URZ+0x19c60], R2 ;  /* 0x019c6002030095a7 */ /* 0x000ee4000802007f */
[----:B---3--:R-:W-:Y:S05]  /*1eab0*/  @!P1 BRA `(.L_x_2206) ;  /* 0xfffffffc00f09947 */ /* 0x008fea000383ffff */
[----:B------:R-:W-:Y:S05]  /*1eac0*/  BRA `(.L_x_2295) ;  /* 0xffffffe000547947 */ /* 0x000fea000383ffff */
.L_x_2208:
[----:B---3--:R3:W0:Y:S02]  /*1ead0*/  SYNCS.PHASECHK.TRANS64.TRYWAIT P1, [R5+URZ+0x19c60], R0 ;  /* 0x019c6000050075a7 */ /* 0x008624000802017f */
[----:B0-----:R-:W-:Y:S05]  /*1eae0*/  @!P1 NANOSLEEP.SYNCS 0x989680 ;  /* 0x009896800000995d */ /* 0x001fea0003900000 */
[----:B------:R-:W0:Y:S02]  /*1eaf0*/  @!P1 SYNCS.PHASECHK.TRANS64 P1, [R5+URZ+0x19c60], R0 ;  /* 0x019c6000050095a7 */ /* 0x000e24000802007f */
[----:B0-----:R-:W-:Y:S05]  /*1eb00*/  @!P1 BRA `(.L_x_2208) ;  /* 0xfffffffc00f09947 */ /* 0x001fea000383ffff */
[----:B------:R-:W-:Y:S05]  /*1eb10*/  BRA `(.L_x_2296) ;  /* 0xffffffe000547947 */ /* 0x000fea000383ffff */
.L_x_2210:
[----:B------:R0:W0:Y:S02]  /*1eb20*/  SYNCS.PHASECHK.TRANS64.TRYWAIT P0, [R3+URZ+0x19c80], R2 ;  /* 0x019c8002030075a7 */ /* 0x000024000800017f */
[----:B0-----:R-:W-:Y:S05]  /*1eb30*/  @!P0 NANOSLEEP.SYNCS 0x989680 ;  /* 0x009896800000895d */ /* 0x001fea0003900000 */
[----:B------:R-:W0:Y:S02]  /*1eb40*/  @!P0 SYNCS.PHASECHK.TRANS64 P0, [R3+URZ+0x19c80], R2 ;  /* 0x019c8002030085a7 */ /* 0x000e24000800007f */
[----:B0-----:R-:W-:Y:S05]  /*1eb50*/  @!P0 BRA `(.L_x_2210) ;  /* 0xfffffffc00f08947 */ /* 0x001fea000383ffff */
[----:B------:R-:W-:Y:S05]  /*1eb60*/  BRA `(.L_x_2211) ;  /* 0xffffffe000507947 */ /* 0x000fea000383ffff */
.L_x_2297:
        /* <DEDUP_REMOVED lines=9> */
.L_x_2306:


//--------------------- .nv.global.init           --------------------------
	.section	.nv.global.init,"aw",@progbits
	.align	4
.nv.global.init:
	.type		_ZZN5flash28permute_output_fp8_VcolmajorIN4cute6TensorINS1_11ArrayEngineIN7cutlass10bfloat16_tELm48EEENS1_6LayoutINS1_5tupleIJNS8_IJNS1_1CILi2EEESA_NS9_ILi12EEEEEENS9_ILi1EEESD_EEENS8_IJNS8_IJSD_SA_NS9_ILi4EEEEEENS9_ILi0EEESH_EEEEEEEEEvRT_E9upper_map,@object
	.size		_ZZN5flash28permute_output_fp8_VcolmajorIN4cute6TensorINS1_11ArrayEngineIN7cutlass10bfloat16_tELm48EEENS1_6LayoutINS1_5tupleIJNS8_IJNS1_1CILi2EEESA_NS9_ILi12EEEEEENS9_ILi1EEESD_EEENS8_IJNS8_IJSD_SA_NS9_ILi4EEEEEENS9_ILi0EEESH_EEEEEEEEEvRT_E9upper_map,($str$23 - _ZZN5flash28permute_output_fp8_VcolmajorIN4cute6TensorINS1_11ArrayEngineIN7cutlass10bfloat16_tELm48EEENS1_6LayoutINS1_5tupleIJNS8_IJNS1_1CILi2EEESA_NS9_ILi12EEEEEENS9_ILi1EEESD_EEENS8_IJNS8_IJSD_SA_NS9_ILi4EEEEEENS9_ILi0EEESH_EEEEEEEEEvRT_E9upper_map)
_ZZN5flash28permute_output_fp8_VcolmajorIN4cute6TensorINS1_11ArrayEngineIN7cutlass10bfloat16_tELm48EEENS1_6LayoutINS1_5tupleIJNS8_IJNS1_1CILi2EEESA_NS9_ILi12EEEEEENS9_ILi1EEESD_EEENS8_IJNS8_IJSD_SA_NS9_ILi4EEEEEENS9_ILi0EEESH_EEEEEEEEEvRT_E9upper_map:
        /*0000*/ 	.byte	0x00, 0x00, 0x00, 0x00, 0x02, 0x00, 0x00, 0x00, 0x03, 0x00, 0x00, 0x00, 0x01, 0x00, 0x00, 0x00
	.type		$str$23,@object
	.size		$str$23,($str$24 - $str$23)
$str$23:
        /*0010*/ 	.byte	0x28, 0x61, 0x64, 0x64, 0x72, 0x65, 0x73, 0x73, 0x20, 0x26, 0x20, 0x6d, 0x61, 0x73, 0x6b, 0x29
        /*0020*/ 	.byte	0x20, 0x3d, 0x3d, 0x20, 0x30, 0x00
	.type		$str$24,@object
	.size		$str$24,(__unnamed_5 - $str$24)
$str$24:
        /*0026*/ 	.byte	0x2f, 0x74, 0x6d, 0x70, 0x2f, 0x6f, 0x73, 0x73, 0x5f, 0x6b, 0x65, 0x72, 0x6e, 0x65, 0x6c, 0x73
        /*0036*/ 	.byte	0x5f, 0x73, 0x72, 0x63, 0x2f, 0x66, 0x6c, 0x61, 0x73, 0x68, 0x5f, 0x61, 0x74, 0x74, 0x65, 0x6e
        /*0046*/ 	.byte	0x74, 0x69, 0x6f, 0x6e, 0x2f, 0x63, 0x73, 0x72, 0x63, 0x2f, 0x63, 0x75, 0x74, 0x6c, 0x61, 0x73
        /*0056*/ 	.byte	0x73, 0x2f, 0x69, 0x6e, 0x63, 0x6c, 0x75, 0x64, 0x65, 0x2f, 0x63, 0x75, 0x74, 0x65, 0x2f, 0x70
        /*0066*/ 	.byte	0x6f, 0x69, 0x6e, 0x74, 0x65, 0x72, 0x5f, 0x66, 0x6c, 0x61, 0x67, 0x67, 0x65, 0x64, 0x2e, 0x68
        /*0076*/ 	.byte	0x70, 0x70, 0x00
	.type		__unnamed_5,@object
	.size		__unnamed_5,(__unnamed_6 - __unnamed_5)
__unnamed_5:
        /* <DEDUP_REMOVED lines=24> */
        /*01f9*/ 	.byte	0x3e, 0x3e, 0x20, 0x26, 0x5d, 0x00
	.type		__unnamed_6,@object
	.size		__unnamed_6,(__unnamed_3 - __unnamed_6)
__unnamed_6:
        /* <DEDUP_REMOVED lines=25> */
	.type		__unnamed_3,@object
	.size		__unnamed_3,(__unnamed_4 - __unnamed_3)
__unnamed_3:
        /* <DEDUP_REMOVED lines=29> */
        /*0555*/ 	.byte	0x5d, 0x00
	.type		__unnamed_4,@object
	.size		__unnamed_4,(__unnamed_2 - __unnamed_4)
__unnamed_4:
        /* <DEDUP_REMOVED lines=30> */
	.type		__unnamed_2,@object
	.size		__unnamed_2,(__unnamed_1 - __unnamed_2)
__unnamed_2:
        /* <DEDUP_REMOVED lines=30> */
	.type		__unnamed_1,@object
	.size		__unnamed_1,(.L_0 - __unnamed_1)
__unnamed_1:
        /* <DEDUP_REMOVED lines=30> */
.L_0:


//--------------------- .nv.shared._ZN7cutlass13device_kernelIN5flash11enable_sm90INS1_16FlashAttnFwdSm90INS1_25CollectiveMainloopFwdSm90ILi2EN4cute5tupleIJNS5_1CILi1EEES8_S8_EEENS6_IJNS7_ILi192EEENS7_ILi128EEENS7_ILi96EEEEEELi96ENS_12float_e4m3_tEfNS_4arch4Sm90ELb0ELb0ELb1ELb0ELb0ELb0ELb0ELb1ELb1ELb1ELb0ELb0EEENS1_21CollectiveEpilogueFwdINS6_IJSA_SC_SB_EEES9_NS_10bfloat16_tESG_Li384ELb0ELb1ELb0ELb1EEENS1_29StaticPersistentTileSchedulerILb0EEEEEEEEEvNT_6ParamsE --------------------------
	.section	.nv.shared._ZN7cutlass13device_kernelIN5flash11enable_sm90INS1_16FlashAttnFwdSm90INS1_25CollectiveMainloopFwdSm90ILi2EN4cute5tupleIJNS5_1CILi1EEES8_S8_EEENS6_IJNS7_ILi192EEENS7_ILi128EEENS7_ILi96EEEEEELi96ENS_12float_e4m3_tEfNS_4arch4Sm90ELb0ELb0ELb1ELb0ELb0ELb0ELb0ELb1ELb1ELb1ELb0ELb0EEENS1_21CollectiveEpilogueFwdINS6_IJSA_SC_SB_EEES9_NS_10bfloat16_tESG_Li384ELb0ELb1ELb0ELb1EEENS1_29StaticPersistentTileSchedulerILb0EEEEEEEEEvNT_6ParamsE,"aw",@nobits
	.sectionflags	@""
	.align	16
	.zero		1024


//--------------------- .nv.shared.reserved.0     --------------------------
	.section	.nv.shared.reserved.0,"aw",@nobits
	.weak		__nv_reservedSMEM_offset_0_alias
	.size		__nv_reservedSMEM_offset_0_alias, 0, 0
	.other		__nv_reservedSMEM_offset_0_alias,@"STO_CUDA_RESERVED_SHARED STV_DEFAULT"
__nv_reservedSMEM_offset_0_alias:
	.zero		0


//--------------------- .nv.global                --------------------------
	.section	.nv.global,"aw",@nobits
.nv.global:
	.type		_ZN81_INTERNAL_8b9486a0_45_flash_fwd_hdim96_e4m3_softcap_packgqa_sm90_cu_61719c98_47644cute1_E,@object
	.size		_ZN81_INTERNAL_8b9486a0_45_flash_fwd_hdim96_e4m3_softcap_packgqa_sm90_cu_61719c98_47644cute1_E,(_ZN81_INTERNAL_8b9486a0_45_flash_fwd_hdim96_e4m3_softcap_packgqa_sm90_cu_61719c98_47644cuda3std3__45__cpo6cbeginE - _ZN81_INTERNAL_8b9486a0_45_flash_fwd_hdim96_e4m3_softcap_packgqa_sm90_cu_61719c98_47644cute1_E)
_ZN81_INTERNAL_8b9486a0_45_flash_fwd_hdim96_e4m3_softcap_packgqa_sm90_cu_61719c98_47644cute1_E:
	.zero		1
	.type		_ZN81_INTERNAL_8b9486a0_45_flash_fwd_hdim96_e4m3_softcap_packgqa_sm90_cu_61719c98_47644cuda3std3__45__cpo6cbeginE,@object
	.size		_ZN81_INTERNAL_8b9486a0_45_flash_fwd_hdim96_e4m3_softcap_packgqa_sm90_cu_61719c98_47644cuda3std3__45__cpo6cbeginE,(_ZN81_INTERNAL_8b9486a0_45_flash_fwd_hdim96_e4m3_softcap_packgqa_sm90_cu_61719c98_47644cuda3std3__48in_placeE - _ZN81_INTERNAL_8b9486a0_45_flash_fwd_hdim96_e4m3_softcap_packgqa_sm90_cu_61719c98_47644cuda3std3__45__cpo6cbeginE)
_ZN81_INTERNAL_8b9486a0_45_flash_fwd_hdim96_e4m3_softcap_packgqa_sm90_cu_61719c98_47644cuda3std3__45__cpo6cbeginE:
	.zero		1
	.type		_ZN81_INTERNAL_8b9486a0_45_flash_fwd_hdim96_e4m3_softcap_packgqa_sm90_cu_61719c98_47644cuda3std3__48in_placeE,@object
	.size		_ZN81_INTERNAL_8b9486a0_45_flash_fwd_hdim96_e4m3_softcap_packgqa_sm90_cu_61719c98_47644cuda3std3__48in_placeE,(_ZN81_INTERNAL_8b9486a0_45_flash_fwd_hdim96_e4m3_softcap_packgqa_sm90_cu_61719c98_47644cuda3std6ranges3__45__cpo9iter_moveE - _ZN81_INTERNAL_8b9486a0_45_flash_fwd_hdim96_e4m3_softcap_packgqa_sm90_cu_61719c98_47644cuda3std3__48in_placeE)
_ZN81_INTERNAL_8b9486a0_45_flash_fwd_hdim96_e4m3_softcap_packgqa_sm90_cu_61719c98_47644cuda3std3__48in_placeE:
	.zero		1
	.type		_ZN81_INTERNAL_8b9486a0_45_flash_fwd_hdim96_e4m3_softcap_packgqa_sm90_cu_61719c98_47644cuda3std6ranges3__45__cpo9iter_moveE,@object
	.size		_ZN81_INTERNAL_8b9486a0_45_flash_fwd_hdim96_e4m3_softcap_packgqa_sm90_cu_61719c98_47644cuda3std6ranges3__45__cpo9iter_moveE,(_ZN81_INTERNAL_8b9486a0_45_flash_fwd_hdim96_e4m3_softcap_packgqa_sm90_cu_61719c98_47644cuda3std3__45__cpo5beginE - _ZN81_INTERNAL_8b9486a0_45_flash_fwd_hdim96_e4m3_softcap_packgqa_sm90_cu_61719c98_47644cuda3std6ranges3__45__cpo9iter_moveE)
_ZN81_INTERNAL_8b9486a0_45_flash_fwd_hdim96_e4m3_softcap_packgqa_sm90_cu_61719c98_47644cuda3std6ranges3__45__cpo9iter_moveE:
	.zero		1
	.type		_ZN81_INTERNAL_8b9486a0_45_flash_fwd_hdim96_e4m3_softcap_packgqa_sm90_cu_61719c98_47644cuda3std3__45__cpo5beginE,@object
	.size		_ZN81_INTERNAL_8b9486a0_45_flash_fwd_hdim96_e4m3_softcap_packgqa_sm90_cu_61719c98_47644cuda3std3__45__cpo5beginE,(_ZN81_INTERNAL_8b9486a0_45_flash_fwd_hdim96_e4m3_softcap_packgqa_sm90_cu_61719c98_47644cuda3std3__483_GLOBAL__N__8b9486a0_45_flash_fwd_hdim96_e4m3_softcap_packgqa_sm90_cu_61719c98_47646ignoreE - _ZN81_INTERNAL_8b9486a0_45_flash_fwd_hdim96_e4m3_softcap_packgqa_sm90_cu_61719c98_47644cuda3std3__45__cpo5beginE)
_ZN81_INTERNAL_8b9486a0_45_flash_fwd_hdim96_e4m3_softcap_packgqa_sm90_cu_61719c98_47644cuda3std3__45__cpo5beginE:
	.zero		1
	.type		_ZN81_INTERNAL_8b9486a0_45_flash_fwd_hdim96_e4m3_softcap_packgqa_sm90_cu_61719c98_47644cuda3std3__483_GLOBAL__N__8b9486a0_45_flash_fwd_hdim96_e4m3_softcap_packgqa_sm90_cu_61719c98_47646ignoreE,@object
	.size		_ZN81_INTERNAL_8b9486a0_45_flash_fwd_hdim96_e4m3_softcap_packgqa_sm90_cu_61719c98_47644cuda3std3__483_GLOBAL__N__8b9486a0_45_flash_fwd_hdim96_e4m3_softcap_packgqa_sm90_cu_61719c98_47646ignoreE,(_ZN81_INTERNAL_8b9486a0_45_flash_fwd_hdim96_e4m3_softcap_packgqa_sm90_cu_61719c98_47644cute7productE - _ZN81_INTERNAL_8b9486a0_45_flash_fwd_hdim96_e4m3_softcap_packgqa_sm90_cu_61719c98_47644cuda3std3__483_GLOBAL__N__8b9486a0_45_flash_fwd_hdim96_e4m3_softcap_packgqa_sm90_cu_61719c98_47646ignoreE)
_ZN81_INTERNAL_8b9486a0_45_flash_fwd_hdim96_e4m3_softcap_packgqa_sm90_cu_61719c98_47644cuda3std3__483_GLOBAL__N__8b9486a0_45_flash_fwd_hdim96_e4m3_softcap_packgqa_sm90_cu_61719c98_47646ignoreE:
	.zero		1
	.type		_ZN81_INTERNAL_8b9486a0_45_flash_fwd_hdim96_e4m3_softcap_packgqa_sm90_cu_61719c98_47644cute7productE,@object
	.size		_ZN81_INTERNAL_8b9486a0_45_flash_fwd_hdim96_e4m3_softcap_packgqa_sm90_cu_61719c98_47644cute7productE,(_ZN81_INTERNAL_8b9486a0_45_flash_fwd_hdim96_e4m3_softcap_packgqa_sm90_cu_61719c98_47644cuda3std3__45__cpo3endE - _ZN81_INTERNAL_8b9486a0_45_flash_fwd_hdim96_e4m3_softcap_packgqa_sm90_cu_61719c98_47644cute7productE)
_ZN81_INTERNAL_8b9486a0_45_flash_fwd_hdim96_e4m3_softcap_packgqa_sm90_cu_61719c98_47644cute7productE:
	.zero		1
	.type		_ZN81_INTERNAL_8b9486a0_45_flash_fwd_hdim96_e4m3_softcap_packgqa_sm90_cu_61719c98_47644cuda3std3__45__cpo3endE,@object
	.size		_ZN81_INTERNAL_8b9486a0_45_flash_fwd_hdim96_e4m3_softcap_packgqa_sm90_cu_61719c98_47644cuda3std3__45__cpo3endE,(_ZN81_INTERNAL_8b9486a0_45_flash_fwd_hdim96_e4m3_softcap_packgqa_sm90_cu_61719c98_47644cuda3std3__419piecewise_constructE - _ZN81_INTERNAL_8b9486a0_45_flash_fwd_hdim96_e4m3_softcap_packgqa_sm90_cu_61719c98_47644cuda3std3__45__cpo3endE)
_ZN81_INTERNAL_8b9486a0_45_flash_fwd_hdim96_e4m3_softcap_packgqa_sm90_cu_61719c98_47644cuda3std3__45__cpo3endE:
	.zero		1
	.type		_ZN81_INTERNAL_8b9486a0_45_flash_fwd_hdim96_e4m3_softcap_packgqa_sm90_cu_61719c98_47644cuda3std3__419piecewise_constructE,@object
	.size		_ZN81_INTERNAL_8b9486a0_45_flash_fwd_hdim96_e4m3_softcap_packgqa_sm90_cu_61719c98_47644cuda3std3__419piecewise_constructE,(_ZN81_INTERNAL_8b9486a0_45_flash_fwd_hdim96_e4m3_softcap_packgqa_sm90_cu_61719c98_47644cuda3std3__45__cpo4cendE - _ZN81_INTERNAL_8b9486a0_45_flash_fwd_hdim96_e4m3_softcap_packgqa_sm90_cu_61719c98_47644cuda3std3__419piecewise_constructE)
_ZN81_INTERNAL_8b9486a0_45_flash_fwd_hdim96_e4m3_softcap_packgqa_sm90_cu_61719c98_47644cuda3std3__419piecewise_constructE:
	.zero		1
	.type		_ZN81_INTERNAL_8b9486a0_45_flash_fwd_hdim96_e4m3_softcap_packgqa_sm90_cu_61719c98_47644cuda3std3__45__cpo4cendE,@object
	.size		_ZN81_INTERNAL_8b9486a0_45_flash_fwd_hdim96_e4m3_softcap_packgqa_sm90_cu_61719c98_47644cuda3std3__45__cpo4cendE,(_ZN81_INTERNAL_8b9486a0_45_flash_fwd_hdim96_e4m3_softcap_packgqa_sm90_cu_61719c98_47644cuda3std6ranges3__45__cpo4swapE - _ZN81_INTERNAL_8b9486a0_45_flash_fwd_hdim96_e4m3_softcap_packgqa_sm90_cu_61719c98_47644cuda3std3__45__cpo4cendE)
_ZN81_INTERNAL_8b9486a0_45_flash_fwd_hdim96_e4m3_softcap_packgqa_sm90_cu_61719c98_47644cuda3std3__45__cpo4cendE:
	.zero		1
	.type		_ZN81_INTERNAL_8b9486a0_45_flash_fwd_hdim96_e4m3_softcap_packgqa_sm90_cu_61719c98_47644cuda3std6ranges3__45__cpo4swapE,@object
	.size		_ZN81_INTERNAL_8b9486a0_45_flash_fwd_hdim96_e4m3_softcap_packgqa_sm90_cu_61719c98_47644cuda3std6ranges3__45__cpo4swapE,(.L_14 - _ZN81_INTERNAL_8b9486a0_45_flash_fwd_hdim96_e4m3_softcap_packgqa_sm90_cu_61719c98_47644cuda3std6ranges3__45__cpo4swapE)
_ZN81_INTERNAL_8b9486a0_45_flash_fwd_hdim96_e4m3_softcap_packgqa_sm90_cu_61719c98_47644cuda3std6ranges3__45__cpo4swapE:
	.zero		1
.L_14:


//--------------------- .nv.shared._ZN7cutlass13device_kernelIN5flash11enable_sm90INS1_16FlashAttnFwdSm90INS1_25CollectiveMainloopFwdSm90ILi2EN4cute5tupleIJNS5_1CILi1EEES8_S8_EEENS6_IJNS7_ILi192EEENS7_ILi128EEENS7_ILi96EEEEEELi96ENS_12float_e4m3_tEfNS_4arch4Sm90ELb0ELb0ELb1ELb1ELb0ELb0ELb0ELb1ELb1ELb1ELb0ELb0EEENS1_21CollectiveEpilogueFwdINS6_IJSA_SC_SB_EEES9_NS_10bfloat16_tESG_Li384ELb1ELb1ELb0ELb1EEENS1_36VarlenDynamicPersistentTileSchedulerILi192ELi128ELi384ELi128ELb0ELb1ELb1ELb0ELb1ELb1EEEEEEEEEvNT_6ParamsE --------------------------
	.section	.nv.shared._ZN7cutlass13device_kernelIN5flash11enable_sm90INS1_16FlashAttnFwdSm90INS1_25CollectiveMainloopFwdSm90ILi2EN4cute5tupleIJNS5_1CILi1EEES8_S8_EEENS6_IJNS7_ILi192EEENS7_ILi128EEENS7_ILi96EEEEEELi96ENS_12float_e4m3_tEfNS_4arch4Sm90ELb0ELb0ELb1ELb1ELb0ELb0ELb0ELb1ELb1ELb1ELb0ELb0EEENS1_21CollectiveEpilogueFwdINS6_IJSA_SC_SB_EEES9_NS_10bfloat16_tESG_Li384ELb1ELb1ELb0ELb1EEENS1_36VarlenDynamicPersistentTileSchedulerILi192ELi128ELi384ELi128ELb0ELb1ELb1ELb0ELb1ELb1EEEEEEEEEvNT_6ParamsE,"aw",@nobits
	.sectionflags	@""
	.align	16
	.zero		1024


//--------------------- .nv.shared._ZN7cutlass13device_kernelIN5flash11enable_sm90INS1_16FlashAttnFwdSm90INS1_25CollectiveMainloopFwdSm90ILi2EN4cute5tupleIJNS5_1CILi1EEES8_S8_EEENS6_IJNS7_ILi192EEENS7_ILi128EEENS7_ILi96EEEEEELi96ENS_12float_e4m3_tEfNS_4arch4Sm90ELb0ELb0ELb1ELb1ELb0ELb1ELb0ELb1ELb1ELb1ELb0ELb0EEENS1_21CollectiveEpilogueFwdINS6_IJSA_SC_SB_EEES9_NS_10bfloat16_tESG_Li384ELb1ELb1ELb0ELb1EEENS1_36VarlenDynamicPersistentTileSchedulerILi192ELi128ELi384ELi128ELb0ELb1ELb1ELb0ELb1ELb1EEEEEEEEEvNT_6ParamsE --------------------------
	.section	.nv.shared._ZN7cutlass13device_kernelIN5flash11enable_sm90INS1_16FlashAttnFwdSm90INS1_25CollectiveMainloopFwdSm90ILi2EN4cute5tupleIJNS5_1CILi1EEES8_S8_EEENS6_IJNS7_ILi192EEENS7_ILi128EEENS7_ILi96EEEEEELi96ENS_12float_e4m3_tEfNS_4arch4Sm90ELb0ELb0ELb1ELb1ELb0ELb1ELb0ELb1ELb1ELb1ELb0ELb0EEENS1_21CollectiveEpilogueFwdINS6_IJSA_SC_SB_EEES9_NS_10bfloat16_tESG_Li384ELb1ELb1ELb0ELb1EEENS1_36VarlenDynamicPersistentTileSchedulerILi192ELi128ELi384ELi128ELb0ELb1ELb1ELb0ELb1ELb1EEEEEEEEEvNT_6ParamsE,"aw",@nobits
	.sectionflags	@""
	.align	16
	.zero		1024


//--------------------- .nv.shared._ZN7cutlass13device_kernelIN5flash11enable_sm90INS1_16FlashAttnFwdSm90INS1_25CollectiveMainloopFwdSm90ILi2EN4cute5tupleIJNS5_1CILi1EEES8_S8_EEENS6_IJNS7_ILi192EEENS7_ILi128EEENS7_ILi96EEEEEELi96ENS_12float_e4m3_tEfNS_4arch4Sm90ELb0ELb1ELb1ELb0ELb0ELb0ELb0ELb1ELb1ELb1ELb0ELb0EEENS1_21CollectiveEpilogueFwdINS6_IJSA_SC_SB_EEES9_NS_10bfloat16_tESG_Li384ELb0ELb1ELb0ELb1EEENS1_30DynamicPersistentTileSchedulerILi384ELi128ELb0ELb1ELb1EEEEEEEEEvNT_6ParamsE --------------------------
	.section	.nv.shared._ZN7cutlass13device_kernelIN5flash11enable_sm90INS1_16FlashAttnFwdSm90INS1_25CollectiveMainloopFwdSm90ILi2EN4cute5tupleIJNS5_1CILi1EEES8_S8_EEENS6_IJNS7_ILi192EEENS7_ILi128EEENS7_ILi96EEEEEELi96ENS_12float_e4m3_tEfNS_4arch4Sm90ELb0ELb1ELb1ELb0ELb0ELb0ELb0ELb1ELb1ELb1ELb0ELb0EEENS1_21CollectiveEpilogueFwdINS6_IJSA_SC_SB_EEES9_NS_10bfloat16_tESG_Li384ELb0ELb1ELb0ELb1EEENS1_30DynamicPersistentTileSchedulerILi384ELi128ELb0ELb1ELb1EEEEEEEEEvNT_6ParamsE,"aw",@nobits
	.sectionflags	@""
	.align	16
	.zero		1024


//--------------------- .nv.shared._ZN7cutlass13device_kernelIN5flash11enable_sm90INS1_16FlashAttnFwdSm90INS1_25CollectiveMainloopFwdSm90ILi2EN4cute5tupleIJNS5_1CILi1EEES8_S8_EEENS6_IJNS7_ILi192EEENS7_ILi128EEENS7_ILi96EEEEEELi96ENS_12float_e4m3_tEfNS_4arch4Sm90ELb0ELb1ELb1ELb1ELb0ELb0ELb0ELb1ELb1ELb1ELb0ELb0EEENS1_21CollectiveEpilogueFwdINS6_IJSA_SC_SB_EEES9_NS_10bfloat16_tESG_Li384ELb1ELb1ELb0ELb1EEENS1_36VarlenDynamicPersistentTileSchedulerILi192ELi128ELi384ELi128ELb0ELb1ELb1ELb1ELb0ELb1EEEEEEEEEvNT_6ParamsE --------------------------
	.section	.nv.shared._ZN7cutlass13device_kernelIN5flash11enable_sm90INS1_16FlashAttnFwdSm90INS1_25CollectiveMainloopFwdSm90ILi2EN4cute5tupleIJNS5_1CILi1EEES8_S8_EEENS6_IJNS7_ILi192EEENS7_ILi128EEENS7_ILi96EEEEEELi96ENS_12float_e4m3_tEfNS_4arch4Sm90ELb0ELb1ELb1ELb1ELb0ELb0ELb0ELb1ELb1ELb1ELb0ELb0EEENS1_21CollectiveEpilogueFwdINS6_IJSA_SC_SB_EEES9_NS_10bfloat16_tESG_Li384ELb1ELb1ELb0ELb1EEENS1_36VarlenDynamicPersistentTileSchedulerILi192ELi128ELi384ELi128ELb0ELb1ELb1ELb1ELb0ELb1EEEEEEEEEvNT_6ParamsE,"aw",@nobits
	.sectionflags	@""
	.align	16
	.zero		1024


//--------------------- .nv.shared._ZN7cutlass13device_kernelIN5flash11enable_sm90INS1_16FlashAttnFwdSm90INS1_25CollectiveMainloopFwdSm90ILi2EN4cute5tupleIJNS5_1CILi1EEES8_S8_EEENS6_IJNS7_ILi192EEENS7_ILi128EEENS7_ILi96EEEEEELi96ENS_12float_e4m3_tEfNS_4arch4Sm90ELb0ELb1ELb1ELb1ELb0ELb1ELb0ELb1ELb1ELb1ELb0ELb0EEENS1_21CollectiveEpilogueFwdINS6_IJSA_SC_SB_EEES9_NS_10bfloat16_tESG_Li384ELb1ELb1ELb0ELb1EEENS1_36VarlenDynamicPersistentTileSchedulerILi192ELi128ELi384ELi128ELb0ELb1ELb1ELb1ELb0ELb1EEEEEEEEEvNT_6ParamsE --------------------------
	.section	.nv.shared._ZN7cutlass13device_kernelIN5flash11enable_sm90INS1_16FlashAttnFwdSm90INS1_25CollectiveMainloopFwdSm90ILi2EN4cute5tupleIJNS5_1CILi1EEES8_S8_EEENS6_IJNS7_ILi192EEENS7_ILi128EEENS7_ILi96EEEEEELi96ENS_12float_e4m3_tEfNS_4arch4Sm90ELb0ELb1ELb1ELb1ELb0ELb1ELb0ELb1ELb1ELb1ELb0ELb0EEENS1_21CollectiveEpilogueFwdINS6_IJSA_SC_SB_EEES9_NS_10bfloat16_tESG_Li384ELb1ELb1ELb0ELb1EEENS1_36VarlenDynamicPersistentTileSchedulerILi192ELi128ELi384ELi128ELb0ELb1ELb1ELb1ELb0ELb1EEEEEEEEEvNT_6ParamsE,"aw",@nobits
	.sectionflags	@""
	.align	16
	.zero		1024


//--------------------- .nv.shared._ZN7cutlass13device_kernelIN5flash11enable_sm90INS1_16FlashAttnFwdSm90INS1_25CollectiveMainloopFwdSm90ILi2EN4cute5tupleIJNS5_1CILi1EEES8_S8_EEENS6_IJNS7_ILi192EEENS7_ILi128EEENS7_ILi96EEEEEELi96ENS_12float_e4m3_tEfNS_4arch4Sm90ELb1ELb0ELb1ELb0ELb0ELb0ELb0ELb1ELb1ELb1ELb0ELb0EEENS1_21CollectiveEpilogueFwdINS6_IJSA_SC_SB_EEES9_NS_10bfloat16_tESG_Li384ELb0ELb1ELb0ELb1EEENS1_30DynamicPersistentTileSchedulerILi384ELi128ELb0ELb1ELb1EEEEEEEEEvNT_6ParamsE --------------------------
	.section	.nv.shared._ZN7cutlass13device_kernelIN5flash11enable_sm90INS1_16FlashAttnFwdSm90INS1_25CollectiveMainloopFwdSm90ILi2EN4cute5tupleIJNS5_1CILi1EEES8_S8_EEENS6_IJNS7_ILi192EEENS7_ILi128EEENS7_ILi96EEEEEELi96ENS_12float_e4m3_tEfNS_4arch4Sm90ELb1ELb0ELb1ELb0ELb0ELb0ELb0ELb1ELb1ELb1ELb0ELb0EEENS1_21CollectiveEpilogueFwdINS6_IJSA_SC_SB_EEES9_NS_10bfloat16_tESG_Li384ELb0ELb1ELb0ELb1EEENS1_30DynamicPersistentTileSchedulerILi384ELi128ELb0ELb1ELb1EEEEEEEEEvNT_6ParamsE,"aw",@nobits
	.sectionflags	@""
	.align	16
	.zero		1024


//--------------------- .nv.shared._ZN7cutlass13device_kernelIN5flash11enable_sm90INS1_16FlashAttnFwdSm90INS1_25CollectiveMainloopFwdSm90ILi2EN4cute5tupleIJNS5_1CILi1EEES8_S8_EEENS6_IJNS7_ILi192EEENS7_ILi128EEENS7_ILi96EEEEEELi96ENS_12float_e4m3_tEfNS_4arch4Sm90ELb1ELb0ELb1ELb1ELb0ELb0ELb0ELb1ELb1ELb1ELb0ELb0EEENS1_21CollectiveEpilogueFwdINS6_IJSA_SC_SB_EEES9_NS_10bfloat16_tESG_Li384ELb1ELb1ELb0ELb1EEENS1_36VarlenDynamicPersistentTileSchedulerILi192ELi128ELi384ELi128ELb0ELb1ELb1ELb1ELb1ELb1EEEEEEEEEvNT_6ParamsE --------------------------
	.section	.nv.shared._ZN7cutlass13device_kernelIN5flash11enable_sm90INS1_16FlashAttnFwdSm90INS1_25CollectiveMainloopFwdSm90ILi2EN4cute5tupleIJNS5_1CILi1EEES8_S8_EEENS6_IJNS7_ILi192EEENS7_ILi128EEENS7_ILi96EEEEEELi96ENS_12float_e4m3_tEfNS_4arch4Sm90ELb1ELb0ELb1ELb1ELb0ELb0ELb0ELb1ELb1ELb1ELb0ELb0EEENS1_21CollectiveEpilogueFwdINS6_IJSA_SC_SB_EEES9_NS_10bfloat16_tESG_Li384ELb1ELb1ELb0ELb1EEENS1_36VarlenDynamicPersistentTileSchedulerILi192ELi128ELi384ELi128ELb0ELb1ELb1ELb1ELb1ELb1EEEEEEEEEvNT_6ParamsE,"aw",@nobits
	.sectionflags	@""
	.align	16
	.zero		1024


//--------------------- .nv.shared._ZN7cutlass13device_kernelIN5flash11enable_sm90INS1_16FlashAttnFwdSm90INS1_25CollectiveMainloopFwdSm90ILi2EN4cute5tupleIJNS5_1CILi1EEES8_S8_EEENS6_IJNS7_ILi192EEENS7_ILi128EEENS7_ILi96EEEEEELi96ENS_12float_e4m3_tEfNS_4arch4Sm90ELb1ELb0ELb1ELb1ELb0ELb1ELb0ELb1ELb1ELb1ELb0ELb0EEENS1_21CollectiveEpilogueFwdINS6_IJSA_SC_SB_EEES9_NS_10bfloat16_tESG_Li384ELb1ELb1ELb0ELb1EEENS1_36VarlenDynamicPersistentTileSchedulerILi192ELi128ELi384ELi128ELb0ELb1ELb1ELb1ELb1ELb1EEEEEEEEEvNT_6ParamsE --------------------------
	.section	.nv.shared._ZN7cutlass13device_kernelIN5flash11enable_sm90INS1_16FlashAttnFwdSm90INS1_25CollectiveMainloopFwdSm90ILi2EN4cute5tupleIJNS5_1CILi1EEES8_S8_EEENS6_IJNS7_ILi192EEENS7_ILi128EEENS7_ILi96EEEEEELi96ENS_12float_e4m3_tEfNS_4arch4Sm90ELb1ELb0ELb1ELb1ELb0ELb1ELb0ELb1ELb1ELb1ELb0ELb0EEENS1_21CollectiveEpilogueFwdINS6_IJSA_SC_SB_EEES9_NS_10bfloat16_tESG_Li384ELb1ELb1ELb0ELb1EEENS1_36VarlenDynamicPersistentTileSchedulerILi192ELi128ELi384ELi128ELb0ELb1ELb1ELb1ELb1ELb1EEEEEEEEEvNT_6ParamsE,"aw",@nobits
	.sectionflags	@""
	.align	16
	.zero		1024


//--------------------- .nv.constant0._ZN7cutlass13device_kernelIN5flash11enable_sm90INS1_16FlashAttnFwdSm90INS1_25CollectiveMainloopFwdSm90ILi2EN4cute5tupleIJNS5_1CILi1EEES8_S8_EEENS6_IJNS7_ILi192EEENS7_ILi128EEENS7_ILi96EEEEEELi96ENS_12float_e4m3_tEfNS_4arch4Sm90ELb0ELb0ELb1ELb0ELb0ELb0ELb0ELb1ELb1ELb1ELb0ELb0EEENS1_21CollectiveEpilogueFwdINS6_IJSA_SC_SB_EEES9_NS_10bfloat16_tESG_Li384ELb0ELb1ELb0ELb1EEENS1_29StaticPersistentTileSchedulerILb0EEEEEEEEEvNT_6ParamsE --------------------------
	.section	.nv.constant0._ZN7cutlass13device_kernelIN5flash11enable_sm90INS1_16FlashAttnFwdSm90INS1_25CollectiveMainloopFwdSm90ILi2EN4cute5tupleIJNS5_1CILi1EEES8_S8_EEENS6_IJNS7_ILi192EEENS7_ILi128EEENS7_ILi96EEEEEELi96ENS_12float_e4m3_tEfNS_4arch4Sm90ELb0ELb0ELb1ELb0ELb0ELb0ELb0ELb1ELb1ELb1ELb0ELb0EEENS1_21CollectiveEpilogueFwdINS6_IJSA_SC_SB_EEES9_NS_10bfloat16_tESG_Li384ELb0ELb1ELb0ELb1EEENS1_29StaticPersistentTileSchedulerILb0EEEEEEEEEvNT_6ParamsE,"a",@progbits
	.sectionflags	@""
	.align	4
.nv.constant0._ZN7cutlass13device_kernelIN5flash11enable_sm90INS1_16FlashAttnFwdSm90INS1_25CollectiveMainloopFwdSm90ILi2EN4cute5tupleIJNS5_1CILi1EEES8_S8_EEENS6_IJNS7_ILi192EEENS7_ILi128EEENS7_ILi96EEEEEELi96ENS_12float_e4m3_tEfNS_4arch4Sm90ELb0ELb0ELb1ELb0ELb0ELb0ELb0ELb1ELb1ELb1ELb0ELb0EEENS1_21CollectiveEpilogueFwdINS6_IJSA_SC_SB_EEES9_NS_10bfloat16_tESG_Li384ELb0ELb1ELb0ELb1EEENS1_29StaticPersistentTileSchedulerILb0EEEEEEEEEvNT_6ParamsE:
	.zero		3200


//--------------------- .nv.constant0._ZN7cutlass13device_kernelIN5flash11enable_sm90INS1_16FlashAttnFwdSm90INS1_25CollectiveMainloopFwdSm90ILi2EN4cute5tupleIJNS5_1CILi1EEES8_S8_EEENS6_IJNS7_ILi192EEENS7_ILi128EEENS7_ILi96EEEEEELi96ENS_12float_e4m3_tEfNS_4arch4Sm90ELb0ELb0ELb1ELb1ELb0ELb0ELb0ELb1ELb1ELb1ELb0ELb0EEENS1_21CollectiveEpilogueFwdINS6_IJSA_SC_SB_EEES9_NS_10bfloat16_tESG_Li384ELb1ELb1ELb0ELb1EEENS1_36VarlenDynamicPersistentTileSchedulerILi192ELi128ELi384ELi128ELb0ELb1ELb1ELb0ELb1ELb1EEEEEEEEEvNT_6ParamsE --------------------------
	.section	.nv.constant0._ZN7cutlass13device_kernelIN5flash11enable_sm90INS1_16FlashAttnFwdSm90INS1_25CollectiveMainloopFwdSm90ILi2EN4cute5tupleIJNS5_1CILi1EEES8_S8_EEENS6_IJNS7_ILi192EEENS7_ILi128EEENS7_ILi96EEEEEELi96ENS_12float_e4m3_tEfNS_4arch4Sm90ELb0ELb0ELb1ELb1ELb0ELb0ELb0ELb1ELb1ELb1ELb0ELb0EEENS1_21CollectiveEpilogueFwdINS6_IJSA_SC_SB_EEES9_NS_10bfloat16_tESG_Li384ELb1ELb1ELb0ELb1EEENS1_36VarlenDynamicPersistentTileSchedulerILi192ELi128ELi384ELi128ELb0ELb1ELb1ELb0ELb1ELb1EEEEEEEEEvNT_6ParamsE,"a",@progbits
	.sectionflags	@""
	.align	4
.nv.constant0._ZN7cutlass13device_kernelIN5flash11enable_sm90INS1_16FlashAttnFwdSm90INS1_25CollectiveMainloopFwdSm90ILi2EN4cute5tupleIJNS5_1CILi1EEES8_S8_EEENS6_IJNS7_ILi192EEENS7_ILi128EEENS7_ILi96EEEEEELi96ENS_12float_e4m3_tEfNS_4arch4Sm90ELb0ELb0ELb1ELb1ELb0ELb0ELb0ELb1ELb1ELb1ELb0ELb0EEENS1_21CollectiveEpilogueFwdINS6_IJSA_SC_SB_EEES9_NS_10bfloat16_tESG_Li384ELb1ELb1ELb0ELb1EEENS1_36VarlenDynamicPersistentTileSchedulerILi192ELi128ELi384ELi128ELb0ELb1ELb1ELb0ELb1ELb1EEEEEEEEEvNT_6ParamsE:
	.zero		3328


//--------------------- .nv.constant0._ZN7cutlass13device_kernelIN5flash11enable_sm90INS1_16FlashAttnFwdSm90INS1_25CollectiveMainloopFwdSm90ILi2EN4cute5tupleIJNS5_1CILi1EEES8_S8_EEENS6_IJNS7_ILi192EEENS7_ILi128EEENS7_ILi96EEEEEELi96ENS_12float_e4m3_tEfNS_4arch4Sm90ELb0ELb0ELb1ELb1ELb0ELb1ELb0ELb1ELb1ELb1ELb0ELb0EEENS1_21CollectiveEpilogueFwdINS6_IJSA_SC_SB_EEES9_NS_10bfloat16_tESG_Li384ELb1ELb1ELb0ELb1EEENS1_36VarlenDynamicPersistentTileSchedulerILi192ELi128ELi384ELi128ELb0ELb1ELb1ELb0ELb1ELb1EEEEEEEEEvNT_6ParamsE --------------------------
	.section	.nv.constant0._ZN7cutlass13device_kernelIN5flash11enable_sm90INS1_16FlashAttnFwdSm90INS1_25CollectiveMainloopFwdSm90ILi2EN4cute5tupleIJNS5_1CILi1EEES8_S8_EEENS6_IJNS7_ILi192EEENS7_ILi128EEENS7_ILi96EEEEEELi96ENS_12float_e4m3_tEfNS_4arch4Sm90ELb0ELb0ELb1ELb1ELb0ELb1ELb0ELb1ELb1ELb1ELb0ELb0EEENS1_21CollectiveEpilogueFwdINS6_IJSA_SC_SB_EEES9_NS_10bfloat16_tESG_Li384ELb1ELb1ELb0ELb1EEENS1_36VarlenDynamicPersistentTileSchedulerILi192ELi128ELi384ELi128ELb0ELb1ELb1ELb0ELb1ELb1EEEEEEEEEvNT_6ParamsE,"a",@progbits
	.sectionflags	@""
	.align	4
.nv.constant0._ZN7cutlass13device_kernelIN5flash11enable_sm90INS1_16FlashAttnFwdSm90INS1_25CollectiveMainloopFwdSm90ILi2EN4cute5tupleIJNS5_1CILi1EEES8_S8_EEENS6_IJNS7_ILi192EEENS7_ILi128EEENS7_ILi96EEEEEELi96ENS_12float_e4m3_tEfNS_4arch4Sm90ELb0ELb0ELb1ELb1ELb0ELb1ELb0ELb1ELb1ELb1ELb0ELb0EEENS1_21CollectiveEpilogueFwdINS6_IJSA_SC_SB_EEES9_NS_10bfloat16_tESG_Li384ELb1ELb1ELb0ELb1EEENS1_36VarlenDynamicPersistentTileSchedulerILi192ELi128ELi384ELi128ELb0ELb1ELb1ELb0ELb1ELb1EEEEEEEEEvNT_6ParamsE:
	.zero		3328


//--------------------- .nv.constant0._ZN7cutlass13device_kernelIN5flash11enable_sm90INS1_16FlashAttnFwdSm90INS1_25CollectiveMainloopFwdSm90ILi2EN4cute5tupleIJNS5_1CILi1EEES8_S8_EEENS6_IJNS7_ILi192EEENS7_ILi128EEENS7_ILi96EEEEEELi96ENS_12float_e4m3_tEfNS_4arch4Sm90ELb0ELb1ELb1ELb0ELb0ELb0ELb0ELb1ELb1ELb1ELb0ELb0EEENS1_21CollectiveEpilogueFwdINS6_IJSA_SC_SB_EEES9_NS_10bfloat16_tESG_Li384ELb0ELb1ELb0ELb1EEENS1_30DynamicPersistentTileSchedulerILi384ELi128ELb0ELb1ELb1EEEEEEEEEvNT_6ParamsE --------------------------
	.section	.nv.constant0._ZN7cutlass13device_kernelIN5flash11enable_sm90INS1_16FlashAttnFwdSm90INS1_25CollectiveMainloopFwdSm90ILi2EN4cute5tupleIJNS5_1CILi1EEES8_S8_EEENS6_IJNS7_ILi192EEENS7_ILi128EEENS7_ILi96EEEEEELi96ENS_12float_e4m3_tEfNS_4arch4Sm90ELb0ELb1ELb1ELb0ELb0ELb0ELb0ELb1ELb1ELb1ELb0ELb0EEENS1_21CollectiveEpilogueFwdINS6_IJSA_SC_SB_EEES9_NS_10bfloat16_tESG_Li384ELb0ELb1ELb0ELb1EEENS1_30DynamicPersistentTileSchedulerILi384ELi128ELb0ELb1ELb1EEEEEEEEEvNT_6ParamsE,"a",@progbits
	.sectionflags	@""
	.align	4
.nv.constant0._ZN7cutlass13device_kernelIN5flash11enable_sm90INS1_16FlashAttnFwdSm90INS1_25CollectiveMainloopFwdSm90ILi2EN4cute5tupleIJNS5_1CILi1EEES8_S8_EEENS6_IJNS7_ILi192EEENS7_ILi128EEENS7_ILi96EEEEEELi96ENS_12float_e4m3_tEfNS_4arch4Sm90ELb0ELb1ELb1ELb0ELb0ELb0ELb0ELb1ELb1ELb1ELb0ELb0EEENS1_21CollectiveEpilogueFwdINS6_IJSA_SC_SB_EEES9_NS_10bfloat16_tESG_Li384ELb0ELb1ELb0ELb1EEENS1_30DynamicPersistentTileSchedulerILi384ELi128ELb0ELb1ELb1EEEEEEEEEvNT_6ParamsE:
	.zero		3328


//--------------------- .nv.constant0._ZN7cutlass13device_kernelIN5flash11enable_sm90INS1_16FlashAttnFwdSm90INS1_25CollectiveMainloopFwdSm90ILi2EN4cute5tupleIJNS5_1CILi1EEES8_S8_EEENS6_IJNS7_ILi192EEENS7_ILi128EEENS7_ILi96EEEEEELi96ENS_12float_e4m3_tEfNS_4arch4Sm90ELb0ELb1ELb1ELb1ELb0ELb0ELb0ELb1ELb1ELb1ELb0ELb0EEENS1_21CollectiveEpilogueFwdINS6_IJSA_SC_SB_EEES9_NS_10bfloat16_tESG_Li384ELb1ELb1ELb0ELb1EEENS1_36VarlenDynamicPersistentTileSchedulerILi192ELi128ELi384ELi128ELb0ELb1ELb1ELb1ELb0ELb1EEEEEEEEEvNT_6ParamsE --------------------------
	.section	.nv.constant0._ZN7cutlass13device_kernelIN5flash11enable_sm90INS1_16FlashAttnFwdSm90INS1_25CollectiveMainloopFwdSm90ILi2EN4cute5tupleIJNS5_1CILi1EEES8_S8_EEENS6_IJNS7_ILi192EEENS7_ILi128EEENS7_ILi96EEEEEELi96ENS_12float_e4m3_tEfNS_4arch4Sm90ELb0ELb1ELb1ELb1ELb0ELb0ELb0ELb1ELb1ELb1ELb0ELb0EEENS1_21CollectiveEpilogueFwdINS6_IJSA_SC_SB_EEES9_NS_10bfloat16_tESG_Li384ELb1ELb1ELb0ELb1EEENS1_36VarlenDynamicPersistentTileSchedulerILi192ELi128ELi384ELi128ELb0ELb1ELb1ELb1ELb0ELb1EEEEEEEEEvNT_6ParamsE,"a",@progbits
	.sectionflags	@""
	.align	4
.nv.constant0._ZN7cutlass13device_kernelIN5flash11enable_sm90INS1_16FlashAttnFwdSm90INS1_25CollectiveMainloopFwdSm90ILi2EN4cute5tupleIJNS5_1CILi1EEES8_S8_EEENS6_IJNS7_ILi192EEENS7_ILi128EEENS7_ILi96EEEEEELi96ENS_12float_e4m3_tEfNS_4arch4Sm90ELb0ELb1ELb1ELb1ELb0ELb0ELb0ELb1ELb1ELb1ELb0ELb0EEENS1_21CollectiveEpilogueFwdINS6_IJSA_SC_SB_EEES9_NS_10bfloat16_tESG_Li384ELb1ELb1ELb0ELb1EEENS1_36VarlenDynamicPersistentTileSchedulerILi192ELi128ELi384ELi128ELb0ELb1ELb1ELb1ELb0ELb1EEEEEEEEEvNT_6ParamsE:
	.zero		3328


//--------------------- .nv.constant0._ZN7cutlass13device_kernelIN5flash11enable_sm90INS1_16FlashAttnFwdSm90INS1_25CollectiveMainloopFwdSm90ILi2EN4cute5tupleIJNS5_1CILi1EEES8_S8_EEENS6_IJNS7_ILi192EEENS7_ILi128EEENS7_ILi96EEEEEELi96ENS_12float_e4m3_tEfNS_4arch4Sm90ELb0ELb1ELb1ELb1ELb0ELb1ELb0ELb1ELb1ELb1ELb0ELb0EEENS1_21CollectiveEpilogueFwdINS6_IJSA_SC_SB_EEES9_NS_10bfloat16_tESG_Li384ELb1ELb1ELb0ELb1EEENS1_36VarlenDynamicPersistentTileSchedulerILi192ELi128ELi384ELi128ELb0ELb1ELb1ELb1ELb0ELb1EEEEEEEEEvNT_6ParamsE --------------------------
	.section	.nv.constant0._ZN7cutlass13device_kernelIN5flash11enable_sm90INS1_16FlashAttnFwdSm90INS1_25CollectiveMainloopFwdSm90ILi2EN4cute5tupleIJNS5_1CILi1EEES8_S8_EEENS6_IJNS7_ILi192EEENS7_ILi128EEENS7_ILi96EEEEEELi96ENS_12float_e4m3_tEfNS_4arch4Sm90ELb0ELb1ELb1ELb1ELb0ELb1ELb0ELb1ELb1ELb1ELb0ELb0EEENS1_21CollectiveEpilogueFwdINS6_IJSA_SC_SB_EEES9_NS_10bfloat16_tESG_Li384ELb1ELb1ELb0ELb1EEENS1_36VarlenDynamicPersistentTileSchedulerILi192ELi128ELi384ELi128ELb0ELb1ELb1ELb1ELb0ELb1EEEEEEEEEvNT_6ParamsE,"a",@progbits
	.sectionflags	@""
	.align	4
.nv.constant0._ZN7cutlass13device_kernelIN5flash11enable_sm90INS1_16FlashAttnFwdSm90INS1_25CollectiveMainloopFwdSm90ILi2EN4cute5tupleIJNS5_1CILi1EEES8_S8_EEENS6_IJNS7_ILi192EEENS7_ILi128EEENS7_ILi96EEEEEELi96ENS_12float_e4m3_tEfNS_4arch4Sm90ELb0ELb1ELb1ELb1ELb0ELb1ELb0ELb1ELb1ELb1ELb0ELb0EEENS1_21CollectiveEpilogueFwdINS6_IJSA_SC_SB_EEES9_NS_10bfloat16_tESG_Li384ELb1ELb1ELb0ELb1EEENS1_36VarlenDynamicPersistentTileSchedulerILi192ELi128ELi384ELi128ELb0ELb1ELb1ELb1ELb0ELb1EEEEEEEEEvNT_6ParamsE:
	.zero		3328


//--------------------- .nv.constant0._ZN7cutlass13device_kernelIN5flash11enable_sm90INS1_16FlashAttnFwdSm90INS1_25CollectiveMainloopFwdSm90ILi2EN4cute5tupleIJNS5_1CILi1EEES8_S8_EEENS6_IJNS7_ILi192EEENS7_ILi128EEENS7_ILi96EEEEEELi96ENS_12float_e4m3_tEfNS_4arch4Sm90ELb1ELb0ELb1ELb0ELb0ELb0ELb0ELb1ELb1ELb1ELb0ELb0EEENS1_21CollectiveEpilogueFwdINS6_IJSA_SC_SB_EEES9_NS_10bfloat16_tESG_Li384ELb0ELb1ELb0ELb1EEENS1_30DynamicPersistentTileSchedulerILi384ELi128ELb0ELb1ELb1EEEEEEEEEvNT_6ParamsE --------------------------
	.section	.nv.constant0._ZN7cutlass13device_kernelIN5flash11enable_sm90INS1_16FlashAttnFwdSm90INS1_25CollectiveMainloopFwdSm90ILi2EN4cute5tupleIJNS5_1CILi1EEES8_S8_EEENS6_IJNS7_ILi192EEENS7_ILi128EEENS7_ILi96EEEEEELi96ENS_12float_e4m3_tEfNS_4arch4Sm90ELb1ELb0ELb1ELb0ELb0ELb0ELb0ELb1ELb1ELb1ELb0ELb0EEENS1_21CollectiveEpilogueFwdINS6_IJSA_SC_SB_EEES9_NS_10bfloat16_tESG_Li384ELb0ELb1ELb0ELb1EEENS1_30DynamicPersistentTileSchedulerILi384ELi128ELb0ELb1ELb1EEEEEEEEEvNT_6ParamsE,"a",@progbits
	.sectionflags	@""
	.align	4
.nv.constant0._ZN7cutlass13device_kernelIN5flash11enable_sm90INS1_16FlashAttnFwdSm90INS1_25CollectiveMainloopFwdSm90ILi2EN4cute5tupleIJNS5_1CILi1EEES8_S8_EEENS6_IJNS7_ILi192EEENS7_ILi128EEENS7_ILi96EEEEEELi96ENS_12float_e4m3_tEfNS_4arch4Sm90ELb1ELb0ELb1ELb0ELb0ELb0ELb0ELb1ELb1ELb1ELb0ELb0EEENS1_21CollectiveEpilogueFwdINS6_IJSA_SC_SB_EEES9_NS_10bfloat16_tESG_Li384ELb0ELb1ELb0ELb1EEENS1_30DynamicPersistentTileSchedulerILi384ELi128ELb0ELb1ELb1EEEEEEEEEvNT_6ParamsE:
	.zero		3328


//--------------------- .nv.constant0._ZN7cutlass13device_kernelIN5flash11enable_sm90INS1_16FlashAttnFwdSm90INS1_25CollectiveMainloopFwdSm90ILi2EN4cute5tupleIJNS5_1CILi1EEES8_S8_EEENS6_IJNS7_ILi192EEENS7_ILi128EEENS7_ILi96EEEEEELi96ENS_12float_e4m3_tEfNS_4arch4Sm90ELb1ELb0ELb1ELb1ELb0ELb0ELb0ELb1ELb1ELb1ELb0ELb0EEENS1_21CollectiveEpilogueFwdINS6_IJSA_SC_SB_EEES9_NS_10bfloat16_tESG_Li384ELb1ELb1ELb0ELb1EEENS1_36VarlenDynamicPersistentTileSchedulerILi192ELi128ELi384ELi128ELb0ELb1ELb1ELb1ELb1ELb1EEEEEEEEEvNT_6ParamsE --------------------------
	.section	.nv.constant0._ZN7cutlass13device_kernelIN5flash11enable_sm90INS1_16FlashAttnFwdSm90INS1_25CollectiveMainloopFwdSm90ILi2EN4cute5tupleIJNS5_1CILi1EEES8_S8_EEENS6_IJNS7_ILi192EEENS7_ILi128EEENS7_ILi96EEEEEELi96ENS_12float_e4m3_tEfNS_4arch4Sm90ELb1ELb0ELb1ELb1ELb0ELb0ELb0ELb1ELb1ELb1ELb0ELb0EEENS1_21CollectiveEpilogueFwdINS6_IJSA_SC_SB_EEES9_NS_10bfloat16_tESG_Li384ELb1ELb1ELb0ELb1EEENS1_36VarlenDynamicPersistentTileSchedulerILi192ELi128ELi384ELi128ELb0ELb1ELb1ELb1ELb1ELb1EEEEEEEEEvNT_6ParamsE,"a",@progbits
	.sectionflags	@""
	.align	4
.nv.constant0._ZN7cutlass13device_kernelIN5flash11enable_sm90INS1_16FlashAttnFwdSm90INS1_25CollectiveMainloopFwdSm90ILi2EN4cute5tupleIJNS5_1CILi1EEES8_S8_EEENS6_IJNS7_ILi192EEENS7_ILi128EEENS7_ILi96EEEEEELi96ENS_12float_e4m3_tEfNS_4arch4Sm90ELb1ELb0ELb1ELb1ELb0ELb0ELb0ELb1ELb1ELb1ELb0ELb0EEENS1_21CollectiveEpilogueFwdINS6_IJSA_SC_SB_EEES9_NS_10bfloat16_tESG_Li384ELb1ELb1ELb0ELb1EEENS1_36VarlenDynamicPersistentTileSchedulerILi192ELi128ELi384ELi128ELb0ELb1ELb1ELb1ELb1ELb1EEEEEEEEEvNT_6ParamsE:
	.zero		3328


//--------------------- .nv.constant0._ZN7cutlass13device_kernelIN5flash11enable_sm90INS1_16FlashAttnFwdSm90INS1_25CollectiveMainloopFwdSm90ILi2EN4cute5tupleIJNS5_1CILi1EEES8_S8_EEENS6_IJNS7_ILi192EEENS7_ILi128EEENS7_ILi96EEEEEELi96ENS_12float_e4m3_tEfNS_4arch4Sm90ELb1ELb0ELb1ELb1ELb0ELb1ELb0ELb1ELb1ELb1ELb0ELb0EEENS1_21CollectiveEpilogueFwdINS6_IJSA_SC_SB_EEES9_NS_10bfloat16_tESG_Li384ELb1ELb1ELb0ELb1EEENS1_36VarlenDynamicPersistentTileSchedulerILi192ELi128ELi384ELi128ELb0ELb1ELb1ELb1ELb1ELb1EEEEEEEEEvNT_6ParamsE --------------------------
	.section	.nv.constant0._ZN7cutlass13device_kernelIN5flash11enable_sm90INS1_16FlashAttnFwdSm90INS1_25CollectiveMainloopFwdSm90ILi2EN4cute5tupleIJNS5_1CILi1EEES8_S8_EEENS6_IJNS7_ILi192EEENS7_ILi128EEENS7_ILi96EEEEEELi96ENS_12float_e4m3_tEfNS_4arch4Sm90ELb1ELb0ELb1ELb1ELb0ELb1ELb0ELb1ELb1ELb1ELb0ELb0EEENS1_21CollectiveEpilogueFwdINS6_IJSA_SC_SB_EEES9_NS_10bfloat16_tESG_Li384ELb1ELb1ELb0ELb1EEENS1_36VarlenDynamicPersistentTileSchedulerILi192ELi128ELi384ELi128ELb0ELb1ELb1ELb1ELb1ELb1EEEEEEEEEvNT_6ParamsE,"a",@progbits
	.sectionflags	@""
	.align	4
.nv.constant0._ZN7cutlass13device_kernelIN5flash11enable_sm90INS1_16FlashAttnFwdSm90INS1_25CollectiveMainloopFwdSm90ILi2EN4cute5tupleIJNS5_1CILi1EEES8_S8_EEENS6_IJNS7_ILi192EEENS7_ILi128EEENS7_ILi96EEEEEELi96ENS_12float_e4m3_tEfNS_4arch4Sm90ELb1ELb0ELb1ELb1ELb0ELb1ELb0ELb1ELb1ELb1ELb0ELb0EEENS1_21CollectiveEpilogueFwdINS6_IJSA_SC_SB_EEES9_NS_10bfloat16_tESG_Li384ELb1ELb1ELb0ELb1EEENS1_36VarlenDynamicPersistentTileSchedulerILi192ELi128ELi384ELi128ELb0ELb1ELb1ELb1ELb1ELb1EEEEEEEEEvNT_6ParamsE:
	.zero		3328


//--------------------- SYMBOLS --------------------------

	.type		.nv.reservedSmem.offset0,@object
	.size		.nv.reservedSmem.offset0,0x4
	.type		__assertfail,@function
